	.target	sm_90a

	.elftype	@"ET_EXEC"


//--------------------- .note.nv.tkinfo           --------------------------
	.section	.note.nv.tkinfo,"",@"SHT_NOTE"
	.sectionflags	@"SHF_NOTE_NV_TKINFO"
	.tkinfo
        /*0018*/ 	.word	0x00000002
        /*0030*/ 	.string	""
        /*0030*/ 	.string	"ptxas"
        /*0030*/ 	.string	"Cuda compilation tools, release 13.0, V13.0.88"
        /*0030*/ 	.string	"Build cuda_13.0.r13.0/compiler.36424714_0"
        /*0030*/ 	.string	"-v  -suppress-debug-info  -lineinfo  -arch sm_90a "



//--------------------- .note.nv.cuinfo           --------------------------
	.section	.note.nv.cuinfo,"",@"SHT_NOTE"
	.sectionflags	@"SHF_NOTE_NV_CUINFO"
        /*0018*/ 	.short	0x0002
        /*001a*/ 	.short	0x005a
        /*001c*/ 	.short	0x0082
	.zero		2


//--------------------- .nv.info                  --------------------------
	.section	.nv.info,"",@"SHT_CUDA_INFO"
	.align	4


	//----- nvinfo : EIATTR_REGCOUNT
	.align		4
        /*0000*/ 	.byte	0x04, 0x2f
        /*0002*/ 	.short	(.L_1 - .L_0)
	.align		4
.L_0:
        /*0004*/ 	.word	index@(matmul_kernel)
        /*0008*/ 	.word	0x00000020


	//----- nvinfo : EIATTR_FRAME_SIZE
	.align		4
.L_1:
        /*000c*/ 	.byte	0x04, 0x11
        /*000e*/ 	.short	(.L_3 - .L_2)
	.align		4
.L_2:
        /*0010*/ 	.word	index@(matmul_kernel)
        /*0014*/ 	.word	0x00001640


	//----- nvinfo : EIATTR_MIN_STACK_SIZE
	.align		4
.L_3:
        /*0018*/ 	.byte	0x04, 0x12
        /*001a*/ 	.short	(.L_5 - .L_4)
	.align		4
.L_4:
        /*001c*/ 	.word	index@(matmul_kernel)
        /*0020*/ 	.word	0x00001640
.L_5:


//--------------------- .nv.compat                --------------------------
	.section	.nv.compat,"",@"SHT_CUDA_COMPAT_INFO"
	.align	4
        /*0000*/ 	.byte	0x02, 0x09, 0x01, 0x00, 0x02, 0x02, 0x01, 0x00, 0x02, 0x05, 0x05, 0x00, 0x03, 0x07, 0x01, 0x01
        /*0010*/ 	.byte	0x02, 0x03, 0x00, 0x00, 0x02, 0x06, 0x01, 0x00, 0x04, 0x0b, 0x08, 0x00, 0x00, 0x00, 0x00, 0x00
        /*0020*/ 	.byte	0x00, 0x00, 0x00, 0x00


//--------------------- .nv.info.matmul_kernel    --------------------------
	.section	.nv.info.matmul_kernel,"",@"SHT_CUDA_INFO"
	.sectionflags	@""
	.align	4


	//----- nvinfo : EIATTR_CUDA_API_VERSION
	.align		4
        /*0000*/ 	.byte	0x04, 0x37
        /*0002*/ 	.short	(.L_7 - .L_6)
.L_6:
        /*0004*/ 	.word	0x00000082


	//----- nvinfo : EIATTR_KPARAM_INFO
	.align		4
.L_7:
        /*0008*/ 	.byte	0x04, 0x17
        /*000a*/ 	.short	(.L_9 - .L_8)
.L_8:
        /*000c*/ 	.word	0x00000000
        /*0010*/ 	.short	0x000d
        /*0012*/ 	.short	0x0048
        /*0014*/ 	.byte	0x00, 0xf4, 0x21, 0x00


	//----- nvinfo : EIATTR_KPARAM_INFO
	.align		4
.L_9:
        /*0018*/ 	.byte	0x04, 0x17
        /*001a*/ 	.short	(.L_11 - .L_10)
.L_10:
        /*001c*/ 	.word	0x00000000
        /*0020*/ 	.short	0x000c
        /*0022*/ 	.short	0x0040
        /*0024*/ 	.byte	0x00, 0xf4, 0x21, 0x00


	//----- nvinfo : EIATTR_KPARAM_INFO
	.align		4
.L_11:
        /*0028*/ 	.byte	0x04, 0x17
        /*002a*/ 	.short	(.L_13 - .L_12)
.L_12:
        /*002c*/ 	.word	0x00000000
        /*0030*/ 	.short	0x000b
        /*0032*/ 	.short	0x0038
        /*0034*/ 	.byte	0x00, 0xf0, 0x11, 0x00


	//----- nvinfo : EIATTR_KPARAM_INFO
	.align		4
.L_13:
        /*0038*/ 	.byte	0x04, 0x17
        /*003a*/ 	.short	(.L_15 - .L_14)
.L_14:
        /*003c*/ 	.word	0x00000000
        /*0040*/ 	.short	0x000a
        /*0042*/ 	.short	0x0034
        /*0044*/ 	.byte	0x00, 0xf0, 0x11, 0x00


	//----- nvinfo : EIATTR_KPARAM_INFO
	.align		4
.L_15:
        /*0048*/ 	.byte	0x04, 0x17
        /*004a*/ 	.short	(.L_17 - .L_16)
.L_16:
        /*004c*/ 	.word	0x00000000
        /*0050*/ 	.short	0x0009
        /*0052*/ 	.short	0x0030
        /*0054*/ 	.byte	0x00, 0xf0, 0x11, 0x00


	//----- nvinfo : EIATTR_KPARAM_INFO
	.align		4
.L_17:
        /*0058*/ 	.byte	0x04, 0x17
        /*005a*/ 	.short	(.L_19 - .L_18)
.L_18:
        /*005c*/ 	.word	0x00000000
        /*0060*/ 	.short	0x0008
        /*0062*/ 	.short	0x002c
        /*0064*/ 	.byte	0x00, 0xf0, 0x11, 0x00


	//----- nvinfo : EIATTR_KPARAM_INFO
	.align		4
.L_19:
        /*0068*/ 	.byte	0x04, 0x17
        /*006a*/ 	.short	(.L_21 - .L_20)
.L_20:
        /*006c*/ 	.word	0x00000000
        /*0070*/ 	.short	0x0007
        /*0072*/ 	.short	0x0028
        /*0074*/ 	.byte	0x00, 0xf0, 0x11, 0x00


	//----- nvinfo : EIATTR_KPARAM_INFO
	.align		4
.L_21:
        /*0078*/ 	.byte	0x04, 0x17
        /*007a*/ 	.short	(.L_23 - .L_22)
.L_22:
        /*007c*/ 	.word	0x00000000
        /*0080*/ 	.short	0x0006
        /*0082*/ 	.short	0x0024
        /*0084*/ 	.byte	0x00, 0xf0, 0x11, 0x00


	//----- nvinfo : EIATTR_KPARAM_INFO
	.align		4
.L_23:
        /*0088*/ 	.byte	0x04, 0x17
        /*008a*/ 	.short	(.L_25 - .L_24)
.L_24:
        /*008c*/ 	.word	0x00000000
        /*0090*/ 	.short	0x0005
        /*0092*/ 	.short	0x0020
        /*0094*/ 	.byte	0x00, 0xf0, 0x11, 0x00


	//----- nvinfo : EIATTR_KPARAM_INFO
	.align		4
.L_25:
        /*0098*/ 	.byte	0x04, 0x17
        /*009a*/ 	.short	(.L_27 - .L_26)
.L_26:
        /*009c*/ 	.word	0x00000000
        /*00a0*/ 	.short	0x0004
        /*00a2*/ 	.short	0x001c
        /*00a4*/ 	.byte	0x00, 0xf0, 0x11, 0x00


	//----- nvinfo : EIATTR_KPARAM_INFO
	.align		4
.L_27:
        /*00a8*/ 	.byte	0x04, 0x17
        /*00aa*/ 	.short	(.L_29 - .L_28)
.L_28:
        /*00ac*/ 	.word	0x00000000
        /*00b0*/ 	.short	0x0003
        /*00b2*/ 	.short	0x0018
        /*00b4*/ 	.byte	0x00, 0xf0, 0x11, 0x00


	//----- nvinfo : EIATTR_KPARAM_INFO
	.align		4
.L_29:
        /*00b8*/ 	.byte	0x04, 0x17
        /*00ba*/ 	.short	(.L_31 - .L_30)
.L_30:
        /*00bc*/ 	.word	0x00000000
        /*00c0*/ 	.short	0x0002
        /*00c2*/ 	.short	0x0010
        /*00c4*/ 	.byte	0x00, 0xf4, 0x21, 0x00


	//----- nvinfo : EIATTR_KPARAM_INFO
	.align		4
.L_31:
        /*00c8*/ 	.byte	0x04, 0x17
        /*00ca*/ 	.short	(.L_33 - .L_32)
.L_32:
        /*00cc*/ 	.word	0x00000000
        /*00d0*/ 	.short	0x0001
        /*00d2*/ 	.short	0x0008
        /*00d4*/ 	.byte	0x00, 0xf4, 0x21, 0x00


	//----- nvinfo : EIATTR_KPARAM_INFO
	.align		4
.L_33:
        /*00d8*/ 	.byte	0x04, 0x17
        /*00da*/ 	.short	(.L_35 - .L_34)
.L_34:
        /*00dc*/ 	.word	0x00000000
        /*00e0*/ 	.short	0x0000
        /*00e2*/ 	.short	0x0000
        /*00e4*/ 	.byte	0x00, 0xf4, 0x21, 0x00


	//----- nvinfo : EIATTR_SPARSE_MMA_MASK
	.align		4
.L_35:
        /*00e8*/ 	.byte	0x03, 0x50
        /*00ea*/ 	.short	0x0000


	//----- nvinfo : EIATTR_MAXREG_COUNT
	.align		4
        /*00ec*/ 	.byte	0x03, 0x1b
        /*00ee*/ 	.short	0x00ff


	//----- nvinfo : EIATTR_NUM_BARRIERS
	.align		4
        /*00f0*/ 	.byte	0x02, 0x4c
        /*00f2*/ 	.byte	0x01
	.zero		1


	//----- nvinfo : EIATTR_ANNOTATIONS
	.align		4
        /*00f4*/ 	.byte	0x04, 0x55
        /*00f6*/ 	.short	(.L_37 - .L_36)


	//   ....[0]....
.L_36:
        /*00f8*/ 	.word	0x00000001
        /*00fc*/ 	.byte	0x60, 0x05, 0x00, 0x00, 0x01, 0x00, 0x00, 0x00, 0x90, 0x05, 0x00, 0x00, 0x01, 0x00, 0x00, 0x00
        /* <DEDUP_REMOVED lines=3030> */
        /*be6c*/ 	.byte	0xe0, 0x5e, 0x03, 0x00


	//----- nvinfo : EIATTR_MERCURY_ISA_VERSION
	.align		4
.L_37:
        /*be70*/ 	.byte	0x03, 0x5f
        /*be72*/ 	.short	0x0101


	//----- nvinfo : EIATTR_EXIT_INSTR_OFFSETS
	.align		4
        /*be74*/ 	.byte	0x04, 0x1c
        /*be76*/ 	.short	(.L_39 - .L_38)


	//   ....[0]....
.L_38:
        /*be78*/ 	.word	0x00036340


	//   ....[1]....
        /*be7c*/ 	.word	0x00036370


	//----- nvinfo : EIATTR_REQNTID
	.align		4
.L_39:
        /*be80*/ 	.byte	0x04, 0x10
        /*be82*/ 	.short	(.L_41 - .L_40)
.L_40:
        /*be84*/ 	.word	0x00000040
        /*be88*/ 	.word	0x00000001
        /*be8c*/ 	.word	0x00000001


	//----- nvinfo : EIATTR_CBANK_PARAM_SIZE
	.align		4
.L_41:
        /*be90*/ 	.byte	0x03, 0x19
        /*be92*/ 	.short	0x0050


	//----- nvinfo : EIATTR_PARAM_CBANK
	.align		4
        /*be94*/ 	.byte	0x04, 0x0a
        /*be96*/ 	.short	(.L_43 - .L_42)
	.align		4
.L_42:
        /*be98*/ 	.word	index@(.nv.constant0.matmul_kernel)
        /*be9c*/ 	.short	0x0210
        /*be9e*/ 	.short	0x0050


	//----- nvinfo : EIATTR_SW_WAR
	.align		4
.L_43:
        /*bea0*/ 	.byte	0x04, 0x36
        /*bea2*/ 	.short	(.L_45 - .L_44)
.L_44:
        /*bea4*/ 	.word	0x00000008
.L_45:


//--------------------- .nv.callgraph             --------------------------
	.section	.nv.callgraph,"",@"SHT_CUDA_CALLGRAPH"
	.align	4
	.sectionentsize	8
	.align		4
        /*0000*/ 	.word	0x00000000
	.align		4
        /*0004*/ 	.word	0xffffffff
	.align		4
        /*0008*/ 	.word	0x00000000
	.align		4
        /*000c*/ 	.word	0xfffffffe
	.align		4
        /*0010*/ 	.word	0x00000000
	.align		4
        /*0014*/ 	.word	0xfffffffd
	.align		4
        /*0018*/ 	.word	0x00000000
	.align		4
        /*001c*/ 	.word	0xfffffffc


//--------------------- .text.matmul_kernel       --------------------------
	.section	.text.matmul_kernel,"ax",@progbits
	.align	128
        .global         matmul_kernel
        .type           matmul_kernel,@function
        .size           matmul_kernel,(.L_x_4 - matmul_kernel)
        .other          matmul_kernel,@"STO_CUDA_ENTRY STV_DEFAULT"
matmul_kernel:
.text.matmul_kernel:
[----:B------:R-:W0:Y:S08]  /*0000*/  LDC R1, c[0x0][0x28] ;  /* 0x00000a00ff017b82 */ /* 0x000e300000000800 */
[----:B------:R-:W1:Y:S01]  /*0010*/  LDC.64 R14, c[0x0][0x228] ;  /* 0x00008a00ff0e7b82 */ /* 0x000e620000000a00 */
[----:B------:R-:W2:Y:S01]  /*0020*/  S2R R12, SR_TID.X ;  /* 0x00000000000c7919 */ /* 0x000ea20000002100 */
[----:B0-----:R-:W-:Y:S01]  /*0030*/  VIADD R1, R1, 0xffffe9c0 ;  /* 0xffffe9c001017836 */ /* 0x001fe20000000000 */
[----:B------:R-:W-:Y:S01]  /*0040*/  UMOV UR4, 0x400 ;  /* 0x0000040000047882 */ /* 0x000fe20000000000 */
[----:B------:R-:W-:-:S04]  /*0050*/  ULDC.64 UR10, c[0x0][0x208] ;  /* 0x00008200000a7ab9 */ /* 0x000fc80000000a00 */
[----:B------:R-:W0:Y:S01]  /*0060*/  S2UR UR5, SR_CgaCtaId ;  /* 0x00000000000579c3 */ /* 0x000e220000008800 */
[----:B-1----:R-:W-:-:S05]  /*0070*/  VIADD R0, R15, 0x1ff ;  /* 0x000001ff0f007836 */ /* 0x002fca0000000000 */
[----:B------:R-:W-:Y:S01]  /*0080*/  SHF.R.S32.HI R3, RZ, 0x1f, R0 ;  /* 0x0000001fff037819 */ /* 0x000fe20000011400 */
[----:B0-----:R-:W-:-:S03]  /*0090*/  ULEA UR5, UR5, UR4, 0x18 ;  /* 0x0000000405057291 */ /* 0x001fc6000f8ec03f */
[----:B------:R-:W-:Y:S02]  /*00a0*/  LEA.HI R3, R3, R0, RZ, 0x9 ;  /* 0x0000000003037211 */ /* 0x000fe400078f48ff */
[----:B--2---:R-:W-:Y:S02]  /*00b0*/  LOP3.LUT R28, R12, 0x20, RZ, 0xc0, !PT ;  /* 0x000000200c1c7812 */ /* 0x004fe400078ec0ff */
[----:B------:R-:W-:Y:S02]  /*00c0*/  SHF.R.S32.HI R0, RZ, 0x9, R3 ;  /* 0x00000009ff007819 */ /* 0x000fe40000011403 */
[----:B------:R-:W0:Y:S03]  /*00d0*/  S2R R3, SR_CTAID.X ;  /* 0x0000000000037919 */ /* 0x000e260000002500 */
[----:B------:R-:W-:-:S05]  /*00e0*/  IMAD.SHL.U32 R0, R0, 0x8, RZ ;  /* 0x0000000800007824 */ /* 0x000fca00078e00ff */
[-C--:B------:R-:W-:Y:S02]  /*00f0*/  IABS R7, R0.reuse ;  /* 0x0000000000077213 */ /* 0x080fe40000000000 */
[----:B------:R-:W-:Y:S02]  /*0100*/  IABS R10, R0 ;  /* 0x00000000000a7213 */ /* 0x000fe40000000000 */
[----:B------:R-:W1:Y:S08]  /*0110*/  I2F.RP R2, R7 ;  /* 0x0000000700027306 */ /* 0x000e700000209400 */
[----:B-1----:R-:W1:Y:S01]  /*0120*/  MUFU.RCP R2, R2 ;  /* 0x0000000200027308 */ /* 0x002e620000001000 */
[----:B0-----:R-:W-:Y:S01]  /*0130*/  IABS R8, R3 ;  /* 0x0000000300087213 */ /* 0x001fe20000000000 */
[----:B-1----:R-:W-:-:S02]  /*0140*/  VIADD R4, R2, 0xffffffe ;  /* 0x0ffffffe02047836 */ /* 0x002fc40000000000 */
[----:B------:R-:W-:-:S04]  /*0150*/  IMAD.MOV R2, RZ, RZ, -R10 ;  /* 0x000000ffff027224 */ /* 0x000fc800078e0a0a */
[----:B------:R0:W1:Y:S02]  /*0160*/  F2I.FTZ.U32.TRUNC.NTZ R5, R4 ;  /* 0x0000000400057305 */ /* 0x000064000021f000 */
[----:B0-----:R-:W-:Y:S02]  /*0170*/  IMAD.MOV.U32 R4, RZ, RZ, RZ ;  /* 0x000000ffff047224 */ /* 0x001fe400078e00ff */
[----:B-1----:R-:W-:-:S04]  /*0180*/  IMAD.MOV R6, RZ, RZ, -R5 ;  /* 0x000000ffff067224 */ /* 0x002fc800078e0a05 */
[----:B------:R-:W-:Y:S02]  /*0190*/  IMAD R9, R6, R7, RZ ;  /* 0x0000000706097224 */ /* 0x000fe400078e02ff */
[----:B------:R-:W-:Y:S02]  /*01a0*/  IMAD.MOV.U32 R6, RZ, RZ, R8 ;  /* 0x000000ffff067224 */ /* 0x000fe400078e0008 */
[----:B------:R-:W-:-:S06]  /*01b0*/  IMAD.HI.U32 R5, R5, R9, R4 ;  /* 0x0000000905057227 */ /* 0x000fcc00078e0004 */
[----:B------:R-:W-:-:S04]  /*01c0*/  IMAD.HI.U32 R5, R5, R6, RZ ;  /* 0x0000000605057227 */ /* 0x000fc800078e00ff */
[----:B------:R-:W-:-:S05]  /*01d0*/  IMAD R2, R5, R2, R6 ;  /* 0x0000000205027224 */ /* 0x000fca00078e0206 */
[----:B------:R-:W-:-:S13]  /*01e0*/  ISETP.GT.U32.AND P1, PT, R7, R2, PT ;  /* 0x000000020700720c */ /* 0x000fda0003f24070 */
[----:B------:R-:W-:Y:S02]  /*01f0*/  @!P1 IMAD.IADD R2, R2, 0x1, -R7 ;  /* 0x0000000102029824 */ /* 0x000fe400078e0a07 */
[----:B------:R-:W-:Y:S01]  /*0200*/  @!P1 VIADD R5, R5, 0x1 ;  /* 0x0000000105059836 */ /* 0x000fe20000000000 */
[----:B------:R-:W-:Y:S02]  /*0210*/  ISETP.NE.AND P1, PT, R0, RZ, PT ;  /* 0x000000ff0000720c */ /* 0x000fe40003f25270 */
[----:B------:R-:W-:Y:S02]  /*0220*/  ISETP.GE.U32.AND P0, PT, R2, R7, PT ;  /* 0x000000070200720c */ /* 0x000fe40003f06070 */
[----:B------:R-:W-:-:S04]  /*0230*/  LOP3.LUT R2, R3, R0, RZ, 0x3c, !PT ;  /* 0x0000000003027212 */ /* 0x000fc800078e3cff */
[----:B------:R-:W-:Y:S01]  /*0240*/  ISETP.GE.AND P2, PT, R2, RZ, PT ;  /* 0x000000ff0200720c */ /* 0x000fe20003f46270 */
[----:B------:R-:W-:-:S06]  /*0250*/  VIADD R2, R14, 0xf ;  /* 0x0000000f0e027836 */ /* 0x000fcc0000000000 */
[----:B------:R-:W-:-:S04]  /*0260*/  @P0 VIADD R5, R5, 0x1 ;  /* 0x0000000105050836 */ /* 0x000fc80000000000 */
[----:B------:R-:W-:Y:S01]  /*0270*/  IMAD.MOV.U32 R4, RZ, RZ, R5 ;  /* 0x000000ffff047224 */ /* 0x000fe200078e0005 */
[----:B------:R-:W-:-:S03]  /*0280*/  SHF.R.S32.HI R5, RZ, 0x1f, R2 ;  /* 0x0000001fff057819 */ /* 0x000fc60000011402 */
[----:B------:R-:W-:Y:S01]  /*0290*/  @!P2 IMAD.MOV R4, RZ, RZ, -R4 ;  /* 0x000000ffff04a224 */ /* 0x000fe200078e0a04 */
[----:B------:R-:W-:Y:S02]  /*02a0*/  @!P1 LOP3.LUT R4, RZ, R0, RZ, 0x33, !PT ;  /* 0x00000000ff049212 */ /* 0x000fe400078e33ff */
[----:B------:R-:W-:-:S03]  /*02b0*/  LEA.HI R5, R5, R2, RZ, 0x4 ;  /* 0x0000000205057211 */ /* 0x000fc600078f20ff */
[----:B------:R-:W-:Y:S02]  /*02c0*/  IMAD.SHL.U32 R2, R4, 0x8, RZ ;  /* 0x0000000804027824 */ /* 0x000fe400078e00ff */
[----:B------:R-:W-:-:S03]  /*02d0*/  IMAD.MOV R4, RZ, RZ, -R4 ;  /* 0x000000ffff047224 */ /* 0x000fc600078e0a04 */
[----:B------:R-:W-:Y:S01]  /*02e0*/  LEA.HI.SX32 R5, R5, -R2, 0x1c ;  /* 0x8000000205057211 */ /* 0x000fe200078fe2ff */
[----:B------:R-:W-:Y:S02]  /*02f0*/  IMAD R13, R0, R4, R3 ;  /* 0x00000004000d7224 */ /* 0x000fe400078e0203 */
[----:B------:R-:W-:Y:S01]  /*0300*/  IMAD.MOV.U32 R4, RZ, RZ, RZ ;  /* 0x000000ffff047224 */ /* 0x000fe200078e00ff */
[----:B------:R-:W-:Y:S02]  /*0310*/  VIMNMX R6, R5, 0x8, PT ;  /* 0x0000000805067848 */ /* 0x000fe40003fe0100 */
[----:B------:R-:W-:Y:S02]  /*0320*/  IABS R11, R13 ;  /* 0x0000000d000b7213 */ /* 0x000fe40000000000 */
[----:B------:R-:W-:-:S04]  /*0330*/  IABS R9, R6 ;  /* 0x0000000600097213 */ /* 0x000fc80000000000 */
[----:B------:R-:W0:Y:S08]  /*0340*/  I2F.RP R7, R9 ;  /* 0x0000000900077306 */ /* 0x000e300000209400 */
[----:B0-----:R-:W0:Y:S02]  /*0350*/  MUFU.RCP R7, R7 ;  /* 0x0000000700077308 */ /* 0x001e240000001000 */
[----:B0-----:R-:W-:-:S06]  /*0360*/  VIADD R5, R7, 0xffffffe ;  /* 0x0ffffffe07057836 */ /* 0x001fcc0000000000 */
[----:B------:R-:W0:Y:S02]  /*0370*/  F2I.FTZ.U32.TRUNC.NTZ R5, R5 ;  /* 0x0000000500057305 */ /* 0x000e24000021f000 */
[----:B0-----:R-:W-:-:S04]  /*0380*/  IMAD.MOV R8, RZ, RZ, -R5 ;  /* 0x000000ffff087224 */ /* 0x001fc800078e0a05 */
[----:B------:R-:W-:-:S04]  /*0390*/  IMAD.MOV.U32 R0, RZ, RZ, R8 ;  /* 0x000000ffff007224 */ /* 0x000fc800078e0008 */
[----:B------:R-:W-:Y:S01]  /*03a0*/  IMAD R3, R0, R9, RZ ;  /* 0x0000000900037224 */ /* 0x000fe200078e02ff */
[----:B------:R-:W-:-:S03]  /*03b0*/  IABS R0, R6 ;  /* 0x0000000600007213 */ /* 0x000fc60000000000 */
[----:B------:R-:W-:Y:S02]  /*03c0*/  IMAD.HI.U32 R4, R5, R3, R4 ;  /* 0x0000000305047227 */ /* 0x000fe400078e0004 */
[----:B------:R-:W0:Y:S02]  /*03d0*/  LDC R5, c[0x0][0x230] ;  /* 0x00008c00ff057b82 */ /* 0x000e240000000800 */
[----:B------:R-:W-:Y:S02]  /*03e0*/  IMAD.MOV R0, RZ, RZ, -R0 ;  /* 0x000000ffff007224 */ /* 0x000fe400078e0a00 */
        /* <DEDUP_REMOVED lines=8> */
[----:B------:R-:W-:Y:S02]  /*0470*/  ISETP.GE.AND P2, PT, R0, RZ, PT ;  /* 0x000000ff0000720c */ /* 0x000fe40003f46270 */
[----:B------:R-:W-:-:S05]  /*0480*/  LOP3.LUT R0, R12, 0xf, RZ, 0xc0, !PT ;  /* 0x0000000f0c007812 */ /* 0x000fca00078ec0ff */
[----:B------:R-:W-:-:S06]  /*0490*/  @P0 VIADD R4, R4, 0x1 ;  /* 0x0000000104040836 */ /* 0x000fcc0000000000 */
[----:B------:R-:W-:Y:S01]  /*04a0*/  @!P2 IMAD.MOV R4, RZ, RZ, -R4 ;  /* 0x000000ffff04a224 */ /* 0x000fe200078e0a04 */
[----:B------:R-:W-:-:S05]  /*04b0*/  @!P1 LOP3.LUT R4, RZ, R6, RZ, 0x33, !PT ;  /* 0x00000006ff049212 */ /* 0x000fca00078e33ff */
[----:B------:R-:W-:Y:S02]  /*04c0*/  IMAD.MOV R3, RZ, RZ, -R4 ;  /* 0x000000ffff037224 */ /* 0x000fe400078e0a04 */
[----:B------:R-:W-:Y:S02]  /*04d0*/  IMAD.SHL.U32 R29, R4, 0x200, RZ ;  /* 0x00000200041d7824 */ /* 0x000fe400078e00ff */
[----:B------:R-:W-:Y:S01]  /*04e0*/  IMAD R3, R6, R3, R13 ;  /* 0x0000000306037224 */ /* 0x000fe200078e020d */
[----:B------:R-:W-:-:S03]  /*04f0*/  SHF.R.U32.HI R6, RZ, 0x4, R12 ;  /* 0x00000004ff067819 */ /* 0x000fc6000001160c */
[----:B------:R-:W-:Y:S01]  /*0500*/  IMAD.IADD R3, R2, 0x1, R3 ;  /* 0x0000000102037824 */ /* 0x000fe200078e0203 */
[----:B------:R-:W-:Y:S01]  /*0510*/  SGXT.U32 R6, R6, 0x2 ;  /* 0x000000020606781a */ /* 0x000fe20000000000 */
[----:B0-----:R-:W-:Y:S02]  /*0520*/  VIADD R2, R5, 0x1f ;  /* 0x0000001f05027836 */ /* 0x001fe40000000000 */
[----:B------:R-:W-:Y:S01]  /*0530*/  IMAD R0, R3, 0x10, R0 ;  /* 0x0000001003007824 */ /* 0x000fe200078e0200 */
[----:B------:R-:W-:Y:S02]  /*0540*/  LOP3.LUT R5, R6, 0x8, RZ, 0xfc, !PT ;  /* 0x0000000806057812 */ /* 0x000fe400078efcff */
[----:B------:R-:W-:Y:S02]  /*0550*/  ISETP.GT.AND P0, PT, R2, 0x1f, PT ;  /* 0x0000001f0200780c */ /* 0x000fe40003f04270 */
[----:B------:R0:W-:Y:S01]  /*0560*/  STL [R1+0xdfc], R0 ;  /* 0x000dfc0001007387 */ /* 0x0001e20000100800 */
[----:B------:R-:W-:-:S02]  /*0570*/  LOP3.LUT R3, R6, 0xc, RZ, 0xfc, !PT ;  /* 0x0000000c06037812 */ /* 0x000fc400078efcff */
[C---:B------:R-:W-:Y:S01]  /*0580*/  LOP3.LUT R5, R6.reuse, 0x14, RZ, 0xfc, !PT ;  /* 0x0000001406057812 */ /* 0x040fe200078efcff */
[----:B------:R1:W-:Y:S01]  /*0590*/  STL [R1+0x580], R29 ;  /* 0x0005801d01007387 */ /* 0x0003e20000100800 */
[C---:B------:R-:W-:Y:S02]  /*05a0*/  LOP3.LUT R3, R6.reuse, 0x18, RZ, 0xfc, !PT ;  /* 0x0000001806037812 */ /* 0x040fe400078efcff */
[C---:B0-----:R-:W-:Y:S02]  /*05b0*/  LOP3.LUT R0, R6.reuse, 0x4, RZ, 0xfc, !PT ;  /* 0x0000000406007812 */ /* 0x041fe400078efcff */
[C---:B------:R-:W-:Y:S02]  /*05c0*/  LOP3.LUT R0, R6.reuse, 0x10, RZ, 0xfc, !PT ;  /* 0x0000001006007812 */ /* 0x040fe400078efcff */
[----:B------:R-:W-:Y:S01]  /*05d0*/  LOP3.LUT R0, R6, 0x1c, RZ, 0xfc, !PT ;  /* 0x0000001c06007812 */ /* 0x000fe200078efcff */
[----:B-1----:R-:W-:Y:S06]  /*05e0*/  @P0 BRA `(.L_x_0) ;  /* 0x0000000000e80947 */ /* 0x002fec0003800000 */
[----:B------:R-:W-:Y:S01]  /*05f0*/  IMAD.SHL.U32 R2, R28, 0x10, RZ ;  /* 0x000000101c027824 */ /* 0x000fe200078e00ff */
[----:B------:R-:W-:Y:S01]  /*0600*/  CS2R R24, SRZ ;  /* 0x0000000000187805 */ /* 0x000fe2000001ff00 */
[----:B------:R-:W-:Y:S01]  /*0610*/  IMAD.SHL.U32 R0, R12, 0x20, RZ ;  /* 0x000000200c007824 */ /* 0x000fe200078e00ff */
[----:B------:R-:W-:Y:S02]  /*0620*/  CS2R R26, SRZ ;  /* 0x00000000001a7805 */ /* 0x000fe4000001ff00 */
[----:B------:R-:W-:Y:S01]  /*0630*/  CS2R R20, SRZ ;  /* 0x0000000000147805 */ /* 0x000fe2000001ff00 */
[----:B------:R0:W-:Y:S01]  /*0640*/  STL [R1+0xdf4], R2 ;  /* 0x000df40201007387 */ /* 0x0001e20000100800 */
[----:B------:R-:W-:Y:S02]  /*0650*/  CS2R R22, SRZ ;  /* 0x0000000000167805 */ /* 0x000fe4000001ff00 */
[----:B------:R-:W-:Y:S02]  /*0660*/  LOP3.LUT R0, R0, 0x60, RZ, 0xc0, !PT ;  /* 0x0000006000007812 */ /* 0x000fe400078ec0ff */
[----:B------:R-:W-:Y:S01]  /*0670*/  CS2R R16, SRZ ;  /* 0x0000000000107805 */ /* 0x000fe2000001ff00 */
[----:B------:R0:W-:Y:S01]  /*0680*/  STL [R1], RZ ;  /* 0x000000ff01007387 */ /* 0x0001e20000100800 */
[----:B------:R-:W-:-:S02]  /*0690*/  CS2R R18, SRZ ;  /* 0x0000000000127805 */ /* 0x000fc4000001ff00 */
[----:B------:R-:W-:Y:S02]  /*06a0*/  CS2R R12, SRZ ;  /* 0x00000000000c7805 */ /* 0x000fe4000001ff00 */
[----:B------:R-:W-:Y:S01]  /*06b0*/  CS2R R14, SRZ ;  /* 0x00000000000e7805 */ /* 0x000fe2000001ff00 */
[----:B------:R0:W-:Y:S01]  /*06c0*/  STL [R1+0x4], RZ ;  /* 0x000004ff01007387 */ /* 0x0001e20000100800 */
[----:B------:R-:W-:Y:S02]  /*06d0*/  CS2R R8, SRZ ;  /* 0x0000000000087805 */ /* 0x000fe4000001ff00 */
[----:B------:R-:W-:Y:S02]  /*06e0*/  CS2R R10, SRZ ;  /* 0x00000000000a7805 */ /* 0x000fe4000001ff00 */
[----:B------:R-:W-:Y:S01]  /*06f0*/  CS2R R4, SRZ ;  /* 0x0000000000047805 */ /* 0x000fe2000001ff00 */
[----:B------:R0:W-:Y:S01]  /*0700*/  STL [R1+0x8], RZ ;  /* 0x000008ff01007387 */ /* 0x0001e20000100800 */
[----:B------:R-:W-:-:S03]  /*0710*/  CS2R R6, SRZ ;  /* 0x0000000000067805 */ /* 0x000fc6000001ff00 */
[----:B------:R0:W-:Y:S04]  /*0720*/  STL [R1+0xc], RZ ;  /* 0x00000cff01007387 */ /* 0x0001e80000100800 */
        /* <DEDUP_REMOVED lines=36> */
[----:B------:R0:W-:Y:S01]  /*0970*/  STL [R1+0xdf8], R0 ;  /* 0x000df80001007387 */ /* 0x0001e20000100800 */
[----:B------:R-:W-:Y:S05]  /*0980*/  BRA `(.L_x_1) ;  /* 0x000002fc00907947 */ /* 0x000fea0003800000 */
.L_x_0:
[----:B------:R-:W-:Y:S01]  /*0990*/  IABS R7, R15 ;  /* 0x0000000f00077213 */ /* 0x000fe20000000000 */
[----:B------:R-:W-:Y:S01]  /*09a0*/  STL [R1+0xf98], R15 ;  /* 0x000f980f01007387 */ /* 0x000fe20000100800 */
[----:B------:R-:W-:Y:S01]  /*09b0*/  SHF.R.S32.HI R5, RZ, 0x1f, R2 ;  /* 0x0000001fff057819 */ /* 0x000fe20000011402 */
[----:B------:R-:W-:Y:S01]  /*09c0*/  ULDC UR6, c[0x0][0x238] ;  /* 0x00008e0000067ab9 */ /* 0x000fe20000000800 */
[----:B------:R-:W0:Y:S01]  /*09d0*/  I2F.RP R6, R7 ;  /* 0x0000000700067306 */ /* 0x000e220000209400 */
[----:B------:R-:W-:Y:S01]  /*09e0*/  LEA.HI R0, R28, R29, RZ, 0x1b ;  /* 0x0000001d1c007211 */ /* 0x000fe200078fd8ff */
[----:B------:R-:W-:Y:S01]  /*09f0*/  ULDC UR7, c[0x0][0x23c] ;  /* 0x00008f0000077ab9 */ /* 0x000fe20000000800 */
[----:B------:R-:W-:Y:S01]  /*0a00*/  ULDC.64 UR8, c[0x0][0x218] ;  /* 0x0000860000087ab9 */ /* 0x000fe20000000a00 */
[----:B------:R-:W-:Y:S01]  /*0a10*/  ULDC UR4, c[0x0][0x240] ;  /* 0x0000900000047ab9 */ /* 0x000fe20000000800 */
[----:B------:R-:W-:Y:S01]  /*0a20*/  ULDC.64 UR12, c[0x0][0x210] ;  /* 0x00008400000c7ab9 */ /* 0x000fe20000000a00 */
[----:B------:R-:W-:-:S02]  /*0a30*/  VIADD R20, R0, 0x1f6 ;  /* 0x000001f600147836 */ /* 0x000fc40000000000 */
[----:B------:R-:W-:Y:S01]  /*0a40*/  VIADD R29, R0, 0x22 ;  /* 0x00000022001d7836 */ /* 0x000fe20000000000 */
[----:B0-----:R-:W0:Y:S02]  /*0a50*/  MUFU.RCP R6, R6 ;  /* 0x0000000600067308 */ /* 0x001e240000001000 */
[----:B0-----:R-:W-:Y:S01]  /*0a60*/  VIADD R8, R6, 0xffffffe ;  /* 0x0ffffffe06087836 */ /* 0x001fe20000000000 */
[----:B------:R-:W-:Y:S01]  /*0a70*/  LEA.HI R6, R5, R2, RZ, 0x5 ;  /* 0x0000000205067211 */ /* 0x000fe200078f28ff */
[----:B------:R-:W-:-:S04]  /*0a80*/  IMAD.MOV.U32 R2, RZ, RZ, RZ ;  /* 0x000000ffff027224 */ /* 0x000fc800078e00ff */
[----:B------:R-:W0:Y:S01]  /*0a90*/  F2I.FTZ.U32.TRUNC.NTZ R3, R8 ;  /* 0x0000000800037305 */ /* 0x000e22000021f000 */
[C---:B------:R-:W-:Y:S01]  /*0aa0*/  VIADD R5, R0.reuse, 0x1fe ;  /* 0x000001fe00057836 */ /* 0x040fe20000000000 */
[----:B------:R1:W-:Y:S04]  /*0ab0*/  STL [R1+0x420], R6 ;  /* 0x0004200601007387 */ /* 0x0003e80000100800 */
[----:B------:R-:W-:Y:S02]  /*0ac0*/  IABS R12, R5 ;  /* 0x00000005000c7213 */ /* 0x000fe40000000000 */
[----:B------:R-:W-:Y:S02]  /*0ad0*/  ISETP.GE.AND P1, PT, R5, RZ, PT ;  /* 0x000000ff0500720c */ /* 0x000fe40003f26270 */
[----:B------:R-:W-:Y:S01]  /*0ae0*/  IABS R5, R20 ;  /* 0x0000001400057213 */ /* 0x000fe20000000000 */
[----:B-1----:R-:W-:-:S02]  /*0af0*/  VIADD R6, R0, 0x1fa ;  /* 0x000001fa00067836 */ /* 0x002fc40000000000 */
[----:B0-----:R-:W-:-:S03]  /*0b00*/  IMAD.MOV R4, RZ, RZ, -R3 ;  /* 0x000000ffff047224 */ /* 0x001fc600078e0a03 */
[----:B------:R-:W-:Y:S01]  /*0b10*/  IABS R11, R6 ;  /* 0x00000006000b7213 */ /* 0x000fe20000000000 */
[----:B------:R-:W-:Y:S01]  /*0b20*/  IMAD R9, R4, R7, RZ ;  /* 0x0000000704097224 */ /* 0x000fe200078e02ff */
[----:B------:R-:W-:Y:S01]  /*0b30*/  ISETP.GE.AND P0, PT, R6, RZ, PT ;  /* 0x000000ff0600720c */ /* 0x000fe20003f06270 */
[----:B------:R-:W-:Y:S02]  /*0b40*/  VIADD R4, R0, 0x1fc ;  /* 0x000001fc00047836 */ /* 0x000fe40000000000 */
[----:B------:R-:W-:-:S03]  /*0b50*/  IMAD.HI.U32 R3, R3, R9, R2 ;  /* 0x0000000903037227 */ /* 0x000fc600078e0002 */
[----:B------:R-:W-:Y:S01]  /*0b60*/  IABS R9, R4 ;  /* 0x0000000400097213 */ /* 0x000fe20000000000 */
[----:B------:R-:W-:Y:S01]  /*0b70*/  VIADD R2, R0, 0x1f8 ;  /* 0x000001f800027836 */ /* 0x000fe20000000000 */
[----:B------:R-:W-:Y:S01]  /*0b80*/  ISETP.GE.AND P3, PT, R4, RZ, PT ;  /* 0x000000ff0400720c */ /* 0x000fe20003f66270 */
[----:B------:R-:W-:-:S03]  /*0b90*/  IMAD.HI.U32 R17, R3, R12, RZ ;  /* 0x0000000c03117227 */ /* 0x000fc600078e00ff */
[----:B------:R-:W-:Y:S01]  /*0ba0*/  IABS R10, R2 ;  /* 0x00000002000a7213 */ /* 0x000fe20000000000 */
[----:B------:R-:W-:-:S04]  /*0bb0*/  IMAD.HI.U32 R16, R3, R9, RZ ;  /* 0x0000000903107227 */ /* 0x000fc800078e00ff */
[----:B------:R-:W-:Y:S02]  /*0bc0*/  IMAD.MOV R16, RZ, RZ, -R16 ;  /* 0x000000ffff107224 */ /* 0x000fe400078e0a10 */
[----:B------:R-:W-:-:S04]  /*0bd0*/  IMAD.HI.U32 R8, R3, R11, RZ ;  /* 0x0000000b03087227 */ /* 0x000fc800078e00ff */
[----:B------:R-:W-:Y:S02]  /*0be0*/  IMAD R9, R7, R16, R9 ;  /* 0x0000001007097224 */ /* 0x000fe400078e0209 */
[----:B------:R-:W-:Y:S02]  /*0bf0*/  IMAD.MOV R17, RZ, RZ, -R17 ;  /* 0x000000ffff117224 */ /* 0x000fe400078e0a11 */
[----:B------:R-:W-:Y:S01]  /*0c00*/  IMAD.HI.U32 R13, R3, R10, RZ ;  /* 0x0000000a030d7227 */ /* 0x000fe200078e00ff */
[----:B------:R-:W-:-:S03]  /*0c10*/  ISETP.GT.U32.AND P6, PT, R7, R9, PT ;  /* 0x000000090700720c */ /* 0x000fc60003fc4070 */
[----:B------:R-:W-:Y:S02]  /*0c20*/  IMAD.MOV R16, RZ, RZ, -R8 ;  /* 0x000000ffff107224 */ /* 0x000fe400078e0a08 */
[C---:B------:R-:W-:Y:S02]  /*0c30*/  IMAD R12, R7.reuse, R17, R12 ;  /* 0x00000011070c7224 */ /* 0x040fe400078e020c */
[----:B------:R-:W-:Y:S02]  /*0c40*/  IMAD.MOV R13, RZ, RZ, -R13 ;  /* 0x000000ffff0d7224 */ /* 0x000fe400078e0a0d */
[C---:B------:R-:W-:Y:S01]  /*0c50*/  IMAD R11, R7.reuse, R16, R11 ;  /* 0x00000010070b7224 */ /* 0x040fe200078e020b */
[C---:B------:R-:W-:Y:S01]  /*0c60*/  ISETP.GT.U32.AND P4, PT, R7.reuse, R12, PT ;  /* 0x0000000c0700720c */ /* 0x040fe20003f84070 */
[C---:B------:R-:W-:Y:S02]  /*0c70*/  IMAD R10, R7.reuse, R13, R10 ;  /* 0x0000000d070a7224 */ /* 0x040fe400078e020a */
[----:B------:R-:W-:Y:S01]  /*0c80*/  VIADD R17, R0, 0x1f4 ;  /* 0x000001f400117836 */ /* 0x000fe20000000000 */
[----:B------:R-:W-:Y:S01]  /*0c90*/  ISETP.GT.U32.AND P2, PT, R7, R11, PT ;  /* 0x0000000b0700720c */ /* 0x000fe20003f44070 */
[----:B------:R-:W-:Y:S01]  /*0ca0*/  IMAD.HI.U32 R8, R3, R5, RZ ;  /* 0x0000000503087227 */ /* 0x000fe200078e00ff */
[----:B------:R-:W-:-:S02]  /*0cb0*/  ISETP.GT.U32.AND P5, PT, R7, R10, PT ;  /* 0x0000000a0700720c */ /* 0x000fc40003fa4070 */
[----:B------:R-:W-:Y:S01]  /*0cc0*/  IABS R16, R17 ;  /* 0x0000001100107213 */ /* 0x000fe20000000000 */
[----:B------:R-:W-:Y:S02]  /*0cd0*/  IMAD.MOV R8, RZ, RZ, -R8 ;  /* 0x000000ffff087224 */ /* 0x000fe400078e0a08 */
[--C-:B------:R-:W-:Y:S02]  /*0ce0*/  @!P6 IMAD.IADD R9, R9, 0x1, -R7.reuse ;  /* 0x000000010909e824 */ /* 0x100fe400078e0a07 */
[----:B------:R-:W-:Y:S02]  /*0cf0*/  @!P4 IMAD.IADD R12, R12, 0x1, -R7 ;  /* 0x000000010c0cc824 */ /* 0x000fe400078e0a07 */
[C---:B------:R-:W-:Y:S01]  /*0d00*/  IMAD R4, R7.reuse, R8, R5 ;  /* 0x0000000807047224 */ /* 0x040fe200078e0205 */
[----:B------:R-:W-:Y:S01]  /*0d10*/  ISETP.GT.U32.AND P6, PT, R7, R9, PT ;  /* 0x000000090700720c */ /* 0x000fe20003fc4070 */
[--C-:B------:R-:W-:Y:S01]  /*0d20*/  @!P2 IMAD.IADD R11, R11, 0x1, -R7.reuse ;  /* 0x000000010b0ba824 */ /* 0x100fe200078e0a07 */
[----:B------:R-:W-:Y:S01]  /*0d30*/  ISETP.GT.U32.AND P4, PT, R7, R12, PT ;  /* 0x0000000c0700720c */ /* 0x000fe20003f84070 */
[----:B------:R-:W-:-:S02]  /*0d40*/  @!P5 IMAD.IADD R10, R10, 0x1, -R7 ;  /* 0x000000010a0ad824 */ /* 0x000fc400078e0a07 */
[----:B------:R-:W-:Y:S01]  /*0d50*/  IMAD.HI.U32 R5, R3, R16, RZ ;  /* 0x0000001003057227 */ /* 0x000fe200078e00ff */
[C---:B------:R-:W-:Y:S02]  /*0d60*/  ISETP.GT.U32.AND P5, PT, R7.reuse, R11, PT ;  /* 0x0000000b0700720c */ /* 0x040fe40003fa4070 */
[C---:B------:R-:W-:Y:S01]  /*0d70*/  ISETP.GT.U32.AND P2, PT, R7.reuse, R10, PT ;  /* 0x0000000a0700720c */ /* 0x040fe20003f44070 */
[----:B------:R-:W-:Y:S02]  /*0d80*/  IMAD.MOV R5, RZ, RZ, -R5 ;  /* 0x000000ffff057224 */ /* 0x000fe400078e0a05 */
[----:B------:R-:W-:Y:S02]  /*0d90*/  VIADD R8, R0, 0x1f2 ;  /* 0x000001f200087836 */ /* 0x000fe40000000000 */
[C---:B------:R-:W-:Y:S02]  /*0da0*/  IMAD R16, R7.reuse, R5, R16 ;  /* 0x0000000507107224 */ /* 0x040fe400078e0210 */
[--C-:B------:R-:W-:Y:S01]  /*0db0*/  @!P4 IMAD.IADD R12, R12, 0x1, -R7.reuse ;  /* 0x000000010c0cc824 */ /* 0x100fe200078e0a07 */
[----:B------:R-:W-:Y:S01]  /*0dc0*/  ISETP.GT.U32.AND P4, PT, R7, R4, PT ;  /* 0x000000040700720c */ /* 0x000fe20003f84070 */
[----:B------:R-:W-:Y:S01]  /*0dd0*/  VIADD R5, R0, 0x1ee ;  /* 0x000001ee00057836 */ /* 0x000fe20000000000 */
[----:B------:R-:W-:Y:S01]  /*0de0*/  IABS R19, R8 ;  /* 0x0000000800137213 */ /* 0x000fe20000000000 */
[--C-:B------:R-:W-:Y:S01]  /*0df0*/  @!P5 IMAD.IADD R11, R11, 0x1, -R7.reuse ;  /* 0x000000010b0bd824 */ /* 0x100fe200078e0a07 */
[----:B------:R-:W-:Y:S01]  /*0e00*/  ISETP.GT.U32.AND P5, PT, R7, R16, PT ;  /* 0x000000100700720c */ /* 0x000fe20003fa4070 */
[--C-:B------:R-:W-:Y:S01]  /*0e10*/  @!P2 IMAD.IADD R10, R10, 0x1, -R7.reuse ;  /* 0x000000010a0aa824 */ /* 0x100fe200078e0a07 */
[----:B------:R-:W-:Y:S01]  /*0e20*/  ISETP.GE.AND P2, PT, R20, RZ, PT ;  /* 0x000000ff1400720c */ /* 0x000fe20003f46270 */
[----:B------:R-:W-:Y:S01]  /*0e30*/  VIADD R6, R0, 0x1f0 ;  /* 0x000001f000067836 */ /* 0x000fe20000000000 */
[----:B------:R-:W-:Y:S01]  /*0e40*/  IABS R20, R5 ;  /* 0x0000000500147213 */ /* 0x000fe20000000000 */
[----:B------:R-:W-:Y:S01]  /*0e50*/  @!P6 IMAD.IADD R9, R9, 0x1, -R7 ;  /* 0x000000010909e824 */ /* 0x000fe200078e0a07 */
[----:B------:R-:W-:Y:S01]  /*0e60*/  ISETP.GE.AND P6, PT, R2, RZ, PT ;  /* 0x000000ff0200720c */ /* 0x000fe20003fc6270 */
[----:B------:R-:W-:Y:S01]  /*0e70*/  IMAD.HI.U32 R13, R3, R19, RZ ;  /* 0x00000013030d7227 */ /* 0x000fe200078e00ff */
[----:B------:R-:W-:-:S03]  /*0e80*/  IABS R18, R6 ;  /* 0x0000000600127213 */ /* 0x000fc60000000000 */
[--C-:B------:R-:W-:Y:S01]  /*0e90*/  @!P4 IMAD.IADD R4, R4, 0x1, -R7.reuse ;  /* 0x000000010404c824 */ /* 0x100fe200078e0a07 */
[----:B------:R-:W-:Y:S01]  /*0ea0*/  ISETP.GE.AND P4, PT, R17, RZ, PT ;  /* 0x000000ff1100720c */ /* 0x000fe20003f86270 */
[----:B------:R-:W-:Y:S02]  /*0eb0*/  @!P5 IMAD.IADD R16, R16, 0x1, -R7 ;  /* 0x000000011010d824 */ /* 0x000fe400078e0a07 */
[----:B------:R-:W-:Y:S02]  /*0ec0*/  IMAD.MOV.U32 R17, RZ, RZ, R20 ;  /* 0x000000ffff117224 */ /* 0x000fe400078e0014 */
[----:B------:R-:W-:Y:S01]  /*0ed0*/  IMAD.MOV.U32 R21, RZ, RZ, R12 ;  /* 0x000000ffff157224 */ /* 0x000fe200078e000c */
[----:B------:R-:W-:Y:S01]  /*0ee0*/  ISETP.GT.U32.AND P5, PT, R7, R16, PT ;  /* 0x000000100700720c */ /* 0x000fe20003fa4070 */
[----:B------:R-:W-:-:S04]  /*0ef0*/  IMAD.HI.U32 R12, R3, R17, RZ ;  /* 0x00000011030c7227 */ /* 0x000fc800078e00ff */
[----:B------:R-:W-:Y:S02]  /*0f00*/  IMAD.MOV R13, RZ, RZ, -R13 ;  /* 0x000000ffff0d7224 */ /* 0x000fe400078e0a0d */
[----:B------:R-:W-:Y:S02]  /*0f10*/  IMAD.MOV.U32 R15, RZ, RZ, R9 ;  /* 0x000000ffff0f7224 */ /* 0x000fe400078e0009 */
[----:B------:R-:W-:Y:S01]  /*0f20*/  @!P1 IMAD.MOV R21, RZ, RZ, -R21 ;  /* 0x000000ffff159224 */ /* 0x000fe200078e0a15 */
[C---:B------:R-:W-:Y:S01]  /*0f30*/  ISETP.GT.U32.AND P1, PT, R7.reuse, R4, PT ;  /* 0x000000040700720c */ /* 0x040fe20003f24070 */
[----:B------:R-:W-:Y:S02]  /*0f40*/  IMAD.MOV R9, RZ, RZ, -R12 ;  /* 0x000000ffff097224 */ /* 0x000fe400078e0a0c */
[C---:B------:R-:W-:Y:S01]  /*0f50*/  IMAD R19, R7.reuse, R13, R19 ;  /* 0x0000000d07137224 */ /* 0x040fe200078e0213 */
[----:B------:R0:W-:Y:S01]  /*0f60*/  STL [R1+0xbc], R21 ;  /* 0x0000bc1501007387 */ /* 0x0001e20000100800 */
[----:B------:R-:W-:-:S02]  /*0f70*/  IMAD R17, R7, R9, R17 ;  /* 0x0000000907117224 */ /* 0x000fc400078e0211 */
[----:B------:R-:W-:-:S04]  /*0f80*/  IMAD.HI.U32 R2, R3, R18, RZ ;  /* 0x0000001203027227 */ /* 0x000fc800078e00ff */
[----:B------:R-:W-:Y:S01]  /*0f90*/  @!P3 IMAD.MOV R15, RZ, RZ, -R15 ;  /* 0x000000ffff0fb224 */ /* 0x000fe200078e0a0f */
[C---:B------:R-:W-:Y:S01]  /*0fa0*/  ISETP.GT.U32.AND P3, PT, R7.reuse, R19, PT ;  /* 0x000000130700720c */ /* 0x040fe20003f64070 */
[--C-:B------:R-:W-:Y:S01]  /*0fb0*/  @!P5 IMAD.IADD R16, R16, 0x1, -R7.reuse ;  /* 0x000000011010d824 */ /* 0x100fe200078e0a07 */
[C---:B------:R-:W-:Y:S01]  /*0fc0*/  ISETP.GT.U32.AND P5, PT, R7.reuse, R17, PT ;  /* 0x000000110700720c */ /* 0x040fe20003fa4070 */
[----:B------:R-:W-:Y:S01]  /*0fd0*/  IMAD.MOV R2, RZ, RZ, -R2 ;  /* 0x000000ffff027224 */ /* 0x000fe200078e0a02 */
[----:B------:R-:W-:Y:S01]  /*0fe0*/  STL [R1+0xc0], R15 ;  /* 0x0000c00f01007387 */ /* 0x000fe20000100800 */
[----:B------:R-:W-:Y:S01]  /*0ff0*/  @!P1 IMAD.IADD R4, R4, 0x1, -R7 ;  /* 0x0000000104049824 */ /* 0x000fe200078e0a07 */
[----:B------:R-:W-:Y:S01]  /*1000*/  ISETP.GE.AND P1, PT, R6, RZ, PT ;  /* 0x000000ff0600720c */ /* 0x000fe20003f26270 */
[C---:B------:R-:W-:Y:S02]  /*1010*/  IMAD R18, R7.reuse, R2, R18 ;  /* 0x0000000207127224 */ /* 0x040fe400078e0212 */
[----:B------:R-:W-:Y:S01]  /*1020*/  @!P0 IMAD.MOV R11, RZ, RZ, -R11 ;  /* 0x000000ffff0b8224 */ /* 0x000fe200078e0a0b */
[----:B------:R-:W-:Y:S01]  /*1030*/  ISETP.GE.AND P0, PT, R8, RZ, PT ;  /* 0x000000ff0800720c */ /* 0x000fe20003f06270 */
[----:B------:R-:W-:Y:S01]  /*1040*/  @!P6 IMAD.MOV R10, RZ, RZ, -R10 ;  /* 0x000000ffff0ae224 */ /* 0x000fe200078e0a0a */
[----:B------:R-:W-:Y:S01]  /*1050*/  ISETP.GT.U32.AND P6, PT, R7, R18, PT ;  /* 0x000000120700720c */ /* 0x000fe20003fc4070 */
[----:B------:R-:W-:Y:S01]  /*1060*/  VIADD R6, R0, 0x1ea ;  /* 0x000001ea00067836 */ /* 0x000fe20000000000 */
[----:B------:R-:W-:Y:S01]  /*1070*/  STL [R1+0xc4], R11 ;  /* 0x0000c40b01007387 */ /* 0x000fe20000100800 */
[----:B------:R-:W-:-:S02]  /*1080*/  IMAD.MOV.U32 R8, RZ, RZ, R4 ;  /* 0x000000ffff087224 */ /* 0x000fc400078e0004 */
[--C-:B------:R-:W-:Y:S01]  /*1090*/  @!P3 IMAD.IADD R19, R19, 0x1, -R7.reuse ;  /* 0x000000011313b824 */ /* 0x100fe200078e0a07 */
[----:B------:R-:W-:Y:S01]  /*10a0*/  ISETP.GE.AND P3, PT, R5, RZ, PT ;  /* 0x000000ff0500720c */ /* 0x000fe20003f66270 */
[----:B------:R-:W-:Y:S01]  /*10b0*/  @!P2 IMAD.MOV R8, RZ, RZ, -R8 ;  /* 0x000000ffff08a224 */ /* 0x000fe200078e0a08 */
[----:B------:R-:W-:Y:S01]  /*10c0*/  IABS R5, R6 ;  /* 0x0000000600057213 */ /* 0x000fe20000000000 */
[--C-:B------:R-:W-:Y:S01]  /*10d0*/  @!P5 IMAD.IADD R17, R17, 0x1, -R7.reuse ;  /* 0x000000011111d824 */ /* 0x100fe200078e0a07 */
[----:B------:R1:W-:Y:S01]  /*10e0*/  STL [R1+0xc8], R10 ;  /* 0x0000c80a01007387 */ /* 0x0003e20000100800 */
[----:B------:R-:W-:Y:S02]  /*10f0*/  VIADD R2, R0, 0x1ec ;  /* 0x000001ec00027836 */ /* 0x000fe40000000000 */
[----:B------:R-:W-:Y:S01]  /*1100*/  @!P6 IMAD.IADD R18, R18, 0x1, -R7 ;  /* 0x000000011212e824 */ /* 0x000fe200078e0a07 */
[----:B------:R2:W-:Y:S01]  /*1110*/  STL [R1+0x3c4], R8 ;  /* 0x0003c40801007387 */ /* 0x0005e20000100800 */
[C---:B------:R-:W-:Y:S01]  /*1120*/  ISETP.GT.U32.AND P5, PT, R7.reuse, R17, PT ;  /* 0x000000110700720c */ /* 0x040fe20003fa4070 */
[C---:B------:R-:W-:Y:S01]  /*1130*/  VIADD R4, R0.reuse, 0x1e6 ;  /* 0x000001e600047836 */ /* 0x040fe20000000000 */
[----:B------:R-:W-:Y:S01]  /*1140*/  IABS R12, R2 ;  /* 0x00000002000c7213 */ /* 0x000fe20000000000 */
[----:B0-----:R-:W-:Y:S01]  /*1150*/  IMAD.MOV.U32 R21, RZ, RZ, R16 ;  /* 0x000000ffff157224 */ /* 0x001fe200078e0010 */
[C---:B------:R-:W-:Y:S01]  /*1160*/  ISETP.GT.U32.AND P6, PT, R7.reuse, R19, PT ;  /* 0x000000130700720c */ /* 0x040fe20003fc4070 */
[----:B-1----:R-:W-:Y:S01]  /*1170*/  VIADD R10, R0, 0x1e8 ;  /* 0x000001e8000a7836 */ /* 0x002fe20000000000 */
[----:B------:R-:W-:Y:S01]  /*1180*/  ISETP.GT.U32.AND P2, PT, R7, R18, PT ;  /* 0x000000120700720c */ /* 0x000fe20003f44070 */
[----:B------:R-:W-:-:S03]  /*1190*/  IMAD.HI.U32 R9, R3, R12, RZ ;  /* 0x0000000c03097227 */ /* 0x000fc600078e00ff */
[----:B------:R-:W-:Y:S01]  /*11a0*/  IABS R13, R10 ;  /* 0x0000000a000d7213 */ /* 0x000fe20000000000 */
[----:B--2---:R-:W-:-:S04]  /*11b0*/  IMAD.HI.U32 R8, R3, R5, RZ ;  /* 0x0000000503087227 */ /* 0x004fc800078e00ff */
[----:B------:R-:W-:Y:S02]  /*11c0*/  IMAD.MOV R8, RZ, RZ, -R8 ;  /* 0x000000ffff087224 */ /* 0x000fe400078e0a08 */
[----:B------:R-:W-:Y:S02]  /*11d0*/  IMAD.MOV R9, RZ, RZ, -R9 ;  /* 0x000000ffff097224 */ /* 0x000fe400078e0a09 */
[----:B------:R-:W-:Y:S02]  /*11e0*/  IMAD R5, R7, R8, R5 ;  /* 0x0000000807057224 */ /* 0x000fe400078e0205 */
[--C-:B------:R-:W-:Y:S02]  /*11f0*/  @!P5 IMAD.IADD R17, R17, 0x1, -R7.reuse ;  /* 0x000000011111d824 */ /* 0x100fe400078e0a07 */
[C---:B------:R-:W-:Y:S01]  /*1200*/  IMAD R12, R7.reuse, R9, R12 ;  /* 0x00000009070c7224 */ /* 0x040fe200078e020c */
[----:B------:R-:W-:Y:S01]  /*1210*/  ISETP.GT.U32.AND P5, PT, R7, R5, PT ;  /* 0x000000050700720c */ /* 0x000fe20003fa4070 */
[----:B------:R-:W-:Y:S01]  /*1220*/  @!P6 IMAD.IADD R19, R19, 0x1, -R7 ;  /* 0x000000011313e824 */ /* 0x000fe200078e0a07 */
[----:B------:R-:W-:Y:S01]  /*1230*/  IABS R9, R4 ;  /* 0x0000000400097213 */ /* 0x000fe20000000000 */
[----:B------:R-:W-:Y:S01]  /*1240*/  VIADD R8, R0, 0x1e4 ;  /* 0x000001e400087836 */ /* 0x000fe20000000000 */
[----:B------:R-:W-:Y:S01]  /*1250*/  ISETP.GT.U32.AND P6, PT, R7, R12, PT ;  /* 0x0000000c0700720c */ /* 0x000fe20003fc4070 */
[----:B------:R-:W-:-:S02]  /*1260*/  IMAD.MOV.U32 R15, RZ, RZ, R19 ;  /* 0x000000ffff0f7224 */ /* 0x000fc400078e0013 */
[----:B------:R-:W-:Y:S01]  /*1270*/  @!P2 IMAD.IADD R18, R18, 0x1, -R7 ;  /* 0x000000011212a824 */ /* 0x000fe200078e0a07 */
[----:B------:R-:W-:Y:S01]  /*1280*/  IABS R11, R8 ;  /* 0x00000008000b7213 */ /* 0x000fe20000000000 */
[----:B------:R-:W-:Y:S01]  /*1290*/  IMAD.HI.U32 R20, R3, R13, RZ ;  /* 0x0000000d03147227 */ /* 0x000fe200078e00ff */
[----:B------:R-:W-:-:S03]  /*12a0*/  ISETP.GE.AND P2, PT, R2, RZ, PT ;  /* 0x000000ff0200720c */ /* 0x000fc60003f46270 */
[----:B------:R-:W-:Y:S02]  /*12b0*/  @!P5 IMAD.IADD R5, R5, 0x1, -R7 ;  /* 0x000000010505d824 */ /* 0x000fe400078e0a07 */
[----:B------:R-:W-:-:S03]  /*12c0*/  IMAD.HI.U32 R16, R3, R11, RZ ;  /* 0x0000000b03107227 */ /* 0x000fc600078e00ff */
[C---:B------:R-:W-:Y:S01]  /*12d0*/  ISETP.GT.U32.AND P5, PT, R7.reuse, R5, PT ;  /* 0x000000050700720c */ /* 0x040fe20003fa4070 */
[----:B------:R-:W-:Y:S01]  /*12e0*/  @!P6 IMAD.IADD R12, R12, 0x1, -R7 ;  /* 0x000000010c0ce824 */ /* 0x000fe200078e0a07 */
[----:B------:R-:W-:Y:S01]  /*12f0*/  ISETP.GE.AND P6, PT, R6, RZ, PT ;  /* 0x000000ff0600720c */ /* 0x000fe20003fc6270 */
[----:B------:R-:W-:Y:S02]  /*1300*/  @!P4 IMAD.MOV R21, RZ, RZ, -R21 ;  /* 0x000000ffff15c224 */ /* 0x000fe400078e0a15 */
[----:B------:R-:W-:Y:S01]  /*1310*/  IMAD.MOV R16, RZ, RZ, -R16 ;  /* 0x000000ffff107224 */ /* 0x000fe200078e0a10 */
[----:B------:R-:W-:Y:S01]  /*1320*/  ISETP.GT.U32.AND P4, PT, R7, R12, PT ;  /* 0x0000000c0700720c */ /* 0x000fe20003f84070 */
[----:B------:R-:W-:Y:S01]  /*1330*/  @!P0 IMAD.MOV R15, RZ, RZ, -R15 ;  /* 0x000000ffff0f8224 */ /* 0x000fe200078e0a0f */
[----:B------:R-:W-:Y:S01]  /*1340*/  STL [R1+0xd0], R21 ;  /* 0x0000d01501007387 */ /* 0x000fe20000100800 */
[----:B------:R-:W-:Y:S02]  /*1350*/  IMAD.MOV R20, RZ, RZ, -R20 ;  /* 0x000000ffff147224 */ /* 0x000fe400078e0a14 */
[----:B------:R-:W-:Y:S01]  /*1360*/  @!P1 IMAD.MOV R18, RZ, RZ, -R18 ;  /* 0x000000ffff129224 */ /* 0x000fe200078e0a12 */
[----:B------:R-:W-:Y:S01]  /*1370*/  ISETP.GE.AND P1, PT, R10, RZ, PT ;  /* 0x000000ff0a00720c */ /* 0x000fe20003f26270 */
[----:B------:R-:W-:Y:S01]  /*1380*/  IMAD.HI.U32 R2, R3, R9, RZ ;  /* 0x0000000903027227 */ /* 0x000fe200078e00ff */
[----:B------:R0:W-:Y:S03]  /*1390*/  STL [R1+0xd4], R15 ;  /* 0x0000d40f01007387 */ /* 0x0001e60000100800 */
[C---:B------:R-:W-:Y:S01]  /*13a0*/  IMAD R10, R7.reuse, R16, R11 ;  /* 0x00000010070a7224 */ /* 0x040fe200078e020b */
[----:B------:R-:W-:Y:S01]  /*13b0*/  STL [R1+0xdc], R18 ;  /* 0x0000dc1201007387 */ /* 0x000fe20000100800 */
[----:B------:R-:W-:-:S02]  /*13c0*/  IMAD R13, R7, R20, R13 ;  /* 0x00000014070d7224 */ /* 0x000fc400078e020d */
[----:B------:R-:W-:Y:S02]  /*13d0*/  IMAD.MOV R2, RZ, RZ, -R2 ;  /* 0x000000ffff027224 */ /* 0x000fe400078e0a02 */
[----:B------:R-:W-:Y:S01]  /*13e0*/  @!P5 IMAD.IADD R5, R5, 0x1, -R7 ;  /* 0x000000010505d824 */ /* 0x000fe200078e0a07 */
[C---:B------:R-:W-:Y:S01]  /*13f0*/  ISETP.GT.U32.AND P5, PT, R7.reuse, R10, PT ;  /* 0x0000000a0700720c */ /* 0x040fe20003fa4070 */
[----:B0-----:R-:W-:Y:S01]  /*1400*/  IMAD.MOV.U32 R15, RZ, RZ, R17 ;  /* 0x000000ffff0f7224 */ /* 0x001fe200078e0011 */
[C---:B------:R-:W-:Y:S01]  /*1410*/  ISETP.GT.U32.AND P0, PT, R7.reuse, R13, PT ;  /* 0x0000000d0700720c */ /* 0x040fe20003f04070 */
[C---:B------:R-:W-:Y:S02]  /*1420*/  IMAD R9, R7.reuse, R2, R9 ;  /* 0x0000000207097224 */ /* 0x040fe400078e0209 */
[----:B------:R-:W-:Y:S02]  /*1430*/  @!P3 IMAD.MOV R15, RZ, RZ, -R15 ;  /* 0x000000ffff0fb224 */ /* 0x000fe400078e0a0f */
[----:B------:R-:W-:Y:S01]  /*1440*/  @!P4 IMAD.IADD R12, R12, 0x1, -R7 ;  /* 0x000000010c0cc824 */ /* 0x000fe200078e0a07 */
[----:B------:R-:W-:Y:S01]  /*1450*/  ISETP.GT.U32.AND P3, PT, R7, R9, PT ;  /* 0x000000090700720c */ /* 0x000fe20003f64070 */
[----:B------:R-:W-:Y:S01]  /*1460*/  VIADD R6, R0, 0x1e2 ;  /* 0x000001e200067836 */ /* 0x000fe20000000000 */
[----:B------:R0:W-:Y:S01]  /*1470*/  STL [R1+0xe4], R15 ;  /* 0x0000e40f01007387 */ /* 0x0001e20000100800 */
[----:B------:R-:W-:Y:S01]  /*1480*/  ISETP.GE.AND P4, PT, R4, RZ, PT ;  /* 0x000000ff0400720c */ /* 0x000fe20003f86270 */
[----:B------:R-:W-:-:S02]  /*1490*/  VIADD R4, R0, 0x1e0 ;  /* 0x000001e000047836 */ /* 0x000fc40000000000 */
[--C-:B------:R-:W-:Y:S01]  /*14a0*/  @!P5 IMAD.IADD R10, R10, 0x1, -R7.reuse ;  /* 0x000000010a0ad824 */ /* 0x100fe200078e0a07 */
[----:B------:R-:W-:Y:S01]  /*14b0*/  IABS R2, R6 ;  /* 0x0000000600027213 */ /* 0x000fe20000000000 */
[----:B------:R-:W-:Y:S01]  /*14c0*/  @!P0 IMAD.IADD R13, R13, 0x1, -R7 ;  /* 0x000000010d0d8824 */ /* 0x000fe200078e0a07 */
[----:B------:R-:W-:Y:S01]  /*14d0*/  ISETP.GE.AND P0, PT, R8, RZ, PT ;  /* 0x000000ff0800720c */ /* 0x000fe20003f06270 */
[----:B------:R-:W-:Y:S01]  /*14e0*/  VIADD R8, R0, 0x1de ;  /* 0x000001de00087836 */ /* 0x000fe20000000000 */
[----:B------:R-:W-:Y:S01]  /*14f0*/  ISETP.GT.U32.AND P5, PT, R7, R10, PT ;  /* 0x0000000a0700720c */ /* 0x000fe20003fa4070 */
[----:B0-----:R-:W-:Y:S01]  /*1500*/  IMAD.MOV.U32 R15, RZ, RZ, R12 ;  /* 0x000000ffff0f7224 */ /* 0x001fe200078e000c */
[----:B------:R-:W-:Y:S01]  /*1510*/  IABS R12, R4 ;  /* 0x00000004000c7213 */ /* 0x000fe20000000000 */
[----:B------:R-:W-:-:S04]  /*1520*/  IMAD.HI.U32 R11, R3, R2, RZ ;  /* 0x00000002030b7227 */ /* 0x000fc800078e00ff */
[----:B------:R-:W-:Y:S01]  /*1530*/  @!P2 IMAD.MOV R15, RZ, RZ, -R15 ;  /* 0x000000ffff0fa224 */ /* 0x000fe200078e0a0f */
[----:B------:R-:W-:Y:S01]  /*1540*/  ISETP.GT.U32.AND P2, PT, R7, R13, PT ;  /* 0x0000000d0700720c */ /* 0x000fe20003f44070 */
[----:B------:R-:W-:Y:S02]  /*1550*/  @!P3 IMAD.IADD R9, R9, 0x1, -R7 ;  /* 0x000000010909b824 */ /* 0x000fe400078e0a07 */
[----:B------:R-:W-:Y:S01]  /*1560*/  IMAD.MOV R11, RZ, RZ, -R11 ;  /* 0x000000ffff0b7224 */ /* 0x000fe200078e0a0b */
[----:B------:R0:W-:Y:S01]  /*1570*/  STL [R1+0xe8], R15 ;  /* 0x0000e80f01007387 */ /* 0x0001e20000100800 */
[----:B------:R-:W-:Y:S01]  /*1580*/  @!P5 IMAD.IADD R10, R10, 0x1, -R7 ;  /* 0x000000010a0ad824 */ /* 0x000fe200078e0a07 */
[C---:B------:R-:W-:Y:S01]  /*1590*/  ISETP.GT.U32.AND P3, PT, R7.reuse, R9, PT ;  /* 0x000000090700720c */ /* 0x040fe20003f64070 */
[----:B------:R-:W-:Y:S01]  /*15a0*/  IMAD R2, R7, R11, R2 ;  /* 0x0000000b07027224 */ /* 0x000fe200078e0202 */
[----:B------:R-:W-:Y:S01]  /*15b0*/  IABS R11, R8 ;  /* 0x00000008000b7213 */ /* 0x000fe20000000000 */
[----:B------:R-:W-:-:S02]  /*15c0*/  @!P0 IMAD.MOV R10, RZ, RZ, -R10 ;  /* 0x000000ffff0a8224 */ /* 0x000fc400078e0a0a */
[----:B------:R-:W-:Y:S02]  /*15d0*/  VIADD R20, R0, 0x1b8 ;  /* 0x000001b800147836 */ /* 0x000fe40000000000 */
[----:B------:R-:W-:Y:S01]  /*15e0*/  @!P2 IMAD.IADD R13, R13, 0x1, -R7 ;  /* 0x000000010d0da824 */ /* 0x000fe200078e0a07 */
[----:B------:R-:W-:Y:S01]  /*15f0*/  ISETP.GT.U32.AND P2, PT, R7, R2, PT ;  /* 0x000000020700720c */ /* 0x000fe20003f44070 */
[----:B0-----:R-:W-:Y:S01]  /*1600*/  IMAD.MOV.U32 R15, RZ, RZ, R5 ;  /* 0x000000ffff0f7224 */ /* 0x001fe200078e0005 */
[----:B------:R-:W-:Y:S01]  /*1610*/  IABS R21, R20 ;  /* 0x0000001400157213 */ /* 0x000fe20000000000 */
[----:B------:R-:W-:-:S04]  /*1620*/  IMAD.HI.U32 R5, R3, R12, RZ ;  /* 0x0000000c03057227 */ /* 0x000fc800078e00ff */
[----:B------:R-:W-:Y:S02]  /*1630*/  IMAD.MOV R5, RZ, RZ, -R5 ;  /* 0x000000ffff057224 */ /* 0x000fe400078e0a05 */
[----:B------:R-:W-:Y:S01]  /*1640*/  @!P3 IMAD.IADD R9, R9, 0x1, -R7 ;  /* 0x000000010909b824 */ /* 0x000fe200078e0a07 */
[----:B------:R-:W-:Y:S01]  /*1650*/  ISETP.GE.AND P3, PT, R4, RZ, PT ;  /* 0x000000ff0400720c */ /* 0x000fe20003f66270 */
[C---:B------:R-:W-:Y:S02]  /*1660*/  IMAD R12, R7.reuse, R5, R12 ;  /* 0x00000005070c7224 */ /* 0x040fe400078e020c */
[----:B------:R-:W-:Y:S01]  /*1670*/  @!P6 IMAD.MOV R15, RZ, RZ, -R15 ;  /* 0x000000ffff0fe224 */ /* 0x000fe200078e0a0f */
[----:B------:R-:W-:Y:S01]  /*1680*/  ISETP.GE.AND P6, PT, R6, RZ, PT ;  /* 0x000000ff0600720c */ /* 0x000fe20003fc6270 */
[----:B------:R-:W-:Y:S01]  /*1690*/  VIADD R4, R0, 0x1dc ;  /* 0x000001dc00047836 */ /* 0x000fe20000000000 */
[----:B------:R-:W-:Y:S01]  /*16a0*/  ISETP.GT.U32.AND P5, PT, R7, R12, PT ;  /* 0x0000000c0700720c */ /* 0x000fe20003fa4070 */
[----:B------:R-:W-:Y:S01]  /*16b0*/  IMAD.HI.U32 R17, R3, R11, RZ ;  /* 0x0000000b03117227 */ /* 0x000fe200078e00ff */
[----:B------:R0:W-:Y:S02]  /*16c0*/  STL [R1+0xec], R15 ;  /* 0x0000ec0f01007387 */ /* 0x0001e40000100800 */
[----:B------:R-:W-:Y:S01]  /*16d0*/  IABS R6, R4 ;  /* 0x0000000400067213 */ /* 0x000fe20000000000 */
[----:B------:R-:W-:Y:S01]  /*16e0*/  @!P2 IMAD.IADD R2, R2, 0x1, -R7 ;  /* 0x000000010202a824 */ /* 0x000fe200078e0a07 */
[----:B------:R-:W-:Y:S01]  /*16f0*/  ISETP.GE.AND P2, PT, R8, RZ, PT ;  /* 0x000000ff0800720c */ /* 0x000fe20003f46270 */
[----:B------:R-:W-:Y:S01]  /*1700*/  IMAD.MOV R17, RZ, RZ, -R17 ;  /* 0x000000ffff117224 */ /* 0x000fe200078e0a11 */
[----:B------:R-:W-:Y:S01]  /*1710*/  ISETP.GE.AND P0, PT, R4, RZ, PT ;  /* 0x000000ff0400720c */ /* 0x000fe20003f06270 */
[----:B------:R-:W-:-:S02]  /*1720*/  VIADD R5, R0, 0x1da ;  /* 0x000001da00057836 */ /* 0x000fc40000000000 */
[----:B------:R-:W-:-:S03]  /*1730*/  IMAD.HI.U32 R8, R3, R6, RZ ;  /* 0x0000000603087227 */ /* 0x000fc600078e00ff */
[----:B------:R-:W-:Y:S01]  /*1740*/  IABS R16, R5 ;  /* 0x0000000500107213 */ /* 0x000fe20000000000 */
[----:B------:R-:W-:Y:S02]  /*1750*/  @!P5 IMAD.IADD R12, R12, 0x1, -R7 ;  /* 0x000000010c0cd824 */ /* 0x000fe400078e0a07 */
[----:B0-----:R-:W-:Y:S02]  /*1760*/  IMAD.MOV.U32 R15, RZ, RZ, R13 ;  /* 0x000000ffff0f7224 */ /* 0x001fe400078e000d */
[C---:B------:R-:W-:Y:S01]  /*1770*/  IMAD R11, R7.reuse, R17, R11 ;  /* 0x00000011070b7224 */ /* 0x040fe200078e020b */
[C---:B------:R-:W-:Y:S01]  /*1780*/  ISETP.GT.U32.AND P5, PT, R7.reuse, R12, PT ;  /* 0x0000000c0700720c */ /* 0x040fe20003fa4070 */
[----:B------:R-:W-:Y:S01]  /*1790*/  @!P1 IMAD.MOV R15, RZ, RZ, -R15 ;  /* 0x000000ffff0f9224 */ /* 0x000fe200078e0a0f */
[C---:B------:R-:W-:Y:S01]  /*17a0*/  ISETP.GT.U32.AND P1, PT, R7.reuse, R2, PT ;  /* 0x000000020700720c */ /* 0x040fe20003f24070 */
[----:B------:R-:W-:Y:S02]  /*17b0*/  IMAD.MOV.U32 R13, RZ, RZ, R9 ;  /* 0x000000ffff0d7224 */ /* 0x000fe400078e0009 */
[----:B------:R-:W-:Y:S01]  /*17c0*/  IMAD.MOV R8, RZ, RZ, -R8 ;  /* 0x000000ffff087224 */ /* 0x000fe200078e0a08 */
[----:B------:R0:W-:Y:S01]  /*17d0*/  STL [R1+0xf8], R15 ;  /* 0x0000f80f01007387 */ /* 0x0001e20000100800 */
[----:B------:R-:W-:Y:S01]  /*17e0*/  @!P4 IMAD.MOV R13, RZ, RZ, -R13 ;  /* 0x000000ffff0dc224 */ /* 0x000fe200078e0a0d */
[C---:B------:R-:W-:Y:S01]  /*17f0*/  ISETP.GT.U32.AND P4, PT, R7.reuse, R11, PT ;  /* 0x0000000b0700720c */ /* 0x040fe20003f84070 */
[----:B------:R-:W-:-:S02]  /*1800*/  IMAD R6, R7, R8, R6 ;  /* 0x0000000807067224 */ /* 0x000fc400078e0206 */
[----:B------:R-:W-:Y:S01]  /*1810*/  IMAD.HI.U32 R9, R3, R16, RZ ;  /* 0x0000001003097227 */ /* 0x000fe200078e00ff */
[----:B------:R-:W-:Y:S03]  /*1820*/  STL [R1+0x100], R13 ;  /* 0x0001000d01007387 */ /* 0x000fe60000100800 */
[----:B------:R-:W-:Y:S01]  /*1830*/  @!P5 IMAD.IADD R12, R12, 0x1, -R7 ;  /* 0x000000010c0cd824 */ /* 0x000fe200078e0a07 */
[----:B------:R-:W-:Y:S01]  /*1840*/  ISETP.GT.U32.AND P5, PT, R7, R6, PT ;  /* 0x000000060700720c */ /* 0x000fe20003fa4070 */
[----:B------:R-:W-:Y:S01]  /*1850*/  IMAD.MOV R9, RZ, RZ, -R9 ;  /* 0x000000ffff097224 */ /* 0x000fe200078e0a09 */
[----:B------:R1:W-:Y:S01]  /*1860*/  STL [R1+0x104], R10 ;  /* 0x0001040a01007387 */ /* 0x0003e20000100800 */
[----:B------:R-:W-:Y:S01]  /*1870*/  @!P1 IMAD.IADD R2, R2, 0x1, -R7 ;  /* 0x0000000102029824 */ /* 0x000fe200078e0a07 */
[----:B------:R-:W-:Y:S01]  /*1880*/  ISETP.GE.AND P1, PT, R5, RZ, PT ;  /* 0x000000ff0500720c */ /* 0x000fe20003f26270 */
[----:B------:R-:W-:-:S02]  /*1890*/  IMAD R16, R7, R9, R16 ;  /* 0x0000000907107224 */ /* 0x000fc400078e0210 */
[----:B0-----:R-:W-:Y:S02]  /*18a0*/  IMAD.MOV.U32 R15, RZ, RZ, R2 ;  /* 0x000000ffff0f7224 */ /* 0x001fe400078e0002 */
[----:B------:R-:W-:Y:S02]  /*18b0*/  @!P4 IMAD.IADD R11, R11, 0x1, -R7 ;  /* 0x000000010b0bc824 */ /* 0x000fe400078e0a07 */
[----:B------:R-:W-:Y:S01]  /*18c0*/  @!P6 IMAD.MOV R15, RZ, RZ, -R15 ;  /* 0x000000ffff0fe224 */ /* 0x000fe200078e0a0f */
[C---:B------:R-:W-:Y:S01]  /*18d0*/  ISETP.GT.U32.AND P6, PT, R7.reuse, R16, PT ;  /* 0x000000100700720c */ /* 0x040fe20003fc4070 */
[----:B------:R-:W-:Y:S01]  /*18e0*/  @!P5 IMAD.IADD R6, R6, 0x1, -R7 ;  /* 0x000000010606d824 */ /* 0x000fe200078e0a07 */
[C---:B------:R-:W-:Y:S01]  /*18f0*/  ISETP.GT.U32.AND P4, PT, R7.reuse, R11, PT ;  /* 0x0000000b0700720c */ /* 0x040fe20003f84070 */
[C---:B-1----:R-:W-:Y:S01]  /*1900*/  VIADD R10, R0.reuse, 0x1d8 ;  /* 0x000001d8000a7836 */ /* 0x042fe20000000000 */
[----:B------:R-:W-:Y:S01]  /*1910*/  STL [R1+0x108], R15 ;  /* 0x0001080f01007387 */ /* 0x000fe20000100800 */
[C---:B------:R-:W-:Y:S01]  /*1920*/  VIADD R9, R0.reuse, 0x1d6 ;  /* 0x000001d600097836 */ /* 0x040fe20000000000 */
[----:B------:R-:W-:Y:S01]  /*1930*/  ISETP.GT.U32.AND P5, PT, R7, R6, PT ;  /* 0x000000060700720c */ /* 0x000fe20003fa4070 */
[----:B------:R-:W-:Y:S01]  /*1940*/  IMAD.MOV.U32 R13, RZ, RZ, R12 ;  /* 0x000000ffff0d7224 */ /* 0x000fe200078e000c */
[----:B------:R-:W-:Y:S01]  /*1950*/  IABS R5, R10 ;  /* 0x0000000a00057213 */ /* 0x000fe20000000000 */
[----:B------:R-:W-:Y:S01]  /*1960*/  VIADD R4, R0, 0x1d4 ;  /* 0x000001d400047836 */ /* 0x000fe20000000000 */
[----:B------:R-:W-:Y:S01]  /*1970*/  IABS R8, R9 ;  /* 0x0000000900087213 */ /* 0x000fe20000000000 */
[----:B------:R-:W-:Y:S01]  /*1980*/  @!P3 IMAD.MOV R13, RZ, RZ, -R13 ;  /* 0x000000ffff0db224 */ /* 0x000fe200078e0a0d */
[----:B------:R-:W-:Y:S01]  /*1990*/  ISETP.GE.AND P3, PT, R10, RZ, PT ;  /* 0x000000ff0a00720c */ /* 0x000fe20003f66270 */
[--C-:B------:R-:W-:Y:S01]  /*19a0*/  @!P6 IMAD.IADD R16, R16, 0x1, -R7.reuse ;  /* 0x000000011010e824 */ /* 0x100fe200078e0a07 */
[----:B------:R-:W-:Y:S01]  /*19b0*/  IABS R2, R4 ;  /* 0x0000000400027213 */ /* 0x000fe20000000000 */
[----:B------:R-:W-:Y:S01]  /*19c0*/  @!P4 IMAD.IADD R11, R11, 0x1, -R7 ;  /* 0x000000010b0bc824 */ /* 0x000fe200078e0a07 */
[----:B------:R-:W-:Y:S01]  /*19d0*/  ISETP.GE.AND P4, PT, R9, RZ, PT ;  /* 0x000000ff0900720c */ /* 0x000fe20003f86270 */
[----:B------:R-:W-:Y:S01]  /*19e0*/  IMAD.HI.U32 R12, R3, R5, RZ ;  /* 0x00000005030c7227 */ /* 0x000fe200078e00ff */
[----:B------:R0:W-:Y:S01]  /*19f0*/  STL [R1+0x10c], R13 ;  /* 0x00010c0d01007387 */ /* 0x0001e20000100800 */
[----:B------:R-:W-:-:S02]  /*1a00*/  ISETP.GT.U32.AND P6, PT, R7, R16, PT ;  /* 0x000000100700720c */ /* 0x000fc40003fc4070 */
[----:B------:R-:W-:-:S04]  /*1a10*/  IMAD.HI.U32 R9, R3, R8, RZ ;  /* 0x0000000803097227 */ /* 0x000fc800078e00ff */
[----:B------:R-:W-:Y:S02]  /*1a20*/  IMAD.MOV R12, RZ, RZ, -R12 ;  /* 0x000000ffff0c7224 */ /* 0x000fe400078e0a0c */
[----:B------:R-:W-:Y:S02]  /*1a30*/  IMAD.MOV R9, RZ, RZ, -R9 ;  /* 0x000000ffff097224 */ /* 0x000fe400078e0a09 */
[----:B0-----:R-:W-:Y:S02]  /*1a40*/  IMAD.MOV.U32 R13, RZ, RZ, R11 ;  /* 0x000000ffff0d7224 */ /* 0x001fe400078e000b */
[----:B------:R-:W-:Y:S02]  /*1a50*/  @!P5 IMAD.IADD R6, R6, 0x1, -R7 ;  /* 0x000000010606d824 */ /* 0x000fe400078e0a07 */
[----:B------:R-:W-:Y:S01]  /*1a60*/  @!P2 IMAD.MOV R13, RZ, RZ, -R13 ;  /* 0x000000ffff0da224 */ /* 0x000fe200078e0a0d */
[----:B------:R-:W-:Y:S01]  /*1a70*/  ISETP.GE.AND P2, PT, R4, RZ, PT ;  /* 0x000000ff0400720c */ /* 0x000fe20003f46270 */
[----:B------:R-:W-:-:S02]  /*1a80*/  IMAD R5, R7, R12, R5 ;  /* 0x0000000c07057224 */ /* 0x000fc400078e0205 */
[C---:B------:R-:W-:Y:S01]  /*1a90*/  IMAD R4, R7.reuse, R9, R8 ;  /* 0x0000000907047224 */ /* 0x040fe200078e0208 */
[----:B------:R-:W-:Y:S01]  /*1aa0*/  STL [R1+0x114], R13 ;  /* 0x0001140d01007387 */ /* 0x000fe20000100800 */
[----:B------:R-:W-:Y:S01]  /*1ab0*/  IMAD.MOV.U32 R11, RZ, RZ, R6 ;  /* 0x000000ffff0b7224 */ /* 0x000fe200078e0006 */
[----:B------:R-:W-:Y:S01]  /*1ac0*/  ISETP.GT.U32.AND P5, PT, R7, R5, PT ;  /* 0x000000050700720c */ /* 0x000fe20003fa4070 */
[----:B------:R-:W-:-:S04]  /*1ad0*/  IMAD.HI.U32 R10, R3, R2, RZ ;  /* 0x00000002030a7227 */ /* 0x000fc800078e00ff */
[----:B------:R-:W-:Y:S01]  /*1ae0*/  @!P0 IMAD.MOV R11, RZ, RZ, -R11 ;  /* 0x000000ffff0b8224 */ /* 0x000fe200078e0a0b */
[C---:B------:R-:W-:Y:S01]  /*1af0*/  ISETP.GT.U32.AND P0, PT, R7.reuse, R4, PT ;  /* 0x000000040700720c */ /* 0x040fe20003f04070 */
[----:B------:R-:W-:Y:S02]  /*1b00*/  IMAD.MOV R10, RZ, RZ, -R10 ;  /* 0x000000ffff0a7224 */ /* 0x000fe400078e0a0a */
[----:B------:R-:W-:Y:S01]  /*1b10*/  @!P6 IMAD.IADD R16, R16, 0x1, -R7 ;  /* 0x000000011010e824 */ /* 0x000fe200078e0a07 */
[----:B------:R0:W-:Y:S01]  /*1b20*/  STL [R1+0x11c], R11 ;  /* 0x00011c0b01007387 */ /* 0x0001e20000100800 */
[----:B------:R-:W-:Y:S02]  /*1b30*/  IMAD R2, R7, R10, R2 ;  /* 0x0000000a07027224 */ /* 0x000fe400078e0202 */
[----:B------:R-:W-:Y:S02]  /*1b40*/  IMAD.MOV.U32 R15, RZ, RZ, R16 ;  /* 0x000000ffff0f7224 */ /* 0x000fe400078e0010 */
[----:B------:R-:W-:-:S02]  /*1b50*/  VIADD R10, R0, 0x1d2 ;  /* 0x000001d2000a7836 */ /* 0x000fc40000000000 */
[----:B------:R-:W-:Y:S01]  /*1b60*/  @!P1 IMAD.MOV R15, RZ, RZ, -R15 ;  /* 0x000000ffff0f9224 */ /* 0x000fe200078e0a0f */
[----:B------:R-:W-:Y:S01]  /*1b70*/  ISETP.GT.U32.AND P1, PT, R7, R2, PT ;  /* 0x000000020700720c */ /* 0x000fe20003f24070 */
[--C-:B------:R-:W-:Y:S01]  /*1b80*/  @!P5 IMAD.IADD R5, R5, 0x1, -R7.reuse ;  /* 0x000000010505d824 */ /* 0x100fe200078e0a07 */
[----:B------:R-:W-:Y:S01]  /*1b90*/  ISETP.GE.AND P6, PT, R10, RZ, PT ;  /* 0x000000ff0a00720c */ /* 0x000fe20003fc6270 */
[--C-:B------:R-:W-:Y:S01]  /*1ba0*/  @!P0 IMAD.IADD R4, R4, 0x1, -R7.reuse ;  /* 0x0000000104048824 */ /* 0x100fe200078e0a07 */
[----:B------:R-:W-:Y:S01]  /*1bb0*/  IABS R10, R10 ;  /* 0x0000000a000a7213 */ /* 0x000fe20000000000 */
[C---:B------:R-:W-:Y:S01]  /*1bc0*/  VIADD R8, R0.reuse, 0x1ce ;  /* 0x000001ce00087836 */ /* 0x040fe20000000000 */
[C---:B------:R-:W-:Y:S01]  /*1bd0*/  ISETP.GT.U32.AND P5, PT, R7.reuse, R5, PT ;  /* 0x000000050700720c */ /* 0x040fe20003fa4070 */
[----:B------:R-:W-:Y:S01]  /*1be0*/  VIADD R6, R0, 0x1d0 ;  /* 0x000001d000067836 */ /* 0x000fe20000000000 */
[----:B------:R-:W-:Y:S01]  /*1bf0*/  ISETP.GT.U32.AND P0, PT, R7, R4, PT ;  /* 0x000000040700720c */ /* 0x000fe20003f04070 */
[----:B------:R-:W-:Y:S01]  /*1c00*/  IMAD.HI.U32 R16, R3, R10, RZ ;  /* 0x0000000a03107227 */ /* 0x000fe200078e00ff */
[----:B------:R-:W-:Y:S01]  /*1c10*/  IABS R12, R8 ;  /* 0x00000008000c7213 */ /* 0x000fe20000000000 */
[----:B------:R1:W-:Y:S01]  /*1c20*/  STL [R1+0x120], R15 ;  /* 0x0001200f01007387 */ /* 0x0003e20000100800 */
[----:B0-----:R-:W-:Y:S01]  /*1c30*/  IABS R11, R6 ;  /* 0x00000006000b7213 */ /* 0x001fe20000000000 */
[----:B------:R-:W-:-:S02]  /*1c40*/  @!P1 IMAD.IADD R2, R2, 0x1, -R7 ;  /* 0x0000000102029824 */ /* 0x000fc400078e0a07 */
[----:B------:R-:W-:Y:S02]  /*1c50*/  IMAD.MOV R16, RZ, RZ, -R16 ;  /* 0x000000ffff107224 */ /* 0x000fe400078e0a10 */
[----:B------:R-:W-:Y:S01]  /*1c60*/  VIADD R9, R0, 0x1cc ;  /* 0x000001cc00097836 */ /* 0x000fe20000000000 */
[----:B------:R-:W-:Y:S01]  /*1c70*/  ISETP.GT.U32.AND P1, PT, R7, R2, PT ;  /* 0x000000020700720c */ /* 0x000fe20003f24070 */
[----:B------:R-:W-:Y:S01]  /*1c80*/  @!P5 IMAD.IADD R5, R5, 0x1, -R7 ;  /* 0x000000010505d824 */ /* 0x000fe200078e0a07 */
[----:B------:R-:W-:Y:S01]  /*1c90*/  ISETP.GE.AND P5, PT, R6, RZ, PT ;  /* 0x000000ff0600720c */ /* 0x000fe20003fa6270 */
[----:B------:R-:W-:Y:S01]  /*1ca0*/  IMAD R10, R7, R16, R10 ;  /* 0x00000010070a7224 */ /* 0x000fe200078e020a */
[----:B------:R-:W-:Y:S01]  /*1cb0*/  IABS R13, R9 ;  /* 0x00000009000d7213 */ /* 0x000fe20000000000 */
[----:B------:R-:W-:-:S04]  /*1cc0*/  IMAD.HI.U32 R18, R3, R12, RZ ;  /* 0x0000000c03127227 */ /* 0x000fc800078e00ff */
[----:B------:R-:W-:Y:S01]  /*1cd0*/  @!P0 IMAD.IADD R4, R4, 0x1, -R7 ;  /* 0x0000000104048824 */ /* 0x000fe200078e0a07 */
[----:B------:R-:W-:Y:S01]  /*1ce0*/  ISETP.GT.U32.AND P0, PT, R7, R10, PT ;  /* 0x0000000a0700720c */ /* 0x000fe20003f04070 */
[----:B------:R-:W-:-:S04]  /*1cf0*/  IMAD.HI.U32 R17, R3, R11, RZ ;  /* 0x0000000b03117227 */ /* 0x000fc800078e00ff */
[----:B------:R-:W-:Y:S02]  /*1d00*/  IMAD.MOV.U32 R19, RZ, RZ, R5 ;  /* 0x000000ffff137224 */ /* 0x000fe400078e0005 */
[----:B------:R-:W-:Y:S02]  /*1d10*/  IMAD.MOV R18, RZ, RZ, -R18 ;  /* 0x000000ffff127224 */ /* 0x000fe400078e0a12 */
[----:B-1----:R-:W-:Y:S02]  /*1d20*/  IMAD.MOV.U32 R15, RZ, RZ, R4 ;  /* 0x000000ffff0f7224 */ /* 0x002fe400078e0004 */
[----:B------:R-:W-:Y:S02]  /*1d30*/  IMAD.MOV R17, RZ, RZ, -R17 ;  /* 0x000000ffff117224 */ /* 0x000fe400078e0a11 */
[----:B------:R-:W-:-:S04]  /*1d40*/  IMAD.HI.U32 R16, R3, R13, RZ ;  /* 0x0000000d03107227 */ /* 0x000fc800078e00ff */
[----:B------:R-:W-:Y:S02]  /*1d50*/  @!P3 IMAD.MOV R19, RZ, RZ, -R19 ;  /* 0x000000ffff13b224 */ /* 0x000fe400078e0a13 */
[----:B------:R-:W-:Y:S01]  /*1d60*/  @!P4 IMAD.MOV R15, RZ, RZ, -R15 ;  /* 0x000000ffff0fc224 */ /* 0x000fe200078e0a0f */
[----:B------:R-:W-:Y:S01]  /*1d70*/  ISETP.GE.AND P4, PT, R8, RZ, PT ;  /* 0x000000ff0800720c */ /* 0x000fe20003f86270 */
[C---:B------:R-:W-:Y:S01]  /*1d80*/  IMAD R5, R7.reuse, R18, R12 ;  /* 0x0000001207057224 */ /* 0x040fe200078e020c */
[----:B------:R-:W-:Y:S01]  /*1d90*/  STL [R1+0x12c], R19 ;  /* 0x00012c1301007387 */ /* 0x000fe20000100800 */
[C---:B------:R-:W-:Y:S02]  /*1da0*/  IMAD R11, R7.reuse, R17, R11 ;  /* 0x00000011070b7224 */ /* 0x040fe400078e020b */
[----:B------:R-:W-:Y:S01]  /*1db0*/  IMAD.MOV R16, RZ, RZ, -R16 ;  /* 0x000000ffff107224 */ /* 0x000fe200078e0a10 */
[----:B------:R0:W-:Y:S01]  /*1dc0*/  STL [R1+0x130], R15 ;  /* 0x0001300f01007387 */ /* 0x0001e20000100800 */
[----:B------:R-:W-:Y:S01]  /*1dd0*/  @!P1 IMAD.IADD R2, R2, 0x1, -R7 ;  /* 0x0000000102029824 */ /* 0x000fe200078e0a07 */
[C---:B------:R-:W-:Y:S01]  /*1de0*/  ISETP.GT.U32.AND P1, PT, R7.reuse, R5, PT ;  /* 0x000000050700720c */ /* 0x040fe20003f24070 */
[C---:B------:R-:W-:Y:S01]  /*1df0*/  IMAD R4, R7.reuse, R16, R13 ;  /* 0x0000001007047224 */ /* 0x040fe200078e020d */
[----:B------:R-:W-:Y:S01]  /*1e00*/  ISETP.GT.U32.AND P3, PT, R7, R11, PT ;  /* 0x0000000b0700720c */ /* 0x000fe20003f64070 */
[----:B------:R-:W-:-:S02]  /*1e10*/  @!P0 IMAD.IADD R10, R10, 0x1, -R7 ;  /* 0x000000010a0a8824 */ /* 0x000fc400078e0a07 */
[C---:B------:R-:W-:Y:S02]  /*1e20*/  VIADD R6, R0.reuse, 0x1ca ;  /* 0x000001ca00067836 */ /* 0x040fe40000000000 */
[C---:B------:R-:W-:Y:S01]  /*1e30*/  VIADD R12, R0.reuse, 0x1c6 ;  /* 0x000001c6000c7836 */ /* 0x040fe20000000000 */
[C---:B------:R-:W-:Y:S01]  /*1e40*/  ISETP.GT.U32.AND P0, PT, R7.reuse, R10, PT ;  /* 0x0000000a0700720c */ /* 0x040fe20003f04070 */
[----:B0-----:R-:W-:Y:S01]  /*1e50*/  IMAD.MOV.U32 R15, RZ, RZ, R2 ;  /* 0x000000ffff0f7224 */ /* 0x001fe200078e0002 */
[----:B------:R-:W-:Y:S01]  /*1e60*/  IABS R13, R6 ;  /* 0x00000006000d7213 */ /* 0x000fe20000000000 */
[----:B------:R-:W-:Y:S01]  /*1e70*/  VIADD R8, R0, 0x1c8 ;  /* 0x000001c800087836 */ /* 0x000fe20000000000 */
[----:B------:R-:W-:Y:S01]  /*1e80*/  IABS R16, R12 ;  /* 0x0000000c00107213 */ /* 0x000fe20000000000 */
[----:B------:R-:W-:Y:S01]  /*1e90*/  @!P2 IMAD.MOV R15, RZ, RZ, -R15 ;  /* 0x000000ffff0fa224 */ /* 0x000fe200078e0a0f */
[----:B------:R-:W-:Y:S01]  /*1ea0*/  ISETP.GT.U32.AND P2, PT, R7, R4, PT ;  /* 0x000000040700720c */ /* 0x000fe20003f44070 */
[--C-:B------:R-:W-:Y:S01]  /*1eb0*/  @!P1 IMAD.IADD R5, R5, 0x1, -R7.reuse ;  /* 0x0000000105059824 */ /* 0x100fe200078e0a07 */
[----:B------:R-:W-:Y:S01]  /*1ec0*/  IABS R2, R8 ;  /* 0x0000000800027213 */ /* 0x000fe20000000000 */
[----:B------:R-:W-:Y:S01]  /*1ed0*/  @!P3 IMAD.IADD R11, R11, 0x1, -R7 ;  /* 0x000000010b0bb824 */ /* 0x000fe200078e0a07 */
[----:B------:R0:W-:Y:S01]  /*1ee0*/  STL [R1+0x134], R15 ;  /* 0x0001340f01007387 */ /* 0x0001e20000100800 */
[----:B------:R-:W-:Y:S01]  /*1ef0*/  IMAD.HI.U32 R17, R3, R13, RZ ;  /* 0x0000000d03117227 */ /* 0x000fe200078e00ff */
[----:B------:R-:W-:-:S02]  /*1f00*/  ISETP.GT.U32.AND P1, PT, R7, R5, PT ;  /* 0x000000050700720c */ /* 0x000fc40003f24070 */
[----:B------:R-:W-:Y:S01]  /*1f10*/  ISETP.GT.U32.AND P3, PT, R7, R11, PT ;  /* 0x0000000b0700720c */ /* 0x000fe20003f64070 */
[--C-:B------:R-:W-:Y:S01]  /*1f20*/  @!P0 IMAD.IADD R10, R10, 0x1, -R7.reuse ;  /* 0x000000010a0a8824 */ /* 0x100fe200078e0a07 */
[----:B------:R-:W-:Y:S01]  /*1f30*/  ISETP.GE.AND P0, PT, R9, RZ, PT ;  /* 0x000000ff0900720c */ /* 0x000fe20003f06270 */
[----:B------:R-:W-:Y:S02]  /*1f40*/  IMAD.MOV.U32 R9, RZ, RZ, R16 ;  /* 0x000000ffff097224 */ /* 0x000fe400078e0010 */
[----:B------:R-:W-:Y:S02]  /*1f50*/  @!P2 IMAD.IADD R4, R4, 0x1, -R7 ;  /* 0x000000010404a824 */ /* 0x000fe400078e0a07 */
[----:B------:R-:W-:Y:S02]  /*1f60*/  IMAD.MOV R17, RZ, RZ, -R17 ;  /* 0x000000ffff117224 */ /* 0x000fe400078e0a11 */
[----:B------:R-:W-:Y:S01]  /*1f70*/  IMAD.HI.U32 R16, R3, R2, RZ ;  /* 0x0000000203107227 */ /* 0x000fe200078e00ff */
[----:B------:R-:W-:-:S03]  /*1f80*/  ISETP.GT.U32.AND P2, PT, R7, R4, PT ;  /* 0x000000040700720c */ /* 0x000fc60003f44070 */
[----:B------:R-:W-:Y:S02]  /*1f90*/  IMAD R13, R7, R17, R13 ;  /* 0x00000011070d7224 */ /* 0x000fe400078e020d */
[----:B------:R-:W-:Y:S02]  /*1fa0*/  IMAD.MOV R16, RZ, RZ, -R16 ;  /* 0x000000ffff107224 */ /* 0x000fe400078e0a10 */
[--C-:B------:R-:W-:Y:S01]  /*1fb0*/  @!P1 IMAD.IADD R5, R5, 0x1, -R7.reuse ;  /* 0x0000000105059824 */ /* 0x100fe200078e0a07 */
[----:B------:R-:W-:Y:S01]  /*1fc0*/  ISETP.GE.AND P1, PT, R12, RZ, PT ;  /* 0x000000ff0c00720c */ /* 0x000fe20003f26270 */
[--C-:B------:R-:W-:Y:S01]  /*1fd0*/  @!P3 IMAD.IADD R11, R11, 0x1, -R7.reuse ;  /* 0x000000010b0bb824 */ /* 0x100fe200078e0a07 */
[C---:B------:R-:W-:Y:S01]  /*1fe0*/  ISETP.GT.U32.AND P3, PT, R7.reuse, R13, PT ;  /* 0x0000000d0700720c */ /* 0x040fe20003f64070 */
[----:B------:R-:W-:Y:S02]  /*1ff0*/  IMAD R12, R7, R16, R2 ;  /* 0x00000010070c7224 */ /* 0x000fe400078e0202 */
[----:B------:R-:W-:-:S02]  /*2000*/  @!P2 IMAD.IADD R4, R4, 0x1, -R7 ;  /* 0x000000010404a824 */ /* 0x000fc400078e0a07 */
[----:B------:R-:W-:Y:S01]  /*2010*/  IMAD.MOV.U32 R18, RZ, RZ, R10 ;  /* 0x000000ffff127224 */ /* 0x000fe200078e000a */
[----:B------:R-:W-:Y:S01]  /*2020*/  ISETP.GT.U32.AND P2, PT, R7, R12, PT ;  /* 0x0000000c0700720c */ /* 0x000fe20003f44070 */
[----:B------:R-:W-:Y:S02]  /*2030*/  VIADD R2, R0, 0x1c4 ;  /* 0x000001c400027836 */ /* 0x000fe40000000000 */
[----:B------:R-:W-:-:S04]  /*2040*/  IMAD.HI.U32 R10, R3, R9, RZ ;  /* 0x00000009030a7227 */ /* 0x000fc800078e00ff */
[----:B------:R-:W-:Y:S02]  /*2050*/  @!P3 IMAD.IADD R13, R13, 0x1, -R7 ;  /* 0x000000010d0db824 */ /* 0x000fe400078e0a07 */
[----:B0-----:R-:W-:Y:S02]  /*2060*/  IMAD.MOV.U32 R15, RZ, RZ, R11 ;  /* 0x000000ffff0f7224 */ /* 0x001fe400078e000b */
[----:B------:R-:W-:Y:S01]  /*2070*/  @!P6 IMAD.MOV R18, RZ, RZ, -R18 ;  /* 0x000000ffff12e224 */ /* 0x000fe200078e0a12 */
[----:B------:R-:W-:Y:S01]  /*2080*/  ISETP.GE.AND P6, PT, R6, RZ, PT ;  /* 0x000000ff0600720c */ /* 0x000fe20003fc6270 */
[----:B------:R-:W-:Y:S01]  /*2090*/  IMAD.MOV.U32 R11, RZ, RZ, R5 ;  /* 0x000000ffff0b7224 */ /* 0x000fe200078e0005 */
[----:B------:R-:W-:Y:S01]  /*20a0*/  ISETP.GT.U32.AND P3, PT, R7, R13, PT ;  /* 0x0000000d0700720c */ /* 0x000fe20003f64070 */
[----:B------:R-:W-:Y:S01]  /*20b0*/  VIADD R5, R0, 0x1c2 ;  /* 0x000001c200057836 */ /* 0x000fe20000000000 */
[----:B------:R0:W-:Y:S01]  /*20c0*/  STL [R1+0x140], R18 ;  /* 0x0001401201007387 */ /* 0x0001e20000100800 */
[----:B------:R-:W-:Y:S01]  /*20d0*/  IMAD.MOV.U32 R6, RZ, RZ, R4 ;  /* 0x000000ffff067224 */ /* 0x000fe200078e0004 */
[----:B------:R-:W-:Y:S01]  /*20e0*/  IABS R4, R2 ;  /* 0x0000000200047213 */ /* 0x000fe20000000000 */
[----:B------:R-:W-:-:S02]  /*20f0*/  @!P2 IMAD.IADD R12, R12, 0x1, -R7 ;  /* 0x000000010c0ca824 */ /* 0x000fc400078e0a07 */
[----:B------:R-:W-:Y:S02]  /*2100*/  IMAD.MOV R10, RZ, RZ, -R10 ;  /* 0x000000ffff0a7224 */ /* 0x000fe400078e0a0a */
[----:B------:R-:W-:Y:S01]  /*2110*/  @!P0 IMAD.MOV R6, RZ, RZ, -R6 ;  /* 0x000000ffff068224 */ /* 0x000fe200078e0a06 */
[C---:B------:R-:W-:Y:S01]  /*2120*/  ISETP.GT.U32.AND P2, PT, R7.reuse, R12, PT ;  /* 0x0000000c0700720c */ /* 0x040fe20003f44070 */
[----:B------:R-:W-:Y:S01]  /*2130*/  IMAD R9, R7, R10, R9 ;  /* 0x0000000a07097224 */ /* 0x000fe200078e0209 */
[----:B0-----:R-:W-:Y:S01]  /*2140*/  IABS R18, R5 ;  /* 0x0000000500127213 */ /* 0x001fe20000000000 */
[----:B------:R-:W-:Y:S01]  /*2150*/  IMAD.HI.U32 R10, R3, R4, RZ ;  /* 0x00000004030a7227 */ /* 0x000fe200078e00ff */
[----:B------:R-:W-:-:S03]  /*2160*/  ISETP.GE.AND P0, PT, R5, RZ, PT ;  /* 0x000000ff0500720c */ /* 0x000fc60003f06270 */
[----:B------:R-:W-:-:S04]  /*2170*/  IMAD.HI.U32 R5, R3, R18, RZ ;  /* 0x0000001203057227 */ /* 0x000fc800078e00ff */
[----:B------:R-:W-:Y:S02]  /*2180*/  IMAD.MOV R10, RZ, RZ, -R10 ;  /* 0x000000ffff0a7224 */ /* 0x000fe400078e0a0a */
[----:B------:R-:W-:Y:S01]  /*2190*/  @!P3 IMAD.IADD R13, R13, 0x1, -R7 ;  /* 0x000000010d0db824 */ /* 0x000fe200078e0a07 */
[C---:B------:R-:W-:Y:S01]  /*21a0*/  ISETP.GT.U32.AND P3, PT, R7.reuse, R9, PT ;  /* 0x000000090700720c */ /* 0x040fe20003f64070 */
[----:B------:R-:W-:Y:S02]  /*21b0*/  IMAD.MOV R5, RZ, RZ, -R5 ;  /* 0x000000ffff057224 */ /* 0x000fe400078e0a05 */
[C---:B------:R-:W-:Y:S02]  /*21c0*/  IMAD R4, R7.reuse, R10, R4 ;  /* 0x0000000a07047224 */ /* 0x040fe400078e0204 */
[C---:B------:R-:W-:Y:S02]  /*21d0*/  IMAD R18, R7.reuse, R5, R18 ;  /* 0x0000000507127224 */ /* 0x040fe400078e0212 */
[----:B------:R-:W-:Y:S01]  /*21e0*/  @!P2 IMAD.IADD R12, R12, 0x1, -R7 ;  /* 0x000000010c0ca824 */ /* 0x000fe200078e0a07 */
[----:B------:R-:W-:Y:S01]  /*21f0*/  ISETP.GT.U32.AND P2, PT, R7, R4, PT ;  /* 0x000000040700720c */ /* 0x000fe20003f44070 */
[----:B------:R-:W-:-:S02]  /*2200*/  IMAD.MOV.U32 R16, RZ, RZ, R13 ;  /* 0x000000ffff107224 */ /* 0x000fc400078e000d */
[----:B------:R-:W-:Y:S01]  /*2210*/  @!P5 IMAD.MOV R15, RZ, RZ, -R15 ;  /* 0x000000ffff0fd224 */ /* 0x000fe200078e0a0f */
[----:B------:R-:W-:Y:S01]  /*2220*/  ISETP.GE.AND P5, PT, R8, RZ, PT ;  /* 0x000000ff0800720c */ /* 0x000fe20003fa6270 */
[----:B------:R-:W-:Y:S01]  /*2230*/  @!P4 IMAD.MOV R11, RZ, RZ, -R11 ;  /* 0x000000ffff0bc224 */ /* 0x000fe200078e0a0b */
[----:B------:R-:W-:Y:S01]  /*2240*/  ISETP.GE.AND P4, PT, R2, RZ, PT ;  /* 0x000000ff0200720c */ /* 0x000fe20003f86270 */
[----:B------:R-:W-:Y:S01]  /*2250*/  @!P6 IMAD.MOV R16, RZ, RZ, -R16 ;  /* 0x000000ffff10e224 */ /* 0x000fe200078e0a10 */
[----:B------:R-:W-:Y:S01]  /*2260*/  ISETP.GT.U32.AND P6, PT, R7, R18, PT ;  /* 0x000000120700720c */ /* 0x000fe20003fc4070 */
[C---:B------:R-:W-:Y:S01]  /*2270*/  VIADD R2, R0.reuse, 0x1c0 ;  /* 0x000001c000027836 */ /* 0x040fe20000000000 */
[----:B------:R0:W-:Y:S01]  /*2280*/  STL [R1+0x148], R15 ;  /* 0x0001480f01007387 */ /* 0x0001e20000100800 */
[----:B------:R-:W-:Y:S02]  /*2290*/  VIADD R8, R0, 0x1be ;  /* 0x000001be00087836 */ /* 0x000fe40000000000 */
[--C-:B------:R-:W-:Y:S01]  /*22a0*/  @!P2 IMAD.IADD R4, R4, 0x1, -R7.reuse ;  /* 0x000000010404a824 */ /* 0x100fe200078e0a07 */
[----:B------:R1:W-:Y:S01]  /*22b0*/  STL [R1+0x14c], R11 ;  /* 0x00014c0b01007387 */ /* 0x0003e20000100800 */
[----:B------:R-:W-:-:S02]  /*22c0*/  @!P3 IMAD.IADD R9, R9, 0x1, -R7 ;  /* 0x000000010909b824 */ /* 0x000fc400078e0a07 */
[----:B------:R-:W-:Y:S01]  /*22d0*/  IMAD.HI.U32 R24, R3, R21, RZ ;  /* 0x0000001503187227 */ /* 0x000fe200078e00ff */
[----:B------:R2:W-:Y:S01]  /*22e0*/  STL [R1+0x150], R6 ;  /* 0x0001500601007387 */ /* 0x0005e20000100800 */
[C---:B------:R-:W-:Y:S02]  /*22f0*/  ISETP.GT.U32.AND P2, PT, R7.reuse, R4, PT ;  /* 0x000000040700720c */ /* 0x040fe40003f44070 */
[----:B0-----:R-:W-:Y:S01]  /*2300*/  IMAD.MOV.U32 R15, RZ, RZ, R12 ;  /* 0x000000ffff0f7224 */ /* 0x001fe200078e000c */
[----:B------:R-:W-:Y:S01]  /*2310*/  ISETP.GT.U32.AND P3, PT, R7, R9, PT ;  /* 0x000000090700720c */ /* 0x000fe20003f64070 */
[----:B------:R-:W-:Y:S01]  /*2320*/  @!P6 IMAD.IADD R18, R18, 0x1, -R7 ;  /* 0x000000011212e824 */ /* 0x000fe200078e0a07 */
[----:B-1----:R-:W-:Y:S01]  /*2330*/  IABS R11, R8 ;  /* 0x00000008000b7213 */ /* 0x002fe20000000000 */
[----:B------:R-:W-:Y:S01]  /*2340*/  @!P5 IMAD.MOV R15, RZ, RZ, -R15 ;  /* 0x000000ffff0fd224 */ /* 0x000fe200078e0a0f */
[----:B------:R-:W-:Y:S01]  /*2350*/  ISETP.GE.AND P5, PT, R2, RZ, PT ;  /* 0x000000ff0200720c */ /* 0x000fe20003fa6270 */
[----:B------:R-:W-:Y:S01]  /*2360*/  VIADD R12, R0, 0x1ba ;  /* 0x000001ba000c7836 */ /* 0x000fe20000000000 */
[----:B--2---:R-:W-:Y:S01]  /*2370*/  IABS R6, R2 ;  /* 0x0000000200067213 */ /* 0x004fe20000000000 */
[----:B------:R-:W-:Y:S01]  /*2380*/  IMAD.HI.U32 R5, R3, R11, RZ ;  /* 0x0000000b03057227 */ /* 0x000fe200078e00ff */
[----:B------:R-:W-:Y:S01]  /*2390*/  ISETP.GT.U32.AND P6, PT, R7, R18, PT ;  /* 0x000000120700720c */ /* 0x000fe20003fc4070 */
[----:B------:R-:W-:Y:S01]  /*23a0*/  STL [R1+0x160], R16 ;  /* 0x0001601001007387 */ /* 0x000fe20000100800 */
[----:B------:R-:W-:Y:S01]  /*23b0*/  IABS R23, R12 ;  /* 0x0000000c00177213 */ /* 0x000fe20000000000 */
[----:B------:R-:W-:-:S02]  /*23c0*/  IMAD.HI.U32 R10, R3, R6, RZ ;  /* 0x00000006030a7227 */ /* 0x000fc400078e00ff */
[----:B------:R0:W-:Y:S02]  /*23d0*/  STL [R1+0x164], R15 ;  /* 0x0001640f01007387 */ /* 0x0001e40000100800 */
[----:B------:R-:W-:Y:S02]  /*23e0*/  IMAD.MOV R10, RZ, RZ, -R10 ;  /* 0x000000ffff0a7224 */ /* 0x000fe400078e0a0a */
[----:B------:R-:W-:Y:S02]  /*23f0*/  IMAD.MOV R5, RZ, RZ, -R5 ;  /* 0x000000ffff057224 */ /* 0x000fe400078e0a05 */
[C---:B------:R-:W-:Y:S02]  /*2400*/  IMAD R2, R7.reuse, R10, R6 ;  /* 0x0000000a07027224 */ /* 0x040fe400078e0206 */
[----:B------:R-:W-:Y:S02]  /*2410*/  VIADD R6, R0, 0x1bc ;  /* 0x000001bc00067836 */ /* 0x000fe40000000000 */
[----:B------:R-:W-:-:S02]  /*2420*/  IMAD R11, R7, R5, R11 ;  /* 0x00000005070b7224 */ /* 0x000fc400078e020b */
[--C-:B------:R-:W-:Y:S01]  /*2430*/  @!P2 IMAD.IADD R4, R4, 0x1, -R7.reuse ;  /* 0x000000010404a824 */ /* 0x100fe200078e0a07 */
[----:B------:R-:W-:Y:S01]  /*2440*/  IABS R17, R6 ;  /* 0x0000000600117213 */ /* 0x000fe20000000000 */
[----:B------:R-:W-:Y:S01]  /*2450*/  @!P6 IMAD.IADD R18, R18, 0x1, -R7 ;  /* 0x000000011212e824 */ /* 0x000fe200078e0a07 */
[----:B------:R-:W-:Y:S01]  /*2460*/  ISETP.GT.U32.AND P2, PT, R7, R2, PT ;  /* 0x000000020700720c */ /* 0x000fe20003f44070 */
[----:B------:R-:W-:Y:S01]  /*2470*/  IMAD.HI.U32 R22, R3, R23, RZ ;  /* 0x0000001703167227 */ /* 0x000fe200078e00ff */
[----:B------:R-:W-:-:S03]  /*2480*/  ISETP.GT.U32.AND P6, PT, R7, R11, PT ;  /* 0x0000000b0700720c */ /* 0x000fc60003fc4070 */
[----:B------:R-:W-:-:S04]  /*2490*/  IMAD.HI.U32 R10, R3, R17, RZ ;  /* 0x00000011030a7227 */ /* 0x000fc800078e00ff */
[----:B------:R-:W-:Y:S02]  /*24a0*/  IMAD.MOV R10, RZ, RZ, -R10 ;  /* 0x000000ffff0a7224 */ /* 0x000fe400078e0a0a */
[----:B------:R-:W-:Y:S02]  /*24b0*/  IMAD.MOV R22, RZ, RZ, -R22 ;  /* 0x000000ffff167224 */ /* 0x000fe400078e0a16 */
[----:B------:R-:W-:Y:S02]  /*24c0*/  IMAD R17, R7, R10, R17 ;  /* 0x0000000a07117224 */ /* 0x000fe400078e0211 */
[--C-:B------:R-:W-:Y:S01]  /*24d0*/  @!P3 IMAD.IADD R9, R9, 0x1, -R7.reuse ;  /* 0x000000010909b824 */ /* 0x100fe200078e0a07 */
[----:B------:R-:W-:Y:S01]  /*24e0*/  ISETP.GE.AND P3, PT, R8, RZ, PT ;  /* 0x000000ff0800720c */ /* 0x000fe20003f66270 */
[----:B------:R-:W-:Y:S01]  /*24f0*/  @!P2 IMAD.IADD R2, R2, 0x1, -R7 ;  /* 0x000000010202a824 */ /* 0x000fe200078e0a07 */
[C---:B------:R-:W-:Y:S01]  /*2500*/  ISETP.GT.U32.AND P2, PT, R7.reuse, R17, PT ;  /* 0x000000110700720c */ /* 0x040fe20003f44070 */
[----:B------:R-:W-:-:S02]  /*2510*/  IMAD R22, R7, R22, R23 ;  /* 0x0000001607167224 */ /* 0x000fc400078e0217 */
[----:B0-----:R-:W-:Y:S02]  /*2520*/  IMAD.MOV.U32 R15, RZ, RZ, R9 ;  /* 0x000000ffff0f7224 */ /* 0x001fe400078e0009 */
[----:B------:R-:W-:Y:S01]  /*2530*/  @!P6 IMAD.IADD R11, R11, 0x1, -R7 ;  /* 0x000000010b0be824 */ /* 0x000fe200078e0a07 */
[C---:B------:R-:W-:Y:S01]  /*2540*/  ISETP.GT.U32.AND P6, PT, R7.reuse, R22, PT ;  /* 0x000000160700720c */ /* 0x040fe20003fc4070 */
[----:B------:R-:W-:Y:S02]  /*2550*/  @!P1 IMAD.MOV R15, RZ, RZ, -R15 ;  /* 0x000000ffff0f9224 */ /* 0x000fe400078e0a0f */
[C---:B------:R-:W-:Y:S01]  /*2560*/  VIADD R5, R0.reuse, 0x1b4 ;  /* 0x000001b400057836 */ /* 0x040fe20000000000 */
[----:B------:R-:W-:Y:S01]  /*2570*/  ISETP.GT.U32.AND P1, PT, R7, R11, PT ;  /* 0x0000000b0700720c */ /* 0x000fe20003f24070 */
[----:B------:R-:W-:Y:S01]  /*2580*/  VIADD R16, R0, 0x1b6 ;  /* 0x000001b600107836 */ /* 0x000fe20000000000 */
[----:B------:R0:W-:Y:S01]  /*2590*/  STL [R1+0x168], R15 ;  /* 0x0001680f01007387 */ /* 0x0001e20000100800 */
[----:B------:R-:W-:Y:S01]  /*25a0*/  @!P2 IMAD.IADD R17, R17, 0x1, -R7 ;  /* 0x000000011111a824 */ /* 0x000fe200078e0a07 */
[----:B------:R-:W-:Y:S01]  /*25b0*/  IABS R8, R5 ;  /* 0x0000000500087213 */ /* 0x000fe20000000000 */
[----:B------:R-:W-:Y:S01]  /*25c0*/  IMAD.MOV R24, RZ, RZ, -R24 ;  /* 0x000000ffff187224 */ /* 0x000fe200078e0a18 */
[----:B------:R-:W-:-:S02]  /*25d0*/  IABS R13, R16 ;  /* 0x00000010000d7213 */ /* 0x000fc40000000000 */
[C---:B------:R-:W-:Y:S01]  /*25e0*/  ISETP.GT.U32.AND P2, PT, R7.reuse, R2, PT ;  /* 0x000000020700720c */ /* 0x040fe20003f44070 */
[----:B------:R-:W-:Y:S01]  /*25f0*/  @!P6 IMAD.IADD R22, R22, 0x1, -R7 ;  /* 0x000000011616e824 */ /* 0x000fe200078e0a07 */
[----:B------:R-:W-:Y:S01]  /*2600*/  ISETP.GT.U32.AND P6, PT, R7, R17, PT ;  /* 0x000000110700720c */ /* 0x000fe20003fc4070 */
[----:B------:R-:W-:-:S04]  /*2610*/  IMAD.HI.U32 R10, R3, R8, RZ ;  /* 0x00000008030a7227 */ /* 0x000fc800078e00ff */
[----:B0-----:R-:W-:Y:S02]  /*2620*/  IMAD.MOV.U32 R15, RZ, RZ, R4 ;  /* 0x000000ffff0f7224 */ /* 0x001fe400078e0004 */
[----:B------:R-:W-:-:S04]  /*2630*/  IMAD.HI.U32 R19, R3, R13, RZ ;  /* 0x0000000d03137227 */ /* 0x000fc800078e00ff */
[----:B------:R-:W-:Y:S01]  /*2640*/  @!P4 IMAD.MOV R15, RZ, RZ, -R15 ;  /* 0x000000ffff0fc224 */ /* 0x000fe200078e0a0f */
[C---:B------:R-:W-:Y:S01]  /*2650*/  ISETP.GT.U32.AND P4, PT, R7.reuse, R22, PT ;  /* 0x000000160700720c */ /* 0x040fe20003f84070 */
[C---:B------:R-:W-:Y:S02]  /*2660*/  IMAD R21, R7.reuse, R24, R21 ;  /* 0x0000001807157224 */ /* 0x040fe400078e0215 */
[----:B------:R-:W-:Y:S01]  /*2670*/  IMAD.MOV R10, RZ, RZ, -R10 ;  /* 0x000000ffff0a7224 */ /* 0x000fe200078e0a0a */
[----:B------:R0:W-:Y:S01]  /*2680*/  STL [R1+0x16c], R15 ;  /* 0x00016c0f01007387 */ /* 0x0001e20000100800 */
[----:B------:R-:W-:Y:S02]  /*2690*/  IMAD.MOV R19, RZ, RZ, -R19 ;  /* 0x000000ffff137224 */ /* 0x000fe400078e0a13 */
[C---:B------:R-:W-:Y:S02]  /*26a0*/  IMAD R8, R7.reuse, R10, R8 ;  /* 0x0000000a07087224 */ /* 0x040fe400078e0208 */
[----:B------:R-:W-:-:S02]  /*26b0*/  IMAD R13, R7, R19, R13 ;  /* 0x00000013070d7224 */ /* 0x000fc400078e020d */
[C---:B------:R-:W-:Y:S02]  /*26c0*/  VIADD R19, R0.reuse, 0x1b2 ;  /* 0x000001b200137836 */ /* 0x040fe40000000000 */
[----:B------:R-:W-:Y:S01]  /*26d0*/  @!P6 IMAD.IADD R17, R17, 0x1, -R7 ;  /* 0x000000011111e824 */ /* 0x000fe200078e0a07 */
[C---:B------:R-:W-:Y:S01]  /*26e0*/  ISETP.GT.U32.AND P6, PT, R7.reuse, R8, PT ;  /* 0x000000080700720c */ /* 0x040fe20003fc4070 */
[----:B0-----:R-:W-:Y:S01]  /*26f0*/  IMAD.MOV.U32 R15, RZ, RZ, R18 ;  /* 0x000000ffff0f7224 */ /* 0x001fe200078e0012 */
[----:B------:R-:W-:Y:S01]  /*2700*/  IABS R9, R19 ;  /* 0x0000001300097213 */ /* 0x000fe20000000000 */
[----:B------:R-:W-:Y:S02]  /*2710*/  VIADD R10, R0, 0x1b0 ;  /* 0x000001b0000a7836 */ /* 0x000fe40000000000 */
[----:B------:R-:W-:Y:S01]  /*2720*/  @!P0 IMAD.MOV R15, RZ, RZ, -R15 ;  /* 0x000000ffff0f8224 */ /* 0x000fe200078e0a0f */
[C---:B------:R-:W-:Y:S01]  /*2730*/  ISETP.GT.U32.AND P0, PT, R7.reuse, R21, PT ;  /* 0x000000150700720c */ /* 0x040fe20003f04070 */
[--C-:B------:R-:W-:Y:S01]  /*2740*/  @!P2 IMAD.IADD R2, R2, 0x1, -R7.reuse ;  /* 0x000000010202a824 */ /* 0x100fe200078e0a07 */
[----:B------:R-:W-:Y:S01]  /*2750*/  ISETP.GT.U32.AND P2, PT, R7, R13, PT ;  /* 0x0000000d0700720c */ /* 0x000fe20003f44070 */
[----:B------:R-:W-:Y:S01]  /*2760*/  @!P1 IMAD.IADD R11, R11, 0x1, -R7 ;  /* 0x000000010b0b9824 */ /* 0x000fe200078e0a07 */
[----:B------:R-:W-:Y:S01]  /*2770*/  ISETP.GE.AND P1, PT, R6, RZ, PT ;  /* 0x000000ff0600720c */ /* 0x000fe20003f26270 */
[----:B------:R-:W-:Y:S01]  /*2780*/  IMAD.HI.U32 R6, R3, R9, RZ ;  /* 0x0000000903067227 */ /* 0x000fe200078e00ff */
[----:B------:R-:W-:Y:S01]  /*2790*/  IABS R4, R10 ;  /* 0x0000000a00047213 */ /* 0x000fe20000000000 */
[----:B------:R0:W-:Y:S02]  /*27a0*/  STL [R1+0x188], R15 ;  /* 0x0001880f01007387 */ /* 0x0001e40000100800 */
[----:B------:R-:W-:-:S02]  /*27b0*/  IMAD.MOV.U32 R23, RZ, RZ, R2 ;  /* 0x000000ffff177224 */ /* 0x000fc400078e0002 */
[----:B------:R-:W-:Y:S02]  /*27c0*/  IMAD.MOV R6, RZ, RZ, -R6 ;  /* 0x000000ffff067224 */ /* 0x000fe400078e0a06 */
[----:B------:R-:W-:Y:S01]  /*27d0*/  @!P0 IMAD.IADD R21, R21, 0x1, -R7 ;  /* 0x0000000115158824 */ /* 0x000fe200078e0a07 */
[----:B------:R-:W-:Y:S01]  /*27e0*/  ISETP.GE.AND P0, PT, R20, RZ, PT ;  /* 0x000000ff1400720c */ /* 0x000fe20003f06270 */
[----:B------:R-:W-:Y:S02]  /*27f0*/  @!P5 IMAD.MOV R23, RZ, RZ, -R23 ;  /* 0x000000ffff17d224 */ /* 0x000fe400078e0a17 */
[--C-:B------:R-:W-:Y:S01]  /*2800*/  @!P4 IMAD.IADD R22, R22, 0x1, -R7.reuse ;  /* 0x000000011616c824 */ /* 0x100fe200078e0a07 */
[----:B------:R-:W-:Y:S01]  /*2810*/  ISETP.GT.U32.AND P5, PT, R7, R21, PT ;  /* 0x000000150700720c */ /* 0x000fe20003fa4070 */
[----:B------:R-:W-:Y:S01]  /*2820*/  IMAD.HI.U32 R18, R3, R4, RZ ;  /* 0x0000000403127227 */ /* 0x000fe200078e00ff */
[----:B------:R-:W-:Y:S01]  /*2830*/  ISETP.GE.AND P4, PT, R12, RZ, PT ;  /* 0x000000ff0c00720c */ /* 0x000fe20003f86270 */
[----:B------:R-:W-:Y:S02]  /*2840*/  STL [R1+0x190], R23 ;  /* 0x0001901701007387 */ /* 0x000fe40000100800 */
[----:B------:R-:W-:-:S02]  /*2850*/  @!P6 IMAD.IADD R8, R8, 0x1, -R7 ;  /* 0x000000010808e824 */ /* 0x000fc400078e0a07 */
[C---:B------:R-:W-:Y:S02]  /*2860*/  IMAD R6, R7.reuse, R6, R9 ;  /* 0x0000000607067224 */ /* 0x040fe400078e0209 */
[----:B------:R-:W-:Y:S01]  /*2870*/  IMAD.MOV.U32 R12, RZ, RZ, R17 ;  /* 0x000000ffff0c7224 */ /* 0x000fe200078e0011 */
[----:B------:R-:W-:Y:S01]  /*2880*/  ISETP.GT.U32.AND P6, PT, R7, R8, PT ;  /* 0x000000080700720c */ /* 0x000fe20003fc4070 */
[----:B------:R-:W-:Y:S02]  /*2890*/  IMAD.MOV R18, RZ, RZ, -R18 ;  /* 0x000000ffff127224 */ /* 0x000fe400078e0a12 */
[----:B------:R-:W-:Y:S01]  /*28a0*/  @!P2 IMAD.IADD R13, R13, 0x1, -R7 ;  /* 0x000000010d0da824 */ /* 0x000fe200078e0a07 */
[----:B------:R-:W-:Y:S01]  /*28b0*/  ISETP.GE.AND P2, PT, R16, RZ, PT ;  /* 0x000000ff1000720c */ /* 0x000fe20003f46270 */
[----:B0-----:R-:W-:Y:S02]  /*28c0*/  IMAD.MOV.U32 R15, RZ, RZ, R11 ;  /* 0x000000ffff0f7224 */ /* 0x001fe400078e000b */
[----:B------:R-:W-:Y:S01]  /*28d0*/  @!P1 IMAD.MOV R12, RZ, RZ, -R12 ;  /* 0x000000ffff0c9224 */ /* 0x000fe200078e0a0c */
[C---:B------:R-:W-:Y:S01]  /*28e0*/  ISETP.GT.U32.AND P1, PT, R7.reuse, R6, PT ;  /* 0x000000060700720c */ /* 0x040fe20003f24070 */
[----:B------:R-:W-:-:S02]  /*28f0*/  IMAD R4, R7, R18, R4 ;  /* 0x0000001207047224 */ /* 0x000fc400078e0204 */
[----:B------:R-:W-:Y:S01]  /*2900*/  @!P3 IMAD.MOV R15, RZ, RZ, -R15 ;  /* 0x000000ffff0fb224 */ /* 0x000fe200078e0a0f */
[----:B------:R-:W-:Y:S01]  /*2910*/  ISETP.GT.U32.AND P3, PT, R7, R13, PT ;  /* 0x0000000d0700720c */ /* 0x000fe20003f64070 */
[----:B------:R-:W-:Y:S02]  /*2920*/  IMAD.MOV.U32 R11, RZ, RZ, R22 ;  /* 0x000000ffff0b7224 */ /* 0x000fe400078e0016 */
[----:B------:R-:W-:Y:S01]  /*2930*/  VIADD R2, R0, 0x1ae ;  /* 0x000001ae00027836 */ /* 0x000fe20000000000 */
[----:B------:R-:W-:Y:S01]  /*2940*/  STL [R1+0x194], R15 ;  /* 0x0001940f01007387 */ /* 0x000fe20000100800 */
[----:B------:R-:W-:Y:S01]  /*2950*/  @!P5 IMAD.IADD R21, R21, 0x1, -R7 ;  /* 0x000000011515d824 */ /* 0x000fe200078e0a07 */
[----:B------:R-:W-:Y:S01]  /*2960*/  ISETP.GT.U32.AND P5, PT, R7, R4, PT ;  /* 0x000000040700720c */ /* 0x000fe20003fa4070 */
[----:B------:R-:W-:Y:S01]  /*2970*/  @!P4 IMAD.MOV R11, RZ, RZ, -R11 ;  /* 0x000000ffff0bc224 */ /* 0x000fe200078e0a0b */
[----:B------:R-:W-:Y:S01]  /*2980*/  ISETP.GE.AND P4, PT, R5, RZ, PT ;  /* 0x000000ff0500720c */ /* 0x000fe20003f86270 */
[--C-:B------:R-:W-:Y:S01]  /*2990*/  @!P6 IMAD.IADD R8, R8, 0x1, -R7.reuse ;  /* 0x000000010808e824 */ /* 0x100fe200078e0a07 */
[----:B------:R-:W-:Y:S01]  /*29a0*/  IABS R5, R2 ;  /* 0x0000000200057213 */ /* 0x000fe20000000000 */
[----:B------:R0:W-:Y:S01]  /*29b0*/  STL [R1+0x198], R12 ;  /* 0x0001980c01007387 */ /* 0x0001e20000100800 */
[----:B------:R-:W-:Y:S01]  /*29c0*/  ISETP.GE.AND P6, PT, R10, RZ, PT ;  /* 0x000000ff0a00720c */ /* 0x000fe20003fc6270 */
[----:B------:R-:W-:Y:S01]  /*29d0*/  @!P1 IMAD.IADD R6, R6, 0x1, -R7 ;  /* 0x0000000106069824 */ /* 0x000fe200078e0a07 */
[----:B------:R-:W-:Y:S01]  /*29e0*/  ISETP.GE.AND P1, PT, R2, RZ, PT ;  /* 0x000000ff0200720c */ /* 0x000fe20003f26270 */
[----:B------:R-:W-:Y:S01]  /*29f0*/  IMAD.HI.U32 R10, R3, R5, RZ ;  /* 0x00000005030a7227 */ /* 0x000fe200078e00ff */
[----:B------:R1:W-:Y:S03]  /*2a00*/  STL [R1+0x19c], R11 ;  /* 0x00019c0b01007387 */ /* 0x0003e60000100800 */
[----:B------:R-:W-:-:S02]  /*2a10*/  VIADD R9, R0, 0x1ac ;  /* 0x000001ac00097836 */ /* 0x000fc40000000000 */
[----:B0-----:R-:W-:Y:S02]  /*2a20*/  IMAD.MOV.U32 R12, RZ, RZ, R21 ;  /* 0x000000ffff0c7224 */ /* 0x001fe400078e0015 */
[--C-:B------:R-:W-:Y:S01]  /*2a30*/  @!P3 IMAD.IADD R13, R13, 0x1, -R7.reuse ;  /* 0x000000010d0db824 */ /* 0x100fe200078e0a07 */
[----:B------:R-:W-:Y:S01]  /*2a40*/  IABS R18, R9 ;  /* 0x0000000900127213 */ /* 0x000fe20000000000 */
[----:B------:R-:W-:Y:S01]  /*2a50*/  IMAD.MOV R10, RZ, RZ, -R10 ;  /* 0x000000ffff0a7224 */ /* 0x000fe200078e0a0a */
[----:B------:R-:W-:Y:S01]  /*2a60*/  ISETP.GE.AND P3, PT, R19, RZ, PT ;  /* 0x000000ff1300720c */ /* 0x000fe20003f66270 */
[----:B------:R-:W-:Y:S01]  /*2a70*/  @!P0 IMAD.MOV R12, RZ, RZ, -R12 ;  /* 0x000000ffff0c8224 */ /* 0x000fe200078e0a0c */
[C---:B------:R-:W-:Y:S01]  /*2a80*/  ISETP.GT.U32.AND P0, PT, R7.reuse, R6, PT ;  /* 0x000000060700720c */ /* 0x040fe20003f04070 */
[----:B------:R-:W-:Y:S02]  /*2a90*/  @!P5 IMAD.IADD R4, R4, 0x1, -R7 ;  /* 0x000000010404d824 */ /* 0x000fe400078e0a07 */
[----:B-1----:R-:W-:Y:S01]  /*2aa0*/  IMAD.MOV.U32 R11, RZ, RZ, R13 ;  /* 0x000000ffff0b7224 */ /* 0x002fe200078e000d */
[----:B------:R-:W-:Y:S01]  /*2ab0*/  STL [R1+0x1a0], R12 ;  /* 0x0001a00c01007387 */ /* 0x000fe20000100800 */
[C---:B------:R-:W-:Y:S01]  /*2ac0*/  IMAD R13, R7.reuse, R10, R5 ;  /* 0x0000000a070d7224 */ /* 0x040fe200078e0205 */
[----:B------:R-:W-:Y:S01]  /*2ad0*/  ISETP.GT.U32.AND P5, PT, R7, R4, PT ;  /* 0x000000040700720c */ /* 0x000fe20003fa4070 */
[----:B------:R-:W-:-:S04]  /*2ae0*/  IMAD.HI.U32 R2, R3, R18, RZ ;  /* 0x0000001203027227 */ /* 0x000fc800078e00ff */
[----:B------:R-:W-:Y:S01]  /*2af0*/  @!P4 IMAD.MOV R8, RZ, RZ, -R8 ;  /* 0x000000ffff08c224 */ /* 0x000fe200078e0a08 */
[----:B------:R-:W-:Y:S01]  /*2b00*/  ISETP.GT.U32.AND P4, PT, R7, R13, PT ;  /* 0x0000000d0700720c */ /* 0x000fe20003f84070 */
[----:B------:R-:W-:Y:S01]  /*2b10*/  @!P2 IMAD.MOV R11, RZ, RZ, -R11 ;  /* 0x000000ffff0ba224 */ /* 0x000fe200078e0a0b */
[----:B------:R-:W-:Y:S01]  /*2b20*/  ISETP.GE.AND P2, PT, R9, RZ, PT ;  /* 0x000000ff0900720c */ /* 0x000fe20003f46270 */
[----:B------:R-:W-:Y:S02]  /*2b30*/  IMAD.MOV R2, RZ, RZ, -R2 ;  /* 0x000000ffff027224 */ /* 0x000fe400078e0a02 */
[--C-:B------:R-:W-:Y:S01]  /*2b40*/  @!P0 IMAD.IADD R6, R6, 0x1, -R7.reuse ;  /* 0x0000000106068824 */ /* 0x100fe200078e0a07 */
[----:B------:R-:W-:Y:S01]  /*2b50*/  STL [R1+0x1a4], R11 ;  /* 0x0001a40b01007387 */ /* 0x000fe20000100800 */
[C---:B------:R-:W-:Y:S02]  /*2b60*/  IMAD R18, R7.reuse, R2, R18 ;  /* 0x0000000207127224 */ /* 0x040fe400078e0212 */
[----:B------:R-:W-:Y:S01]  /*2b70*/  VIADD R16, R0, 0x1aa ;  /* 0x000001aa00107836 */ /* 0x000fe20000000000 */
[----:B------:R0:W-:Y:S01]  /*2b80*/  STL [R1+0x1a8], R8 ;  /* 0x0001a80801007387 */ /* 0x0001e20000100800 */
[--C-:B------:R-:W-:Y:S01]  /*2b90*/  @!P5 IMAD.IADD R4, R4, 0x1, -R7.reuse ;  /* 0x000000010404d824 */ /* 0x100fe200078e0a07 */
[----:B------:R-:W-:Y:S01]  /*2ba0*/  ISETP.GT.U32.AND P5, PT, R7, R18, PT ;  /* 0x000000120700720c */ /* 0x000fe20003fa4070 */
[--C-:B------:R-:W-:Y:S01]  /*2bb0*/  @!P4 IMAD.IADD R13, R13, 0x1, -R7.reuse ;  /* 0x000000010d0dc824 */ /* 0x100fe200078e0a07 */
[----:B------:R-:W-:Y:S01]  /*2bc0*/  ISETP.GE.AND P0, PT, R16, RZ, PT ;  /* 0x000000ff1000720c */ /* 0x000fe20003f06270 */
[C---:B------:R-:W-:Y:S01]  /*2bd0*/  VIADD R2, R0.reuse, 0x1a6 ;  /* 0x000001a600027836 */ /* 0x040fe20000000000 */
[----:B------:R-:W-:Y:S01]  /*2be0*/  IABS R16, R16 ;  /* 0x0000001000107213 */ /* 0x000fe20000000000 */
[C---:B------:R-:W-:Y:S01]  /*2bf0*/  VIADD R5, R0.reuse, 0x1a8 ;  /* 0x000001a800057836 */ /* 0x040fe20000000000 */
[----:B------:R-:W-:Y:S01]  /*2c00*/  ISETP.GT.U32.AND P4, PT, R7, R13, PT ;  /* 0x0000000d0700720c */ /* 0x000fe20003f84070 */
[----:B------:R-:W-:Y:S01]  /*2c10*/  @!P6 IMAD.MOV R4, RZ, RZ, -R4 ;  /* 0x000000ffff04e224 */ /* 0x000fe200078e0a04 */
[----:B------:R-:W-:Y:S01]  /*2c20*/  IABS R10, R2 ;  /* 0x00000002000a7213 */ /* 0x000fe20000000000 */
[----:B0-----:R-:W-:Y:S01]  /*2c30*/  IMAD.MOV.U32 R8, RZ, RZ, R6 ;  /* 0x000000ffff087224 */ /* 0x001fe200078e0006 */
[----:B------:R-:W-:Y:S01]  /*2c40*/  IABS R9, R5 ;  /* 0x0000000500097213 */ /* 0x000fe20000000000 */
[----:B------:R-:W-:Y:S01]  /*2c50*/  VIADD R11, R0, 0x1a2 ;  /* 0x000001a2000b7836 */ /* 0x000fe20000000000 */
[----:B------:R-:W-:Y:S01]  /*2c60*/  ISETP.GE.AND P6, PT, R2, RZ, PT ;  /* 0x000000ff0200720c */ /* 0x000fe20003fc6270 */
[----:B------:R-:W-:Y:S01]  /*2c70*/  @!P3 IMAD.MOV R8, RZ, RZ, -R8 ;  /* 0x000000ffff08b224 */ /* 0x000fe200078e0a08 */
[----:B------:R-:W-:Y:S01]  /*2c80*/  ISETP.GE.AND P3, PT, R5, RZ, PT ;  /* 0x000000ff0500720c */ /* 0x000fe20003f66270 */
[--C-:B------:R-:W-:Y:S01]  /*2c90*/  @!P5 IMAD.IADD R18, R18, 0x1, -R7.reuse ;  /* 0x000000011212d824 */ /* 0x100fe200078e0a07 */
[----:B------:R-:W-:Y:S01]  /*2ca0*/  IABS R17, R11 ;  /* 0x0000000b00117213 */ /* 0x000fe20000000000 */
[----:B------:R-:W-:Y:S01]  /*2cb0*/  IMAD.HI.U32 R5, R3, R10, RZ ;  /* 0x0000000a03057227 */ /* 0x000fe200078e00ff */
[----:B------:R0:W-:Y:S02]  /*2cc0*/  STL [R1+0x1ac], R8 ;  /* 0x0001ac0801007387 */ /* 0x0001e40000100800 */
[----:B------:R-:W-:Y:S01]  /*2cd0*/  ISETP.GT.U32.AND P5, PT, R7, R18, PT ;  /* 0x000000120700720c */ /* 0x000fe20003fa4070 */
[----:B------:R-:W-:Y:S01]  /*2ce0*/  IMAD.HI.U32 R6, R3, R9, RZ ;  /* 0x0000000903067227 */ /* 0x000fe200078e00ff */
[----:B------:R-:W-:Y:S03]  /*2cf0*/  STL [R1+0x1b0], R4 ;  /* 0x0001b00401007387 */ /* 0x000fe60000100800 */
[----:B------:R-:W-:-:S02]  /*2d00*/  @!P4 IMAD.IADD R13, R13, 0x1, -R7 ;  /* 0x000000010d0dc824 */ /* 0x000fc400078e0a07 */
[----:B------:R-:W-:Y:S02]  /*2d10*/  IMAD.MOV R5, RZ, RZ, -R5 ;  /* 0x000000ffff057224 */ /* 0x000fe400078e0a05 */
[----:B0-----:R-:W-:-:S04]  /*2d20*/  IMAD.HI.U32 R8, R3, R16, RZ ;  /* 0x0000001003087227 */ /* 0x001fc800078e00ff */
[----:B------:R-:W-:Y:S02]  /*2d30*/  IMAD.MOV R8, RZ, RZ, -R8 ;  /* 0x000000ffff087224 */ /* 0x000fe400078e0a08 */
[----:B------:R-:W-:Y:S02]  /*2d40*/  IMAD.MOV R6, RZ, RZ, -R6 ;  /* 0x000000ffff067224 */ /* 0x000fe400078e0a06 */
[C---:B------:R-:W-:Y:S02]  /*2d50*/  IMAD R16, R7.reuse, R8, R16 ;  /* 0x0000000807107224 */ /* 0x040fe400078e0210 */
[C---:B------:R-:W-:Y:S02]  /*2d60*/  IMAD R10, R7.reuse, R5, R10 ;  /* 0x00000005070a7224 */ /* 0x040fe400078e020a */
[----:B------:R-:W-:Y:S01]  /*2d70*/  IMAD.MOV.U32 R15, RZ, RZ, R13 ;  /* 0x000000ffff0f7224 */ /* 0x000fe200078e000d */
[C---:B------:R-:W-:Y:S01]  /*2d80*/  ISETP.GT.U32.AND P4, PT, R7.reuse, R16, PT ;  /* 0x000000100700720c */ /* 0x040fe20003f84070 */
[----:B------:R-:W-:-:S02]  /*2d90*/  IMAD R9, R7, R6, R9 ;  /* 0x0000000607097224 */ /* 0x000fc400078e0209 */
[----:B------:R-:W-:Y:S01]  /*2da0*/  @!P1 IMAD.MOV R15, RZ, RZ, -R15 ;  /* 0x000000ffff0f9224 */ /* 0x000fe200078e0a0f */
[C---:B------:R-:W-:Y:S01]  /*2db0*/  ISETP.GT.U32.AND P1, PT, R7.reuse, R10, PT ;  /* 0x0000000a0700720c */ /* 0x040fe20003f24070 */
[----:B------:R-:W-:Y:S02]  /*2dc0*/  VIADD R2, R0, 0x1a4 ;  /* 0x000001a400027836 */ /* 0x000fe40000000000 */
[--C-:B------:R-:W-:Y:S01]  /*2dd0*/  @!P5 IMAD.IADD R18, R18, 0x1, -R7.reuse ;  /* 0x000000011212d824 */ /* 0x100fe200078e0a07 */
[----:B------:R-:W-:Y:S01]  /*2de0*/  ISETP.GT.U32.AND P5, PT, R7, R9, PT ;  /* 0x000000090700720c */ /* 0x000fe20003fa4070 */
[----:B------:R0:W-:Y:S01]  /*2df0*/  STL [R1+0x1b8], R15 ;  /* 0x0001b80f01007387 */ /* 0x0001e20000100800 */
[----:B------:R-:W-:Y:S01]  /*2e00*/  IABS R5, R2 ;  /* 0x0000000200057213 */ /* 0x000fe20000000000 */
[----:B------:R-:W-:Y:S02]  /*2e10*/  VIADD R8, R0, 0x1a0 ;  /* 0x000001a000087836 */ /* 0x000fe40000000000 */
[----:B------:R-:W-:-:S02]  /*2e20*/  @!P4 IMAD.IADD R16, R16, 0x1, -R7 ;  /* 0x000000011010c824 */ /* 0x000fc400078e0a07 */
[----:B------:R-:W-:Y:S01]  /*2e30*/  IMAD.HI.U32 R13, R3, R5, RZ ;  /* 0x00000005030d7227 */ /* 0x000fe200078e00ff */
[----:B------:R-:W-:Y:S02]  /*2e40*/  IABS R12, R8 ;  /* 0x00000008000c7213 */ /* 0x000fe40000000000 */
[----:B------:R-:W-:Y:S01]  /*2e50*/  ISETP.GT.U32.AND P4, PT, R7, R16, PT ;  /* 0x000000100700720c */ /* 0x000fe20003f84070 */
[----:B0-----:R-:W-:Y:S02]  /*2e60*/  IMAD.MOV.U32 R15, RZ, RZ, R18 ;  /* 0x000000ffff0f7224 */ /* 0x001fe400078e0012 */
[----:B------:R-:W-:Y:S02]  /*2e70*/  @!P1 IMAD.IADD R10, R10, 0x1, -R7 ;  /* 0x000000010a0a9824 */ /* 0x000fe400078e0a07 */
[----:B------:R-:W-:Y:S02]  /*2e80*/  IMAD.MOV R13, RZ, RZ, -R13 ;  /* 0x000000ffff0d7224 */ /* 0x000fe400078e0a0d */
[----:B------:R-:W-:Y:S01]  /*2e90*/  @!P5 IMAD.IADD R9, R9, 0x1, -R7 ;  /* 0x000000010909d824 */ /* 0x000fe200078e0a07 */
[C---:B------:R-:W-:Y:S01]  /*2ea0*/  ISETP.GT.U32.AND P1, PT, R7.reuse, R10, PT ;  /* 0x0000000a0700720c */ /* 0x040fe20003f24070 */
[----:B------:R-:W-:Y:S01]  /*2eb0*/  @!P2 IMAD.MOV R15, RZ, RZ, -R15 ;  /* 0x000000ffff0fa224 */ /* 0x000fe200078e0a0f */
[----:B------:R-:W-:Y:S01]  /*2ec0*/  ISETP.GE.AND P2, PT, R2, RZ, PT ;  /* 0x000000ff0200720c */ /* 0x000fe20003f46270 */
[----:B------:R-:W-:Y:S01]  /*2ed0*/  VIADD R4, R0, 0x19e ;  /* 0x0000019e00047836 */ /* 0x000fe20000000000 */
[C---:B------:R-:W-:Y:S01]  /*2ee0*/  ISETP.GT.U32.AND P5, PT, R7.reuse, R9, PT ;  /* 0x000000090700720c */ /* 0x040fe20003fa4070 */
[----:B------:R-:W-:Y:S01]  /*2ef0*/  IMAD R2, R7, R13, R5 ;  /* 0x0000000d07027224 */ /* 0x000fe200078e0205 */
[----:B------:R0:W-:Y:S01]  /*2f00*/  STL [R1+0x1bc], R15 ;  /* 0x0001bc0f01007387 */ /* 0x0001e20000100800 */
[----:B------:R-:W-:Y:S01]  /*2f10*/  @!P4 IMAD.IADD R16, R16, 0x1, -R7 ;  /* 0x000000011010c824 */ /* 0x000fe200078e0a07 */
[----:B------:R-:W-:Y:S01]  /*2f20*/  IABS R6, R4 ;  /* 0x0000000400067213 */ /* 0x000fe20000000000 */
[----:B------:R-:W-:Y:S01]  /*2f30*/  IMAD.HI.U32 R5, R3, R12, RZ ;  /* 0x0000000c03057227 */ /* 0x000fe200078e00ff */
[----:B------:R-:W-:-:S03]  /*2f40*/  ISETP.GT.U32.AND P4, PT, R7, R2, PT ;  /* 0x000000020700720c */ /* 0x000fc60003f84070 */
[----:B------:R-:W-:-:S04]  /*2f50*/  IMAD.HI.U32 R18, R3, R17, RZ ;  /* 0x0000001103127227 */ /* 0x000fc800078e00ff */
[----:B0-----:R-:W-:Y:S02]  /*2f60*/  IMAD.MOV.U32 R15, RZ, RZ, R16 ;  /* 0x000000ffff0f7224 */ /* 0x001fe400078e0010 */
[----:B------:R-:W-:-:S04]  /*2f70*/  IMAD.HI.U32 R13, R3, R6, RZ ;  /* 0x00000006030d7227 */ /* 0x000fc800078e00ff */
[----:B------:R-:W-:Y:S02]  /*2f80*/  IMAD.MOV R5, RZ, RZ, -R5 ;  /* 0x000000ffff057224 */ /* 0x000fe400078e0a05 */
[----:B------:R-:W-:Y:S02]  /*2f90*/  @!P0 IMAD.MOV R15, RZ, RZ, -R15 ;  /* 0x000000ffff0f8224 */ /* 0x000fe400078e0a0f */
[----:B------:R-:W-:Y:S02]  /*2fa0*/  IMAD.MOV R18, RZ, RZ, -R18 ;  /* 0x000000ffff127224 */ /* 0x000fe400078e0a12 */
[----:B------:R-:W-:Y:S01]  /*2fb0*/  IMAD.MOV R13, RZ, RZ, -R13 ;  /* 0x000000ffff0d7224 */ /* 0x000fe200078e0a0d */
[----:B------:R0:W-:Y:S01]  /*2fc0*/  STL [R1+0x1c0], R15 ;  /* 0x0001c00f01007387 */ /* 0x0001e20000100800 */
[----:B------:R-:W-:Y:S02]  /*2fd0*/  IMAD R12, R7, R5, R12 ;  /* 0x00000005070c7224 */ /* 0x000fe400078e020c */
[----:B------:R-:W-:-:S02]  /*2fe0*/  @!P1 IMAD.IADD R10, R10, 0x1, -R7 ;  /* 0x000000010a0a9824 */ /* 0x000fc400078e0a07 */
[----:B------:R-:W-:Y:S01]  /*2ff0*/  VIADD R5, R0, 0x19c ;  /* 0x0000019c00057836 */ /* 0x000fe20000000000 */
[----:B------:R-:W-:Y:S01]  /*3000*/  ISETP.GT.U32.AND P1, PT, R7, R12, PT ;  /* 0x0000000c0700720c */ /* 0x000fe20003f24070 */
[----:B------:R-:W-:Y:S01]  /*3010*/  @!P5 IMAD.IADD R9, R9, 0x1, -R7 ;  /* 0x000000010909d824 */ /* 0x000fe200078e0a07 */
[----:B------:R-:W-:Y:S01]  /*3020*/  ISETP.GE.AND P5, PT, R11, RZ, PT ;  /* 0x000000ff0b00720c */ /* 0x000fe20003fa6270 */
[C---:B------:R-:W-:Y:S02]  /*3030*/  IMAD R11, R7.reuse, R18, R17 ;  /* 0x00000012070b7224 */ /* 0x040fe400078e0211 */
[C---:B------:R-:W-:Y:S01]  /*3040*/  IMAD R6, R7.reuse, R13, R6 ;  /* 0x0000000d07067224 */ /* 0x040fe200078e0206 */
[----:B------:R-:W-:Y:S01]  /*3050*/  IABS R13, R5 ;  /* 0x00000005000d7213 */ /* 0x000fe20000000000 */
[----:B0-----:R-:W-:Y:S01]  /*3060*/  IMAD.MOV.U32 R15, RZ, RZ, R10 ;  /* 0x000000ffff0f7224 */ /* 0x001fe200078e000a */
[----:B------:R-:W-:Y:S01]  /*3070*/  ISETP.GT.U32.AND P0, PT, R7, R11, PT ;  /* 0x0000000b0700720c */ /* 0x000fe20003f04070 */
[----:B------:R-:W-:-:S02]  /*3080*/  @!P4 IMAD.IADD R2, R2, 0x1, -R7 ;  /* 0x000000010202c824 */ /* 0x000fc400078e0a07 */
[----:B------:R-:W-:Y:S01]  /*3090*/  @!P6 IMAD.MOV R15, RZ, RZ, -R15 ;  /* 0x000000ffff0fe224 */ /* 0x000fe200078e0a0f */
[C---:B------:R-:W-:Y:S01]  /*30a0*/  ISETP.GT.U32.AND P6, PT, R7.reuse, R6, PT ;  /* 0x000000060700720c */ /* 0x040fe20003fc4070 */
[----:B------:R-:W-:Y:S01]  /*30b0*/  IMAD.MOV.U32 R16, RZ, RZ, R9 ;  /* 0x000000ffff107224 */ /* 0x000fe200078e0009 */
[----:B------:R-:W-:Y:S01]  /*30c0*/  ISETP.GT.U32.AND P4, PT, R7, R2, PT ;  /* 0x000000020700720c */ /* 0x000fe20003f84070 */
[----:B------:R-:W-:Y:S02]  /*30d0*/  IMAD.MOV.U32 R9, RZ, RZ, R13 ;  /* 0x000000ffff097224 */ /* 0x000fe400078e000d */
[----:B------:R-:W-:Y:S01]  /*30e0*/  @!P3 IMAD.MOV R16, RZ, RZ, -R16 ;  /* 0x000000ffff10b224 */ /* 0x000fe200078e0a10 */
[----:B------:R-:W-:Y:S01]  /*30f0*/  ISETP.GE.AND P3, PT, R8, RZ, PT ;  /* 0x000000ff0800720c */ /* 0x000fe20003f66270 */
[----:B------:R-:W-:Y:S02]  /*3100*/  VIADD R10, R0, 0x19a ;  /* 0x0000019a000a7836 */ /* 0x000fe40000000000 */
[----:B------:R-:W-:Y:S01]  /*3110*/  IMAD.HI.U32 R8, R3, R9, RZ ;  /* 0x0000000903087227 */ /* 0x000fe200078e00ff */
[----:B------:R-:W-:Y:S02]  /*3120*/  STL [R1+0x1c4], R16 ;  /* 0x0001c41001007387 */ /* 0x000fe40000100800 */
[----:B------:R-:W-:Y:S01]  /*3130*/  IABS R13, R10 ;  /* 0x0000000a000d7213 */ /* 0x000fe20000000000 */
[----:B------:R-:W-:Y:S01]  /*3140*/  @!P1 IMAD.IADD R12, R12, 0x1, -R7 ;  /* 0x000000010c0c9824 */ /* 0x000fe200078e0a07 */
[----:B------:R0:W-:Y:S01]  /*3150*/  STL [R1+0x1ec], R15 ;  /* 0x0001ec0f01007387 */ /* 0x0001e20000100800 */
[----:B------:R-:W-:-:S02]  /*3160*/  IMAD.MOV R8, RZ, RZ, -R8 ;  /* 0x000000ffff087224 */ /* 0x000fc400078e0a08 */
[--C-:B------:R-:W-:Y:S01]  /*3170*/  @!P0 IMAD.IADD R11, R11, 0x1, -R7.reuse ;  /* 0x000000010b0b8824 */ /* 0x100fe200078e0a07 */
[----:B------:R-:W-:Y:S01]  /*3180*/  ISETP.GE.AND P0, PT, R5, RZ, PT ;  /* 0x000000ff0500720c */ /* 0x000fe20003f06270 */
[--C-:B------:R-:W-:Y:S01]  /*3190*/  @!P6 IMAD.IADD R6, R6, 0x1, -R7.reuse ;  /* 0x000000010606e824 */ /* 0x100fe200078e0a07 */
[C---:B------:R-:W-:Y:S01]  /*31a0*/  ISETP.GT.U32.AND P6, PT, R7.reuse, R12, PT ;  /* 0x0000000c0700720c */ /* 0x040fe20003fc4070 */
[----:B------:R-:W-:Y:S01]  /*31b0*/  @!P4 IMAD.IADD R2, R2, 0x1, -R7 ;  /* 0x000000010202c824 */ /* 0x000fe200078e0a07 */
[C---:B------:R-:W-:Y:S01]  /*31c0*/  ISETP.GT.U32.AND P1, PT, R7.reuse, R11, PT ;  /* 0x0000000b0700720c */ /* 0x040fe20003f24070 */
[----:B------:R-:W-:Y:S01]  /*31d0*/  IMAD R9, R7, R8, R9 ;  /* 0x0000000807097224 */ /* 0x000fe200078e0209 */
[----:B------:R-:W-:Y:S01]  /*31e0*/  ISETP.GE.AND P4, PT, R4, RZ, PT ;  /* 0x000000ff0400720c */ /* 0x000fe20003f86270 */
[----:B------:R-:W-:-:S04]  /*31f0*/  IMAD.HI.U32 R8, R3, R13, RZ ;  /* 0x0000000d03087227 */ /* 0x000fc800078e00ff */
[----:B0-----:R-:W-:Y:S02]  /*3200*/  IMAD.MOV.U32 R15, RZ, RZ, R2 ;  /* 0x000000ffff0f7224 */ /* 0x001fe400078e0002 */
[----:B------:R-:W-:Y:S02]  /*3210*/  IMAD.MOV R8, RZ, RZ, -R8 ;  /* 0x000000ffff087224 */ /* 0x000fe400078e0a08 */
[----:B------:R-:W-:Y:S01]  /*3220*/  @!P2 IMAD.MOV R15, RZ, RZ, -R15 ;  /* 0x000000ffff0fa224 */ /* 0x000fe200078e0a0f */
[C---:B------:R-:W-:Y:S01]  /*3230*/  ISETP.GT.U32.AND P2, PT, R7.reuse, R6, PT ;  /* 0x000000060700720c */ /* 0x040fe20003f44070 */
[C---:B------:R-:W-:Y:S02]  /*3240*/  IMAD R13, R7.reuse, R8, R13 ;  /* 0x00000008070d7224 */ /* 0x040fe400078e020d */
[----:B------:R-:W-:Y:S01]  /*3250*/  @!P6 IMAD.IADD R12, R12, 0x1, -R7 ;  /* 0x000000010c0ce824 */ /* 0x000fe200078e0a07 */
[----:B------:R0:W-:Y:S01]  /*3260*/  STL [R1+0x1f0], R15 ;  /* 0x0001f00f01007387 */ /* 0x0001e20000100800 */
[C---:B------:R-:W-:Y:S01]  /*3270*/  VIADD R5, R0.reuse, 0x194 ;  /* 0x0000019400057836 */ /* 0x040fe20000000000 */
[----:B------:R-:W-:Y:S01]  /*3280*/  ISETP.GT.U32.AND P6, PT, R7, R13, PT ;  /* 0x0000000d0700720c */ /* 0x000fe20003fc4070 */
[----:B------:R-:W-:-:S02]  /*3290*/  VIADD R4, R0, 0x198 ;  /* 0x0000019800047836 */ /* 0x000fc40000000000 */
[--C-:B------:R-:W-:Y:S01]  /*32a0*/  @!P1 IMAD.IADD R11, R11, 0x1, -R7.reuse ;  /* 0x000000010b0b9824 */ /* 0x100fe200078e0a07 */
[----:B------:R-:W-:Y:S01]  /*32b0*/  ISETP.GT.U32.AND P1, PT, R7, R9, PT ;  /* 0x000000090700720c */ /* 0x000fe20003f24070 */
[----:B------:R-:W-:Y:S01]  /*32c0*/  VIADD R2, R0, 0x196 ;  /* 0x0000019600027836 */ /* 0x000fe20000000000 */
[----:B------:R-:W-:Y:S01]  /*32d0*/  IABS R17, R5 ;  /* 0x0000000500117213 */ /* 0x000fe20000000000 */
[----:B------:R-:W-:Y:S01]  /*32e0*/  @!P2 IMAD.IADD R6, R6, 0x1, -R7 ;  /* 0x000000010606a824 */ /* 0x000fe200078e0a07 */
[----:B------:R-:W-:Y:S01]  /*32f0*/  IABS R16, R4 ;  /* 0x0000000400107213 */ /* 0x000fe20000000000 */
[----:B0-----:R-:W-:Y:S01]  /*3300*/  IMAD.MOV.U32 R15, RZ, RZ, R11 ;  /* 0x000000ffff0f7224 */ /* 0x001fe200078e000b */
[----:B------:R-:W-:Y:S01]  /*3310*/  ISETP.GE.AND P2, PT, R10, RZ, PT ;  /* 0x000000ff0a00720c */ /* 0x000fe20003f46270 */
[----:B------:R-:W-:Y:S01]  /*3320*/  IMAD.MOV.U32 R10, RZ, RZ, R17 ;  /* 0x000000ffff0a7224 */ /* 0x000fe200078e0011 */
[----:B------:R-:W-:Y:S01]  /*3330*/  IABS R8, R2 ;  /* 0x0000000200087213 */ /* 0x000fe20000000000 */
[----:B------:R-:W-:-:S04]  /*3340*/  IMAD.HI.U32 R17, R3, R16, RZ ;  /* 0x0000001003117227 */ /* 0x000fc800078e00ff */
[----:B------:R-:W-:Y:S02]  /*3350*/  @!P6 IMAD.IADD R13, R13, 0x1, -R7 ;  /* 0x000000010d0de824 */ /* 0x000fe400078e0a07 */
[----:B------:R-:W-:-:S03]  /*3360*/  IMAD.HI.U32 R18, R3, R8, RZ ;  /* 0x0000000803127227 */ /* 0x000fc600078e00ff */
[----:B------:R-:W-:Y:S01]  /*3370*/  ISETP.GT.U32.AND P6, PT, R7, R13, PT ;  /* 0x0000000d0700720c */ /* 0x000fe20003fc4070 */
[----:B------:R-:W-:Y:S02]  /*3380*/  IMAD.MOV R17, RZ, RZ, -R17 ;  /* 0x000000ffff117224 */ /* 0x000fe400078e0a11 */
[----:B------:R-:W-:Y:S01]  /*3390*/  @!P1 IMAD.IADD R9, R9, 0x1, -R7 ;  /* 0x0000000109099824 */ /* 0x000fe200078e0a07 */
[----:B------:R-:W-:Y:S01]  /*33a0*/  ISETP.GE.AND P1, PT, R4, RZ, PT ;  /* 0x000000ff0400720c */ /* 0x000fe20003f26270 */
[----:B------:R-:W-:-:S04]  /*33b0*/  IMAD.HI.U32 R4, R3, R10, RZ ;  /* 0x0000000a03047227 */ /* 0x000fc800078e00ff */
[----:B------:R-:W-:Y:S02]  /*33c0*/  IMAD.MOV R11, RZ, RZ, -R18 ;  /* 0x000000ffff0b7224 */ /* 0x000fe400078e0a12 */
[C---:B------:R-:W-:Y:S02]  /*33d0*/  IMAD R16, R7.reuse, R17, R16 ;  /* 0x0000001107107224 */ /* 0x040fe400078e0210 */
[----:B------:R-:W-:Y:S01]  /*33e0*/  @!P5 IMAD.MOV R15, RZ, RZ, -R15 ;  /* 0x000000ffff0fd224 */ /* 0x000fe200078e0a0f */
[C---:B------:R-:W-:Y:S01]  /*33f0*/  ISETP.GT.U32.AND P5, PT, R7.reuse, R9, PT ;  /* 0x000000090700720c */ /* 0x040fe20003fa4070 */
[----:B------:R-:W-:Y:S02]  /*3400*/  IMAD.MOV R4, RZ, RZ, -R4 ;  /* 0x000000ffff047224 */ /* 0x000fe400078e0a04 */
[C---:B------:R-:W-:Y:S01]  /*3410*/  IMAD R8, R7.reuse, R11, R8 ;  /* 0x0000000b07087224 */ /* 0x040fe200078e0208 */
[----:B------:R-:W-:Y:S01]  /*3420*/  STL [R1+0x1f4], R15 ;  /* 0x0001f40f01007387 */ /* 0x000fe20000100800 */
[----:B------:R-:W-:Y:S01]  /*3430*/  @!P3 IMAD.MOV R12, RZ, RZ, -R12 ;  /* 0x000000ffff0cb224 */ /* 0x000fe200078e0a0c */
[C---:B------:R-:W-:Y:S01]  /*3440*/  ISETP.GT.U32.AND P3, PT, R7.reuse, R16, PT ;  /* 0x000000100700720c */ /* 0x040fe20003f64070 */
[----:B------:R-:W-:-:S02]  /*3450*/  IMAD R10, R7, R4, R10 ;  /* 0x00000004070a7224 */ /* 0x000fc400078e020a */
[----:B------:R-:W-:Y:S01]  /*3460*/  @!P4 IMAD.MOV R6, RZ, RZ, -R6 ;  /* 0x000000ffff06c224 */ /* 0x000fe200078e0a06 */
[----:B------:R-:W-:Y:S01]  /*3470*/  ISETP.GT.U32.AND P4, PT, R7, R8, PT ;  /* 0x000000080700720c */ /* 0x000fe20003f84070 */
[--C-:B------:R-:W-:Y:S01]  /*3480*/  @!P6 IMAD.IADD R13, R13, 0x1, -R7.reuse ;  /* 0x000000010d0de824 */ /* 0x100fe200078e0a07 */
[----:B------:R-:W-:Y:S01]  /*3490*/  ISETP.GT.U32.AND P6, PT, R7, R10, PT ;  /* 0x0000000a0700720c */ /* 0x000fe20003fc4070 */
[----:B------:R-:W-:Y:S01]  /*34a0*/  VIADD R17, R0, 0x192 ;  /* 0x0000019200117836 */ /* 0x000fe20000000000 */
[----:B------:R-:W-:Y:S01]  /*34b0*/  STL [R1+0x1f8], R12 ;  /* 0x0001f80c01007387 */ /* 0x000fe20000100800 */
[--C-:B------:R-:W-:Y:S01]  /*34c0*/  @!P5 IMAD.IADD R9, R9, 0x1, -R7.reuse ;  /* 0x000000010909d824 */ /* 0x100fe200078e0a07 */
[----:B------:R-:W-:Y:S01]  /*34d0*/  ISETP.GE.AND P5, PT, R2, RZ, PT ;  /* 0x000000ff0200720c */ /* 0x000fe20003fa6270 */
[----:B------:R-:W-:Y:S01]  /*34e0*/  VIADD R2, R0, 0x190 ;  /* 0x0000019000027836 */ /* 0x000fe20000000000 */
[----:B------:R-:W-:Y:S01]  /*34f0*/  IABS R4, R17 ;  /* 0x0000001100047213 */ /* 0x000fe20000000000 */
[----:B------:R-:W-:Y:S01]  /*3500*/  @!P3 IMAD.IADD R16, R16, 0x1, -R7 ;  /* 0x000000011010b824 */ /* 0x000fe200078e0a07 */
[----:B------:R0:W-:Y:S01]  /*3510*/  STL [R1+0x1fc], R6 ;  /* 0x0001fc0601007387 */ /* 0x0001e20000100800 */
[----:B------:R-:W-:Y:S01]  /*3520*/  ISETP.GE.AND P3, PT, R5, RZ, PT ;  /* 0x000000ff0500720c */ /* 0x000fe20003f66270 */
[----:B------:R-:W-:-:S02]  /*3530*/  VIADD R5, R0, 0x18e ;  /* 0x0000018e00057836 */ /* 0x000fc40000000000 */
[--C-:B------:R-:W-:Y:S01]  /*3540*/  @!P4 IMAD.IADD R8, R8, 0x1, -R7.reuse ;  /* 0x000000010808c824 */ /* 0x100fe200078e0a07 */
[----:B------:R-:W-:Y:S01]  /*3550*/  ISETP.GT.U32.AND P4, PT, R7, R16, PT ;  /* 0x000000100700720c */ /* 0x000fe20003f84070 */
[----:B------:R-:W-:Y:S01]  /*3560*/  IMAD.HI.U32 R11, R3, R4, RZ ;  /* 0x00000004030b7227 */ /* 0x000fe200078e00ff */
[----:B------:R-:W-:Y:S02]  /*3570*/  IABS R19, R5 ;  /* 0x0000000500137213 */ /* 0x000fe40000000000 */
[----:B0-----:R-:W-:Y:S01]  /*3580*/  IABS R6, R2 ;  /* 0x0000000200067213 */ /* 0x001fe20000000000 */
[----:B------:R-:W-:Y:S01]  /*3590*/  @!P6 IMAD.IADD R10, R10, 0x1, -R7 ;  /* 0x000000010a0ae824 */ /* 0x000fe200078e0a07 */
[----:B------:R-:W-:Y:S01]  /*35a0*/  ISETP.GT.U32.AND P6, PT, R7, R8, PT ;  /* 0x000000080700720c */ /* 0x000fe20003fc4070 */
[----:B------:R-:W-:Y:S02]  /*35b0*/  IMAD.MOV.U32 R12, RZ, RZ, R9 ;  /* 0x000000ffff0c7224 */ /* 0x000fe400078e0009 */
[----:B------:R-:W-:-:S02]  /*35c0*/  IMAD.MOV R11, RZ, RZ, -R11 ;  /* 0x000000ffff0b7224 */ /* 0x000fc400078e0a0b */
[----:B------:R-:W-:-:S04]  /*35d0*/  IMAD.HI.U32 R9, R3, R6, RZ ;  /* 0x0000000603097227 */ /* 0x000fc800078e00ff */
[C---:B------:R-:W-:Y:S02]  /*35e0*/  IMAD R4, R7.reuse, R11, R4 ;  /* 0x0000000b07047224 */ /* 0x040fe400078e0204 */
[----:B------:R-:W-:Y:S02]  /*35f0*/  IMAD.MOV R9, RZ, RZ, -R9 ;  /* 0x000000ffff097224 */ /* 0x000fe400078e0a09 */
[--C-:B------:R-:W-:Y:S01]  /*3600*/  @!P4 IMAD.IADD R16, R16, 0x1, -R7.reuse ;  /* 0x000000011010c824 */ /* 0x100fe200078e0a07 */
[C---:B------:R-:W-:Y:S01]  /*3610*/  ISETP.GT.U32.AND P4, PT, R7.reuse, R4, PT ;  /* 0x000000040700720c */ /* 0x040fe20003f84070 */
[C---:B------:R-:W-:Y:S02]  /*3620*/  IMAD R6, R7.reuse, R9, R6 ;  /* 0x0000000907067224 */ /* 0x040fe400078e0206 */
[----:B------:R-:W-:Y:S02]  /*3630*/  @!P6 IMAD.IADD R8, R8, 0x1, -R7 ;  /* 0x000000010808e824 */ /* 0x000fe400078e0a07 */
[----:B------:R-:W-:Y:S01]  /*3640*/  VIADD R11, R0, 0x18c ;  /* 0x0000018c000b7836 */ /* 0x000fe20000000000 */
[----:B------:R-:W-:Y:S01]  /*3650*/  ISETP.GT.U32.AND P6, PT, R7, R6, PT ;  /* 0x000000060700720c */ /* 0x000fe20003fc4070 */
[----:B------:R-:W-:-:S03]  /*3660*/  IMAD.HI.U32 R20, R3, R19, RZ ;  /* 0x0000001303147227 */ /* 0x000fc600078e00ff */
[----:B------:R-:W-:Y:S01]  /*3670*/  IABS R9, R11 ;  /* 0x0000000b00097213 */ /* 0x000fe20000000000 */
[----:B------:R-:W-:Y:S01]  /*3680*/  @!P0 IMAD.MOV R12, RZ, RZ, -R12 ;  /* 0x000000ffff0c8224 */ /* 0x000fe200078e0a0c */
[C---:B------:R-:W-:Y:S01]  /*3690*/  ISETP.GT.U32.AND P0, PT, R7.reuse, R10, PT ;  /* 0x0000000a0700720c */ /* 0x040fe20003f04070 */
[--C-:B------:R-:W-:Y:S01]  /*36a0*/  @!P4 IMAD.IADD R4, R4, 0x1, -R7.reuse ;  /* 0x000000010404c824 */ /* 0x100fe200078e0a07 */
[----:B------:R-:W-:Y:S01]  /*36b0*/  ISETP.GE.AND P4, PT, R2, RZ, PT ;  /* 0x000000ff0200720c */ /* 0x000fe20003f86270 */
[----:B------:R-:W-:Y:S01]  /*36c0*/  IMAD.MOV.U32 R15, RZ, RZ, R16 ;  /* 0x000000ffff0f7224 */ /* 0x000fe200078e0010 */
[----:B------:R0:W-:Y:S01]  /*36d0*/  STL [R1+0x210], R12 ;  /* 0x0002100c01007387 */ /* 0x0001e20000100800 */
[----:B------:R-:W-:Y:S02]  /*36e0*/  IMAD.MOV R20, RZ, RZ, -R20 ;  /* 0x000000ffff147224 */ /* 0x000fe400078e0a14 */
[----:B------:R-:W-:Y:S01]  /*36f0*/  @!P6 IMAD.IADD R6, R6, 0x1, -R7 ;  /* 0x000000010606e824 */ /* 0x000fe200078e0a07 */
[----:B------:R-:W-:Y:S01]  /*3700*/  ISETP.GT.U32.AND P6, PT, R7, R4, PT ;  /* 0x000000040700720c */ /* 0x000fe20003fc4070 */
[----:B------:R-:W-:-:S04]  /*3710*/  IMAD.HI.U32 R18, R3, R9, RZ ;  /* 0x0000000903127227 */ /* 0x000fc800078e00ff */
[----:B------:R-:W-:Y:S01]  /*3720*/  @!P2 IMAD.MOV R13, RZ, RZ, -R13 ;  /* 0x000000ffff0da224 */ /* 0x000fe200078e0a0d */
[C---:B------:R-:W-:Y:S01]  /*3730*/  ISETP.GT.U32.AND P2, PT, R7.reuse, R6, PT ;  /* 0x000000060700720c */ /* 0x040fe20003f44070 */
[----:B------:R-:W-:Y:S02]  /*3740*/  @!P1 IMAD.MOV R15, RZ, RZ, -R15 ;  /* 0x000000ffff0f9224 */ /* 0x000fe400078e0a0f */
[----:B------:R-:W-:Y:S01]  /*3750*/  @!P5 IMAD.MOV R8, RZ, RZ, -R8 ;  /* 0x000000ffff08d224 */ /* 0x000fe200078e0a08 */
[----:B------:R-:W-:Y:S01]  /*3760*/  STL [R1+0x218], R13 ;  /* 0x0002180d01007387 */ /* 0x000fe20000100800 */
[----:B------:R-:W-:Y:S01]  /*3770*/  IMAD R2, R7, R20, R19 ;  /* 0x0000001407027224 */ /* 0x000fe200078e0213 */
[----:B------:R-:W-:Y:S01]  /*3780*/  ISETP.GE.AND P5, PT, R5, RZ, PT ;  /* 0x000000ff0500720c */ /* 0x000fe20003fa6270 */
[----:B------:R-:W-:Y:S01]  /*3790*/  IMAD.MOV R18, RZ, RZ, -R18 ;  /* 0x000000ffff127224 */ /* 0x000fe200078e0a12 */
[----:B------:R-:W-:Y:S01]  /*37a0*/  STL [R1+0x21c], R15 ;  /* 0x00021c0f01007387 */ /* 0x000fe20000100800 */
[----:B0-----:R-:W-:Y:S01]  /*37b0*/  VIADD R12, R0, 0x18a ;  /* 0x0000018a000c7836 */ /* 0x001fe20000000000 */
[----:B------:R-:W-:Y:S01]  /*37c0*/  ISETP.GT.U32.AND P1, PT, R7, R2, PT ;  /* 0x000000020700720c */ /* 0x000fe20003f24070 */
[--C-:B------:R-:W-:Y:S01]  /*37d0*/  @!P0 IMAD.IADD R10, R10, 0x1, -R7.reuse ;  /* 0x000000010a0a8824 */ /* 0x100fe200078e0a07 */
[----:B------:R0:W-:Y:S01]  /*37e0*/  STL [R1+0x220], R8 ;  /* 0x0002200801007387 */ /* 0x0001e20000100800 */
[----:B------:R-:W-:Y:S01]  /*37f0*/  ISETP.GE.AND P0, PT, R17, RZ, PT ;  /* 0x000000ff1100720c */ /* 0x000fe20003f06270 */
[--C-:B------:R-:W-:Y:S01]  /*3800*/  @!P6 IMAD.IADD R4, R4, 0x1, -R7.reuse ;  /* 0x000000010404e824 */ /* 0x100fe200078e0a07 */
[----:B------:R-:W-:Y:S01]  /*3810*/  IABS R17, R12 ;  /* 0x0000000c00117213 */ /* 0x000fe20000000000 */
[----:B------:R-:W-:Y:S01]  /*3820*/  @!P2 IMAD.IADD R6, R6, 0x1, -R7 ;  /* 0x000000010606a824 */ /* 0x000fe200078e0a07 */
[----:B------:R-:W-:Y:S01]  /*3830*/  ISETP.GE.AND P2, PT, R12, RZ, PT ;  /* 0x000000ff0c00720c */ /* 0x000fe20003f46270 */
[----:B------:R-:W-:Y:S01]  /*3840*/  @!P3 IMAD.MOV R10, RZ, RZ, -R10 ;  /* 0x000000ffff0ab224 */ /* 0x000fe200078e0a0a */
[----:B------:R-:W-:Y:S01]  /*3850*/  ISETP.GE.AND P3, PT, R11, RZ, PT ;  /* 0x000000ff0b00720c */ /* 0x000fe20003f66270 */
[----:B------:R-:W-:-:S03]  /*3860*/  IMAD.HI.U32 R5, R3, R17, RZ ;  /* 0x0000001103057227 */ /* 0x000fc600078e00ff */
[----:B------:R1:W-:Y:S01]  /*3870*/  STL [R1+0x228], R10 ;  /* 0x0002280a01007387 */ /* 0x0003e20000100800 */
[C---:B0-----:R-:W-:Y:S02]  /*3880*/  IMAD R8, R7.reuse, R18, R9 ;  /* 0x0000001207087224 */ /* 0x041fe400078e0209 */
[----:B------:R-:W-:Y:S02]  /*3890*/  VIADD R9, R0, 0x188 ;  /* 0x0000018800097836 */ /* 0x000fe40000000000 */
[----:B------:R-:W-:Y:S01]  /*38a0*/  IMAD.MOV R5, RZ, RZ, -R5 ;  /* 0x000000ffff057224 */ /* 0x000fe200078e0a05 */
[C---:B------:R-:W-:Y:S01]  /*38b0*/  ISETP.GT.U32.AND P6, PT, R7.reuse, R8, PT ;  /* 0x000000080700720c */ /* 0x040fe20003fc4070 */
[----:B------:R-:W-:Y:S01]  /*38c0*/  @!P1 IMAD.IADD R2, R2, 0x1, -R7 ;  /* 0x0000000102029824 */ /* 0x000fe200078e0a07 */
[----:B------:R-:W-:Y:S01]  /*38d0*/  IABS R19, R9 ;  /* 0x0000000900137213 */ /* 0x000fe20000000000 */
[----:B------:R-:W-:Y:S01]  /*38e0*/  IMAD R20, R7, R5, R17 ;  /* 0x0000000507147224 */ /* 0x000fe200078e0211 */
[----:B------:R-:W-:Y:S01]  /*38f0*/  ISETP.GE.AND P1, PT, R9, RZ, PT ;  /* 0x000000ff0900720c */ /* 0x000fe20003f26270 */
[----:B------:R-:W-:-:S02]  /*3900*/  IMAD.MOV.U32 R15, RZ, RZ, R4 ;  /* 0x000000ffff0f7224 */ /* 0x000fc400078e0004 */
[----:B------:R-:W-:Y:S01]  /*3910*/  @!P4 IMAD.MOV R6, RZ, RZ, -R6 ;  /* 0x000000ffff06c224 */ /* 0x000fe200078e0a06 */
[----:B------:R-:W-:Y:S01]  /*3920*/  ISETP.GT.U32.AND P4, PT, R7, R20, PT ;  /* 0x000000140700720c */ /* 0x000fe20003f84070 */
[----:B------:R-:W-:-:S04]  /*3930*/  IMAD.HI.U32 R4, R3, R19, RZ ;  /* 0x0000001303047227 */ /* 0x000fc800078e00ff */
[----:B------:R-:W-:Y:S01]  /*3940*/  @!P6 IMAD.IADD R8, R8, 0x1, -R7 ;  /* 0x000000010808e824 */ /* 0x000fe200078e0a07 */
[C---:B------:R-:W-:Y:S01]  /*3950*/  ISETP.GT.U32.AND P6, PT, R7.reuse, R2, PT ;  /* 0x000000020700720c */ /* 0x040fe20003fc4070 */
[----:B------:R-:W-:Y:S02]  /*3960*/  @!P0 IMAD.MOV R15, RZ, RZ, -R15 ;  /* 0x000000ffff0f8224 */ /* 0x000fe400078e0a0f */
[C---:B-1----:R-:W-:Y:S01]  /*3970*/  VIADD R10, R0.reuse, 0x186 ;  /* 0x00000186000a7836 */ /* 0x042fe20000000000 */
[C---:B------:R-:W-:Y:S01]  /*3980*/  ISETP.GT.U32.AND P0, PT, R7.reuse, R8, PT ;  /* 0x000000080700720c */ /* 0x040fe20003f04070 */
[----:B------:R-:W-:Y:S01]  /*3990*/  IMAD.MOV R4, RZ, RZ, -R4 ;  /* 0x000000ffff047224 */ /* 0x000fe200078e0a04 */
[----:B------:R-:W-:Y:S01]  /*39a0*/  STL [R1+0x22c], R15 ;  /* 0x00022c0f01007387 */ /* 0x000fe20000100800 */
[----:B------:R-:W-:Y:S01]  /*39b0*/  VIADD R9, R0, 0x184 ;  /* 0x0000018400097836 */ /* 0x000fe20000000000 */
[----:B------:R-:W-:Y:S01]  /*39c0*/  IABS R13, R10 ;  /* 0x0000000a000d7213 */ /* 0x000fe20000000000 */
[C---:B------:R-:W-:Y:S01]  /*39d0*/  IMAD R19, R7.reuse, R4, R19 ;  /* 0x0000000407137224 */ /* 0x040fe200078e0213 */
[----:B------:R0:W-:Y:S01]  /*39e0*/  STL [R1+0x230], R6 ;  /* 0x0002300601007387 */ /* 0x0001e20000100800 */
[--C-:B------:R-:W-:Y:S01]  /*39f0*/  @!P4 IMAD.IADD R20, R20, 0x1, -R7.reuse ;  /* 0x000000011414c824 */ /* 0x100fe200078e0a07 */
[----:B------:R-:W-:Y:S01]  /*3a00*/  IABS R18, R9 ;  /* 0x0000000900127213 */ /* 0x000fe20000000000 */
[----:B------:R-:W-:Y:S01]  /*3a10*/  @!P6 IMAD.IADD R2, R2, 0x1, -R7 ;  /* 0x000000010202e824 */ /* 0x000fe200078e0a07 */
[----:B------:R-:W-:Y:S01]  /*3a20*/  ISETP.GT.U32.AND P6, PT, R7, R19, PT ;  /* 0x000000130700720c */ /* 0x000fe20003fc4070 */
[----:B------:R-:W-:Y:S01]  /*3a30*/  IMAD.HI.U32 R4, R3, R13, RZ ;  /* 0x0000000d03047227 */ /* 0x000fe200078e00ff */
[----:B------:R-:W-:-:S03]  /*3a40*/  ISETP.GE.AND P4, PT, R9, RZ, PT ;  /* 0x000000ff0900720c */ /* 0x000fc60003f86270 */
[----:B------:R-:W-:Y:S02]  /*3a50*/  IMAD.MOV.U32 R11, RZ, RZ, R2 ;  /* 0x000000ffff0b7224 */ /* 0x000fe400078e0002 */
[----:B------:R-:W-:Y:S01]  /*3a60*/  @!P0 IMAD.IADD R8, R8, 0x1, -R7 ;  /* 0x0000000108088824 */ /* 0x000fe200078e0a07 */
[----:B------:R-:W-:Y:S01]  /*3a70*/  ISETP.GE.AND P0, PT, R10, RZ, PT ;  /* 0x000000ff0a00720c */ /* 0x000fe20003f06270 */
[----:B------:R-:W-:Y:S01]  /*3a80*/  @!P5 IMAD.MOV R11, RZ, RZ, -R11 ;  /* 0x000000ffff0bd224 */ /* 0x000fe200078e0a0b */
[----:B------:R-:W-:Y:S01]  /*3a90*/  ISETP.GT.U32.AND P5, PT, R7, R20, PT ;  /* 0x000000140700720c */ /* 0x000fe20003fa4070 */
[----:B0-----:R-:W-:-:S03]  /*3aa0*/  IMAD.HI.U32 R6, R3, R18, RZ ;  /* 0x0000001203067227 */ /* 0x001fc600078e00ff */
[----:B------:R0:W-:Y:S01]  /*3ab0*/  STL [R1+0x234], R11 ;  /* 0x0002340b01007387 */ /* 0x0001e20000100800 */
[----:B------:R-:W-:Y:S02]  /*3ac0*/  IMAD.MOV R10, RZ, RZ, -R4 ;  /* 0x000000ffff0a7224 */ /* 0x000fe400078e0a04 */
[----:B------:R-:W-:Y:S02]  /*3ad0*/  VIADD R5, R0, 0x182 ;  /* 0x0000018200057836 */ /* 0x000fe40000000000 */
[----:B------:R-:W-:Y:S02]  /*3ae0*/  IMAD.MOV R6, RZ, RZ, -R6 ;  /* 0x000000ffff067224 */ /* 0x000fe400078e0a06 */
[C---:B------:R-:W-:Y:S01]  /*3af0*/  IMAD R13, R7.reuse, R10, R13 ;  /* 0x0000000a070d7224 */ /* 0x040fe200078e020d */
[----:B------:R-:W-:Y:S01]  /*3b00*/  IABS R17, R5 ;  /* 0x0000000500117213 */ /* 0x000fe20000000000 */
[----:B------:R-:W-:Y:S02]  /*3b10*/  IMAD.MOV.U32 R2, RZ, RZ, R8 ;  /* 0x000000ffff027224 */ /* 0x000fe400078e0008 */
[----:B------:R-:W-:-:S02]  /*3b20*/  IMAD R18, R7, R6, R18 ;  /* 0x0000000607127224 */ /* 0x000fc400078e0212 */
[--C-:B------:R-:W-:Y:S02]  /*3b30*/  @!P6 IMAD.IADD R19, R19, 0x1, -R7.reuse ;  /* 0x000000011313e824 */ /* 0x100fe400078e0a07 */
[----:B------:R-:W-:Y:S01]  /*3b40*/  @!P3 IMAD.MOV R2, RZ, RZ, -R2 ;  /* 0x000000ffff02b224 */ /* 0x000fe200078e0a02 */
[C---:B------:R-:W-:Y:S01]  /*3b50*/  ISETP.GT.U32.AND P3, PT, R7.reuse, R13, PT ;  /* 0x0000000d0700720c */ /* 0x040fe20003f64070 */
[----:B------:R-:W-:Y:S01]  /*3b60*/  @!P5 IMAD.IADD R20, R20, 0x1, -R7 ;  /* 0x000000011414d824 */ /* 0x000fe200078e0a07 */
[----:B------:R-:W-:Y:S01]  /*3b70*/  ISETP.GT.U32.AND P6, PT, R7, R19, PT ;  /* 0x000000130700720c */ /* 0x000fe20003fc4070 */
[----:B------:R-:W-:Y:S01]  /*3b80*/  IMAD.HI.U32 R4, R3, R17, RZ ;  /* 0x0000001103047227 */ /* 0x000fe200078e00ff */
[----:B------:R-:W-:Y:S01]  /*3b90*/  ISETP.GT.U32.AND P5, PT, R7, R18, PT ;  /* 0x000000120700720c */ /* 0x000fe20003fa4070 */
[----:B------:R1:W-:Y:S02]  /*3ba0*/  STL [R1+0x238], R2 ;  /* 0x0002380201007387 */ /* 0x0003e40000100800 */
[----:B------:R-:W-:-:S02]  /*3bb0*/  IMAD.MOV R4, RZ, RZ, -R4 ;  /* 0x000000ffff047224 */ /* 0x000fc400078e0a04 */
[----:B------:R-:W-:Y:S02]  /*3bc0*/  VIADD R9, R0, 0x180 ;  /* 0x0000018000097836 */ /* 0x000fe40000000000 */
[----:B------:R-:W-:Y:S02]  /*3bd0*/  IMAD R17, R7, R4, R17 ;  /* 0x0000000407117224 */ /* 0x000fe400078e0211 */
[--C-:B------:R-:W-:Y:S01]  /*3be0*/  @!P3 IMAD.IADD R13, R13, 0x1, -R7.reuse ;  /* 0x000000010d0db824 */ /* 0x100fe200078e0a07 */
[----:B0-----:R-:W-:Y:S01]  /*3bf0*/  IABS R11, R9 ;  /* 0x00000009000b7213 */ /* 0x001fe20000000000 */
[--C-:B------:R-:W-:Y:S01]  /*3c00*/  @!P6 IMAD.IADD R19, R19, 0x1, -R7.reuse ;  /* 0x000000011313e824 */ /* 0x100fe200078e0a07 */
[C---:B------:R-:W-:Y:S01]  /*3c10*/  ISETP.GT.U32.AND P6, PT, R7.reuse, R17, PT ;  /* 0x000000110700720c */ /* 0x040fe20003fc4070 */
[----:B------:R-:W-:Y:S01]  /*3c20*/  @!P5 IMAD.IADD R18, R18, 0x1, -R7 ;  /* 0x000000011212d824 */ /* 0x000fe200078e0a07 */
[----:B------:R-:W-:Y:S01]  /*3c30*/  ISETP.GT.U32.AND P5, PT, R7, R13, PT ;  /* 0x0000000d0700720c */ /* 0x000fe20003fa4070 */
[----:B------:R-:W-:Y:S01]  /*3c40*/  IMAD.HI.U32 R16, R3, R11, RZ ;  /* 0x0000000b03107227 */ /* 0x000fe200078e00ff */
[----:B------:R-:W-:-:S03]  /*3c50*/  ISETP.GE.AND P3, PT, R5, RZ, PT ;  /* 0x000000ff0500720c */ /* 0x000fc60003f66270 */
[C---:B------:R-:W-:Y:S02]  /*3c60*/  VIADD R4, R0.reuse, 0x17e ;  /* 0x0000017e00047836 */ /* 0x040fe40000000000 */
[----:B------:R-:W-:Y:S02]  /*3c70*/  IMAD.MOV R16, RZ, RZ, -R16 ;  /* 0x000000ffff107224 */ /* 0x000fe400078e0a10 */
[----:B------:R-:W-:Y:S01]  /*3c80*/  VIADD R12, R0, 0x17a ;  /* 0x0000017a000c7836 */ /* 0x000fe20000000000 */
[----:B-1----:R-:W-:Y:S01]  /*3c90*/  IABS R2, R4 ;  /* 0x0000000400027213 */ /* 0x002fe20000000000 */
[----:B------:R-:W-:Y:S02]  /*3ca0*/  IMAD R11, R7, R16, R11 ;  /* 0x00000010070b7224 */ /* 0x000fe400078e020b */
[--C-:B------:R-:W-:Y:S01]  /*3cb0*/  @!P6 IMAD.IADD R17, R17, 0x1, -R7.reuse ;  /* 0x000000011111e824 */ /* 0x100fe200078e0a07 */
[----:B------:R-:W-:Y:S01]  /*3cc0*/  ISETP.GT.U32.AND P6, PT, R7, R18, PT ;  /* 0x000000120700720c */ /* 0x000fe20003fc4070 */
[----:B------:R-:W-:Y:S01]  /*3cd0*/  @!P5 IMAD.IADD R13, R13, 0x1, -R7 ;  /* 0x000000010d0dd824 */ /* 0x000fe200078e0a07 */
[----:B------:R-:W-:Y:S01]  /*3ce0*/  ISETP.GT.U32.AND P5, PT, R7, R11, PT ;  /* 0x0000000b0700720c */ /* 0x000fe20003fa4070 */
[----:B------:R-:W-:Y:S01]  /*3cf0*/  IMAD.HI.U32 R5, R3, R2, RZ ;  /* 0x0000000203057227 */ /* 0x000fe200078e00ff */
[----:B------:R-:W-:-:S03]  /*3d00*/  IABS R6, R12 ;  /* 0x0000000c00067213 */ /* 0x000fc60000000000 */
[----:B------:R-:W-:Y:S02]  /*3d10*/  IMAD.MOV.U32 R21, RZ, RZ, R20 ;  /* 0x000000ffff157224 */ /* 0x000fe400078e0014 */
[----:B------:R-:W-:Y:S02]  /*3d20*/  IMAD.MOV.U32 R15, RZ, RZ, R19 ;  /* 0x000000ffff0f7224 */ /* 0x000fe400078e0013 */
[----:B------:R-:W-:Y:S02]  /*3d30*/  IMAD.MOV R5, RZ, RZ, -R5 ;  /* 0x000000ffff057224 */ /* 0x000fe400078e0a05 */
[----:B------:R-:W-:Y:S01]  /*3d40*/  @!P2 IMAD.MOV R21, RZ, RZ, -R21 ;  /* 0x000000ffff15a224 */ /* 0x000fe200078e0a15 */
[----:B------:R-:W-:Y:S01]  /*3d50*/  ISETP.GT.U32.AND P2, PT, R7, R17, PT ;  /* 0x000000110700720c */ /* 0x000fe20003f44070 */
[----:B------:R-:W-:Y:S02]  /*3d60*/  VIADD R10, R0, 0x17c ;  /* 0x0000017c000a7836 */ /* 0x000fe40000000000 */
[----:B------:R-:W-:Y:S01]  /*3d70*/  @!P1 IMAD.MOV R15, RZ, RZ, -R15 ;  /* 0x000000ffff0f9224 */ /* 0x000fe200078e0a0f */
[----:B------:R-:W-:Y:S01]  /*3d80*/  ISETP.GE.AND P1, PT, R9, RZ, PT ;  /* 0x000000ff0900720c */ /* 0x000fe20003f26270 */
[----:B------:R-:W-:Y:S01]  /*3d90*/  IMAD R2, R7, R5, R2 ;  /* 0x0000000507027224 */ /* 0x000fe200078e0202 */
[----:B------:R-:W-:Y:S01]  /*3da0*/  STL [R1+0x23c], R21 ;  /* 0x00023c1501007387 */ /* 0x000fe20000100800 */
[----:B------:R-:W-:Y:S01]  /*3db0*/  IMAD.HI.U32 R9, R3, R6, RZ ;  /* 0x0000000603097227 */ /* 0x000fe200078e00ff */
[----:B------:R-:W-:-:S02]  /*3dc0*/  IABS R8, R10 ;  /* 0x0000000a00087213 */ /* 0x000fc40000000000 */
[----:B------:R0:W-:Y:S01]  /*3dd0*/  STL [R1+0x244], R15 ;  /* 0x0002440f01007387 */ /* 0x0001e20000100800 */
[----:B------:R-:W-:Y:S02]  /*3de0*/  IMAD.MOV R9, RZ, RZ, -R9 ;  /* 0x000000ffff097224 */ /* 0x000fe400078e0a09 */
[--C-:B------:R-:W-:Y:S01]  /*3df0*/  @!P6 IMAD.IADD R18, R18, 0x1, -R7.reuse ;  /* 0x000000011212e824 */ /* 0x100fe200078e0a07 */
[----:B------:R-:W-:Y:S01]  /*3e00*/  ISETP.GT.U32.AND P6, PT, R7, R2, PT ;  /* 0x000000020700720c */ /* 0x000fe20003fc4070 */
[----:B------:R-:W-:Y:S02]  /*3e10*/  @!P5 IMAD.IADD R11, R11, 0x1, -R7 ;  /* 0x000000010b0bd824 */ /* 0x000fe400078e0a07 */
[----:B------:R-:W-:-:S04]  /*3e20*/  IMAD.HI.U32 R16, R3, R8, RZ ;  /* 0x0000000803107227 */ /* 0x000fc800078e00ff */
[----:B0-----:R-:W-:Y:S02]  /*3e30*/  IMAD.MOV.U32 R15, RZ, RZ, R13 ;  /* 0x000000ffff0f7224 */ /* 0x001fe400078e000d */
[C---:B------:R-:W-:Y:S02]  /*3e40*/  IMAD R6, R7.reuse, R9, R6 ;  /* 0x0000000907067224 */ /* 0x040fe400078e0206 */
[----:B------:R-:W-:Y:S01]  /*3e50*/  @!P0 IMAD.MOV R15, RZ, RZ, -R15 ;  /* 0x000000ffff0f8224 */ /* 0x000fe200078e0a0f */
[----:B------:R-:W-:Y:S01]  /*3e60*/  ISETP.GT.U32.AND P0, PT, R7, R11, PT ;  /* 0x0000000b0700720c */ /* 0x000fe20003f04070 */
[----:B------:R-:W-:Y:S02]  /*3e70*/  IMAD.MOV R16, RZ, RZ, -R16 ;  /* 0x000000ffff107224 */ /* 0x000fe400078e0a10 */
[--C-:B------:R-:W-:Y:S01]  /*3e80*/  @!P2 IMAD.IADD R17, R17, 0x1, -R7.reuse ;  /* 0x000000011111a824 */ /* 0x100fe200078e0a07 */
[----:B------:R0:W-:Y:S01]  /*3e90*/  STL [R1+0x248], R15 ;  /* 0x0002480f01007387 */ /* 0x0001e20000100800 */
[----:B------:R-:W-:Y:S01]  /*3ea0*/  @!P4 IMAD.MOV R18, RZ, RZ, -R18 ;  /* 0x000000ffff12c224 */ /* 0x000fe200078e0a12 */
[C---:B------:R-:W-:Y:S01]  /*3eb0*/  ISETP.GT.U32.AND P4, PT, R7.reuse, R6, PT ;  /* 0x000000060700720c */ /* 0x040fe20003f84070 */
[----:B------:R-:W-:Y:S01]  /*3ec0*/  VIADD R5, R0, 0x178 ;  /* 0x0000017800057836 */ /* 0x000fe20000000000 */
[----:B------:R-:W-:Y:S01]  /*3ed0*/  ISETP.GE.AND P2, PT, R4, RZ, PT ;  /* 0x000000ff0400720c */ /* 0x000fe20003f46270 */
[C---:B------:R-:W-:Y:S01]  /*3ee0*/  IMAD R8, R7.reuse, R16, R8 ;  /* 0x0000001007087224 */ /* 0x040fe200078e0208 */
[----:B------:R-:W-:Y:S01]  /*3ef0*/  STL [R1+0x24c], R18 ;  /* 0x00024c1201007387 */ /* 0x000fe20000100800 */
[----:B------:R-:W-:Y:S01]  /*3f00*/  VIADD R9, R0, 0x176 ;  /* 0x0000017600097836 */ /* 0x000fe20000000000 */
[----:B------:R-:W-:Y:S01]  /*3f10*/  IABS R4, R5 ;  /* 0x0000000500047213 */ /* 0x000fe20000000000 */
[----:B------:R-:W-:Y:S01]  /*3f20*/  @!P6 IMAD.IADD R2, R2, 0x1, -R7 ;  /* 0x000000010202e824 */ /* 0x000fe200078e0a07 */
[----:B------:R-:W-:Y:S01]  /*3f30*/  ISETP.GT.U32.AND P5, PT, R7, R8, PT ;  /* 0x000000080700720c */ /* 0x000fe20003fa4070 */
[----:B0-----:R-:W-:Y:S01]  /*3f40*/  IMAD.MOV.U32 R15, RZ, RZ, R17 ;  /* 0x000000ffff0f7224 */ /* 0x001fe200078e0011 */
[----:B------:R-:W-:Y:S01]  /*3f50*/  IABS R16, R9 ;  /* 0x0000000900107213 */ /* 0x000fe20000000000 */
[----:B------:R-:W-:Y:S01]  /*3f60*/  @!P0 IMAD.IADD R11, R11, 0x1, -R7 ;  /* 0x000000010b0b8824 */ /* 0x000fe200078e0a07 */
[----:B------:R-:W-:Y:S01]  /*3f70*/  ISETP.GT.U32.AND P6, PT, R7, R2, PT ;  /* 0x000000020700720c */ /* 0x000fe20003fc4070 */
[----:B------:R-:W-:Y:S01]  /*3f80*/  @!P3 IMAD.MOV R15, RZ, RZ, -R15 ;  /* 0x000000ffff0fb224 */ /* 0x000fe200078e0a0f */
[----:B------:R-:W-:Y:S01]  /*3f90*/  ISETP.GE.AND P3, PT, R10, RZ, PT ;  /* 0x000000ff0a00720c */ /* 0x000fe20003f66270 */
[----:B------:R-:W-:Y:S01]  /*3fa0*/  IMAD.HI.U32 R13, R3, R4, RZ ;  /* 0x00000004030d7227 */ /* 0x000fe200078e00ff */
[----:B------:R-:W-:-:S02]  /*3fb0*/  ISETP.GE.AND P0, PT, R12, RZ, PT ;  /* 0x000000ff0c00720c */ /* 0x000fc40003f06270 */
[----:B------:R0:W-:Y:S01]  /*3fc0*/  STL [R1+0x250], R15 ;  /* 0x0002500f01007387 */ /* 0x0001e20000100800 */
[----:B------:R-:W-:Y:S01]  /*3fd0*/  @!P4 IMAD.IADD R6, R6, 0x1, -R7 ;  /* 0x000000010606c824 */ /* 0x000fe200078e0a07 */
[----:B------:R-:W-:Y:S01]  /*3fe0*/  ISETP.GE.AND P4, PT, R5, RZ, PT ;  /* 0x000000ff0500720c */ /* 0x000fe20003f86270 */
[----:B------:R-:W-:Y:S02]  /*3ff0*/  IMAD.MOV R13, RZ, RZ, -R13 ;  /* 0x000000ffff0d7224 */ /* 0x000fe400078e0a0d */
[----:B------:R-:W-:Y:S02]  /*4000*/  IMAD.MOV.U32 R10, RZ, RZ, R16 ;  /* 0x000000ffff0a7224 */ /* 0x000fe400078e0010 */
[----:B------:R-:W-:Y:S02]  /*4010*/  IMAD R4, R7, R13, R4 ;  /* 0x0000000d07047224 */ /* 0x000fe400078e0204 */
[----:B------:R-:W-:-:S04]  /*4020*/  IMAD.HI.U32 R12, R3, R10, RZ ;  /* 0x0000000a030c7227 */ /* 0x000fc800078e00ff */
[----:B0-----:R-:W-:Y:S02]  /*4030*/  IMAD.MOV.U32 R15, RZ, RZ, R11 ;  /* 0x000000ffff0f7224 */ /* 0x001fe400078e000b */
[----:B------:R-:W-:Y:S02]  /*4040*/  @!P5 IMAD.IADD R8, R8, 0x1, -R7 ;  /* 0x000000010808d824 */ /* 0x000fe400078e0a07 */
[----:B------:R-:W-:Y:S01]  /*4050*/  @!P1 IMAD.MOV R15, RZ, RZ, -R15 ;  /* 0x000000ffff0f9224 */ /* 0x000fe200078e0a0f */
[C---:B------:R-:W-:Y:S01]  /*4060*/  ISETP.GT.U32.AND P1, PT, R7.reuse, R6, PT ;  /* 0x000000060700720c */ /* 0x040fe20003f24070 */
[----:B------:R-:W-:Y:S01]  /*4070*/  @!P6 IMAD.IADD R2, R2, 0x1, -R7 ;  /* 0x000000010202e824 */ /* 0x000fe200078e0a07 */
[C---:B------:R-:W-:Y:S01]  /*4080*/  ISETP.GT.U32.AND P6, PT, R7.reuse, R4, PT ;  /* 0x000000040700720c */ /* 0x040fe20003fc4070 */
[----:B------:R-:W-:Y:S01]  /*4090*/  IMAD.MOV R12, RZ, RZ, -R12 ;  /* 0x000000ffff0c7224 */ /* 0x000fe200078e0a0c */
[C---:B------:R-:W-:Y:S01]  /*40a0*/  ISETP.GT.U32.AND P5, PT, R7.reuse, R8, PT ;  /* 0x000000080700720c */ /* 0x040fe20003fa4070 */
[----:B------:R-:W-:Y:S01]  /*40b0*/  IMAD.MOV.U32 R13, RZ, RZ, R2 ;  /* 0x000000ffff0d7224 */ /* 0x000fe200078e0002 */
[----:B------:R-:W-:Y:S01]  /*40c0*/  STL [R1+0x284], R15 ;  /* 0x0002840f01007387 */ /* 0x000fe20000100800 */
[----:B------:R-:W-:-:S02]  /*40d0*/  IMAD R5, R7, R12, R10 ;  /* 0x0000000c07057224 */ /* 0x000fc400078e020a */
[----:B------:R-:W-:Y:S02]  /*40e0*/  VIADD R16, R0, 0x174 ;  /* 0x0000017400107836 */ /* 0x000fe40000000000 */
[----:B------:R-:W-:Y:S02]  /*40f0*/  @!P2 IMAD.MOV R13, RZ, RZ, -R13 ;  /* 0x000000ffff0da224 */ /* 0x000fe400078e0a0d */
[--C-:B------:R-:W-:Y:S01]  /*4100*/  @!P1 IMAD.IADD R6, R6, 0x1, -R7.reuse ;  /* 0x0000000106069824 */ /* 0x100fe200078e0a07 */
[----:B------:R-:W-:Y:S01]  /*4110*/  ISETP.GT.U32.AND P1, PT, R7, R5, PT ;  /* 0x000000050700720c */ /* 0x000fe20003f24070 */
[--C-:B------:R-:W-:Y:S01]  /*4120*/  @!P6 IMAD.IADD R4, R4, 0x1, -R7.reuse ;  /* 0x000000010404e824 */ /* 0x100fe200078e0a07 */
[----:B------:R-:W-:Y:S01]  /*4130*/  ISETP.GE.AND P2, PT, R16, RZ, PT ;  /* 0x000000ff1000720c */ /* 0x000fe20003f46270 */
[----:B------:R-:W-:Y:S01]  /*4140*/  @!P5 IMAD.IADD R8, R8, 0x1, -R7 ;  /* 0x000000010808d824 */ /* 0x000fe200078e0a07 */
[----:B------:R-:W-:Y:S01]  /*4150*/  ISETP.GE.AND P5, PT, R9, RZ, PT ;  /* 0x000000ff0900720c */ /* 0x000fe20003fa6270 */
[----:B------:R-:W-:Y:S01]  /*4160*/  IMAD.MOV.U32 R9, RZ, RZ, R6 ;  /* 0x000000ffff097224 */ /* 0x000fe200078e0006 */
[----:B------:R-:W-:Y:S01]  /*4170*/  ISETP.GT.U32.AND P6, PT, R7, R4, PT ;  /* 0x000000040700720c */ /* 0x000fe20003fc4070 */
[----:B------:R-:W-:Y:S01]  /*4180*/  @!P3 IMAD.MOV R8, RZ, RZ, -R8 ;  /* 0x000000ffff08b224 */ /* 0x000fe200078e0a08 */
[----:B------:R-:W-:Y:S01]  /*4190*/  IABS R16, R16 ;  /* 0x0000001000107213 */ /* 0x000fe20000000000 */
[----:B------:R-:W-:Y:S01]  /*41a0*/  @!P0 IMAD.MOV R9, RZ, RZ, -R9 ;  /* 0x000000ffff098224 */ /* 0x000fe200078e0a09 */
[----:B------:R0:W-:Y:S01]  /*41b0*/  STL [R1+0x294], R13 ;  /* 0x0002940d01007387 */ /* 0x0001e20000100800 */
[----:B------:R-:W-:-:S02]  /*41c0*/  VIADD R2, R0, 0x170 ;  /* 0x0000017000027836 */ /* 0x000fc40000000000 */
[--C-:B------:R-:W-:Y:S01]  /*41d0*/  @!P1 IMAD.IADD R5, R5, 0x1, -R7.reuse ;  /* 0x0000000105059824 */ /* 0x100fe200078e0a07 */
[----:B------:R-:W-:Y:S01]  /*41e0*/  STL [R1+0x29c], R8 ;  /* 0x00029c0801007387 */ /* 0x000fe20000100800 */
[----:B------:R-:W-:Y:S01]  /*41f0*/  VIADD R11, R0, 0x172 ;  /* 0x00000172000b7836 */ /* 0x000fe20000000000 */
[----:B------:R-:W-:Y:S01]  /*4200*/  ISETP.GE.AND P0, PT, R2, RZ, PT ;  /* 0x000000ff0200720c */ /* 0x000fe20003f06270 */
[----:B------:R-:W-:Y:S01]  /*4210*/  VIADD R10, R0, 0x16e ;  /* 0x0000016e000a7836 */ /* 0x000fe20000000000 */
[----:B------:R1:W-:Y:S01]  /*4220*/  STL [R1+0x2a0], R9 ;  /* 0x0002a00901007387 */ /* 0x0003e20000100800 */
[----:B------:R-:W-:Y:S01]  /*4230*/  ISETP.GT.U32.AND P1, PT, R7, R5, PT ;  /* 0x000000050700720c */ /* 0x000fe20003f24070 */
[----:B------:R-:W-:Y:S01]  /*4240*/  @!P6 IMAD.IADD R4, R4, 0x1, -R7 ;  /* 0x000000010404e824 */ /* 0x000fe200078e0a07 */
[----:B------:R-:W-:Y:S01]  /*4250*/  IABS R2, R2 ;  /* 0x0000000200027213 */ /* 0x000fe20000000000 */
[----:B0-----:R-:W-:Y:S01]  /*4260*/  VIADD R13, R0, 0x16a ;  /* 0x0000016a000d7836 */ /* 0x001fe20000000000 */
[----:B------:R-:W-:Y:S01]  /*4270*/  ISETP.GE.AND P3, PT, R11, RZ, PT ;  /* 0x000000ff0b00720c */ /* 0x000fe20003f66270 */
[----:B------:R-:W-:Y:S01]  /*4280*/  IMAD.MOV.U32 R12, RZ, RZ, R4 ;  /* 0x000000ffff0c7224 */ /* 0x000fe200078e0004 */
[----:B------:R-:W-:Y:S01]  /*4290*/  IABS R11, R11 ;  /* 0x0000000b000b7213 */ /* 0x000fe20000000000 */
[----:B------:R-:W-:Y:S01]  /*42a0*/  IMAD.HI.U32 R6, R3, R2, RZ ;  /* 0x0000000203067227 */ /* 0x000fe200078e00ff */
[----:B------:R-:W-:-:S02]  /*42b0*/  ISETP.GE.AND P6, PT, R10, RZ, PT ;  /* 0x000000ff0a00720c */ /* 0x000fc40003fc6270 */
[----:B------:R-:W-:Y:S01]  /*42c0*/  IABS R10, R10 ;  /* 0x0000000a000a7213 */ /* 0x000fe20000000000 */
[----:B-1----:R-:W-:Y:S01]  /*42d0*/  IMAD.HI.U32 R9, R3, R16, RZ ;  /* 0x0000001003097227 */ /* 0x002fe200078e00ff */
[----:B------:R-:W-:-:S03]  /*42e0*/  IABS R18, R13 ;  /* 0x0000000d00127213 */ /* 0x000fc60000000000 */
[----:B------:R-:W-:Y:S02]  /*42f0*/  IMAD.MOV R9, RZ, RZ, -R9 ;  /* 0x000000ffff097224 */ /* 0x000fe400078e0a09 */
[----:B------:R-:W-:Y:S02]  /*4300*/  IMAD.MOV R6, RZ, RZ, -R6 ;  /* 0x000000ffff067224 */ /* 0x000fe400078e0a06 */
[----:B------:R-:W-:Y:S02]  /*4310*/  IMAD R16, R7, R9, R16 ;  /* 0x0000000907107224 */ /* 0x000fe400078e0210 */
[----:B------:R-:W-:Y:S02]  /*4320*/  @!P4 IMAD.MOV R12, RZ, RZ, -R12 ;  /* 0x000000ffff0cc224 */ /* 0x000fe400078e0a0c */
[----:B------:R-:W-:Y:S01]  /*4330*/  @!P1 IMAD.IADD R5, R5, 0x1, -R7 ;  /* 0x0000000105059824 */ /* 0x000fe200078e0a07 */
[C---:B------:R-:W-:Y:S01]  /*4340*/  ISETP.GT.U32.AND P4, PT, R7.reuse, R16, PT ;  /* 0x000000100700720c */ /* 0x040fe20003f84070 */
[----:B------:R-:W-:Y:S01]  /*4350*/  IMAD R2, R7, R6, R2 ;  /* 0x0000000607027224 */ /* 0x000fe200078e0202 */
[----:B------:R0:W-:Y:S01]  /*4360*/  STL [R1+0x2a4], R12 ;  /* 0x0002a40c01007387 */ /* 0x0001e20000100800 */
[----:B------:R-:W-:-:S02]  /*4370*/  IMAD.MOV.U32 R9, RZ, RZ, R5 ;  /* 0x000000ffff097224 */ /* 0x000fc400078e0005 */
[----:B------:R-:W-:-:S04]  /*4380*/  IMAD.HI.U32 R8, R3, R11, RZ ;  /* 0x0000000b03087227 */ /* 0x000fc800078e00ff */
[----:B------:R-:W-:Y:S01]  /*4390*/  @!P5 IMAD.MOV R9, RZ, RZ, -R9 ;  /* 0x000000ffff09d224 */ /* 0x000fe200078e0a09 */
[C---:B------:R-:W-:Y:S01]  /*43a0*/  ISETP.GT.U32.AND P5, PT, R7.reuse, R2, PT ;  /* 0x000000020700720c */ /* 0x040fe20003fa4070 */
[----:B------:R-:W-:Y:S02]  /*43b0*/  IMAD.MOV R8, RZ, RZ, -R8 ;  /* 0x000000ffff087224 */ /* 0x000fe400078e0a08 */
[----:B------:R-:W-:Y:S01]  /*43c0*/  @!P4 IMAD.IADD R16, R16, 0x1, -R7 ;  /* 0x000000011010c824 */ /* 0x000fe200078e0a07 */
[----:B------:R1:W-:Y:S01]  /*43d0*/  STL [R1+0x2a8], R9 ;  /* 0x0002a80901007387 */ /* 0x0003e20000100800 */
[----:B------:R-:W-:Y:S02]  /*43e0*/  IMAD R11, R7, R8, R11 ;  /* 0x00000008070b7224 */ /* 0x000fe400078e020b */
[----:B------:R-:W-:Y:S01]  /*43f0*/  IMAD.HI.U32 R4, R3, R10, RZ ;  /* 0x0000000a03047227 */ /* 0x000fe200078e00ff */
[C---:B------:R-:W-:Y:S02]  /*4400*/  ISETP.GT.U32.AND P4, PT, R7.reuse, R16, PT ;  /* 0x000000100700720c */ /* 0x040fe40003f84070 */
[----:B------:R-:W-:Y:S01]  /*4410*/  ISETP.GT.U32.AND P1, PT, R7, R11, PT ;  /* 0x0000000b0700720c */ /* 0x000fe20003f24070 */
[----:B------:R-:W-:-:S02]  /*4420*/  IMAD.MOV R4, RZ, RZ, -R4 ;  /* 0x000000ffff047224 */ /* 0x000fc400078e0a04 */
[----:B------:R-:W-:Y:S02]  /*4430*/  @!P5 IMAD.IADD R2, R2, 0x1, -R7 ;  /* 0x000000010202d824 */ /* 0x000fe400078e0a07 */
[----:B------:R-:W-:Y:S02]  /*4440*/  VIADD R20, R0, 0x16c ;  /* 0x0000016c00147836 */ /* 0x000fe40000000000 */
[C---:B------:R-:W-:Y:S01]  /*4450*/  IMAD R10, R7.reuse, R4, R10 ;  /* 0x00000004070a7224 */ /* 0x040fe200078e020a */
[----:B------:R-:W-:Y:S01]  /*4460*/  ISETP.GT.U32.AND P5, PT, R7, R2, PT ;  /* 0x000000020700720c */ /* 0x000fe20003fa4070 */
[----:B------:R-:W-:Y:S01]  /*4470*/  IMAD.HI.U32 R5, R3, R18, RZ ;  /* 0x0000001203057227 */ /* 0x000fe200078e00ff */
[----:B------:R-:W-:-:S03]  /*4480*/  IABS R4, R20 ;  /* 0x0000001400047213 */ /* 0x000fc60000000000 */
[----:B------:R-:W-:Y:S02]  /*4490*/  @!P1 IMAD.IADD R11, R11, 0x1, -R7 ;  /* 0x000000010b0b9824 */ /* 0x000fe400078e0a07 */
[----:B------:R-:W-:Y:S02]  /*44a0*/  IMAD.MOV R5, RZ, RZ, -R5 ;  /* 0x000000ffff057224 */ /* 0x000fe400078e0a05 */
[----:B------:R-:W-:Y:S01]  /*44b0*/  @!P4 IMAD.IADD R16, R16, 0x1, -R7 ;  /* 0x000000011010c824 */ /* 0x000fe200078e0a07 */
[C---:B------:R-:W-:Y:S01]  /*44c0*/  ISETP.GT.U32.AND P4, PT, R7.reuse, R10, PT ;  /* 0x0000000a0700720c */ /* 0x040fe20003f84070 */
[C---:B------:R-:W-:Y:S01]  /*44d0*/  IMAD R18, R7.reuse, R5, R18 ;  /* 0x0000000507127224 */ /* 0x040fe200078e0212 */
[----:B------:R-:W-:Y:S01]  /*44e0*/  ISETP.GT.U32.AND P1, PT, R7, R11, PT ;  /* 0x0000000b0700720c */ /* 0x000fe20003f24070 */
[----:B0-----:R-:W-:-:S04]  /*44f0*/  IMAD.HI.U32 R12, R3, R4, RZ ;  /* 0x00000004030c7227 */ /* 0x001fc800078e00ff */
[--C-:B------:R-:W-:Y:S01]  /*4500*/  @!P5 IMAD.IADD R2, R2, 0x1, -R7.reuse ;  /* 0x000000010202d824 */ /* 0x100fe200078e0a07 */
[C---:B------:R-:W-:Y:S01]  /*4510*/  ISETP.GT.U32.AND P5, PT, R7.reuse, R18, PT ;  /* 0x000000120700720c */ /* 0x040fe20003fa4070 */
[----:B------:R-:W-:Y:S02]  /*4520*/  IMAD.MOV R12, RZ, RZ, -R12 ;  /* 0x000000ffff0c7224 */ /* 0x000fe400078e0a0c */
[----:B-1----:R-:W-:Y:S02]  /*4530*/  VIADD R9, R0, 0x168 ;  /* 0x0000016800097836 */ /* 0x002fe40000000000 */
[----:B------:R-:W-:Y:S02]  /*4540*/  IMAD R4, R7, R12, R4 ;  /* 0x0000000c07047224 */ /* 0x000fe400078e0204 */
[----:B------:R-:W-:Y:S01]  /*4550*/  IMAD.MOV.U32 R15, RZ, RZ, R16 ;  /* 0x000000ffff0f7224 */ /* 0x000fe200078e0010 */
[----:B------:R-:W-:Y:S01]  /*4560*/  IABS R8, R9 ;  /* 0x0000000900087213 */ /* 0x000fe20000000000 */
[----:B------:R-:W-:Y:S01]  /*4570*/  @!P4 IMAD.IADD R10, R10, 0x1, -R7 ;  /* 0x000000010a0ac824 */ /* 0x000fe200078e0a07 */
[----:B------:R-:W-:Y:S01]  /*4580*/  ISETP.GE.AND P4, PT, R20, RZ, PT ;  /* 0x000000ff1400720c */ /* 0x000fe20003f86270 */
[----:B------:R-:W-:-:S02]  /*4590*/  VIADD R6, R0, 0x166 ;  /* 0x0000016600067836 */ /* 0x000fc40000000000 */
[----:B------:R-:W-:Y:S02]  /*45a0*/  VIADD R5, R0, 0x164 ;  /* 0x0000016400057836 */ /* 0x000fe40000000000 */
[----:B------:R-:W-:Y:S01]  /*45b0*/  @!P1 IMAD.IADD R11, R11, 0x1, -R7 ;  /* 0x000000010b0b9824 */ /* 0x000fe200078e0a07 */
[C---:B------:R-:W-:Y:S01]  /*45c0*/  ISETP.GT.U32.AND P1, PT, R7.reuse, R4, PT ;  /* 0x000000040700720c */ /* 0x040fe20003f24070 */
[----:B------:R-:W-:Y:S01]  /*45d0*/  @!P2 IMAD.MOV R15, RZ, RZ, -R15 ;  /* 0x000000ffff0fa224 */ /* 0x000fe200078e0a0f */
[----:B------:R-:W-:Y:S01]  /*45e0*/  ISETP.GT.U32.AND P2, PT, R7, R10, PT ;  /* 0x0000000a0700720c */ /* 0x000fe20003f44070 */
[----:B------:R-:W-:Y:S01]  /*45f0*/  @!P5 IMAD.IADD R18, R18, 0x1, -R7 ;  /* 0x000000011212d824 */ /* 0x000fe200078e0a07 */
[----:B------:R-:W-:Y:S01]  /*4600*/  IABS R17, R6 ;  /* 0x0000000600117213 */ /* 0x000fe20000000000 */
[----:B------:R-:W-:Y:S01]  /*4610*/  IMAD.HI.U32 R19, R3, R8, RZ ;  /* 0x0000000803137227 */ /* 0x000fe200078e00ff */
[----:B------:R-:W-:Y:S01]  /*4620*/  IABS R16, R5 ;  /* 0x0000000500107213 */ /* 0x000fe20000000000 */
[----:B------:R0:W-:Y:S01]  /*4630*/  STL [R1+0x2ac], R15 ;  /* 0x0002ac0f01007387 */ /* 0x0001e20000100800 */
[----:B------:R-:W-:Y:S01]  /*4640*/  ISETP.GT.U32.AND P5, PT, R7, R18, PT ;  /* 0x000000120700720c */ /* 0x000fe20003fa4070 */
[----:B------:R-:W-:-:S04]  /*4650*/  IMAD.HI.U32 R12, R3, R17, RZ ;  /* 0x00000011030c7227 */ /* 0x000fc800078e00ff */
[----:B------:R-:W-:Y:S02]  /*4660*/  IMAD.MOV R19, RZ, RZ, -R19 ;  /* 0x000000ffff137224 */ /* 0x000fe400078e0a13 */
[----:B------:R-:W-:Y:S02]  /*4670*/  IMAD.MOV R12, RZ, RZ, -R12 ;  /* 0x000000ffff0c7224 */ /* 0x000fe400078e0a0c */
[----:B0-----:R-:W-:Y:S02]  /*4680*/  IMAD.MOV.U32 R15, RZ, RZ, R11 ;  /* 0x000000ffff0f7224 */ /* 0x001fe400078e000b */
[----:B------:R-:W-:-:S04]  /*4690*/  IMAD.HI.U32 R11, R3, R16, RZ ;  /* 0x00000010030b7227 */ /* 0x000fc800078e00ff */
[----:B------:R-:W-:Y:S02]  /*46a0*/  IMAD R8, R7, R19, R8 ;  /* 0x0000001307087224 */ /* 0x000fe400078e0208 */
[--C-:B------:R-:W-:Y:S01]  /*46b0*/  @!P1 IMAD.IADD R4, R4, 0x1, -R7.reuse ;  /* 0x0000000104049824 */ /* 0x100fe200078e0a07 */
[----:B------:R-:W-:Y:S01]  /*46c0*/  ISETP.GE.AND P1, PT, R13, RZ, PT ;  /* 0x000000ff0d00720c */ /* 0x000fe20003f26270 */
[----:B------:R-:W-:Y:S01]  /*46d0*/  @!P2 IMAD.IADD R10, R10, 0x1, -R7 ;  /* 0x000000010a0aa824 */ /* 0x000fe200078e0a07 */
[C---:B------:R-:W-:Y:S01]  /*46e0*/  ISETP.GT.U32.AND P2, PT, R7.reuse, R8, PT ;  /* 0x000000080700720c */ /* 0x040fe20003f44070 */
[----:B------:R-:W-:Y:S02]  /*46f0*/  IMAD.MOV R11, RZ, RZ, -R11 ;  /* 0x000000ffff0b7224 */ /* 0x000fe400078e0a0b */
[C---:B------:R-:W-:Y:S02]  /*4700*/  IMAD R17, R7.reuse, R12, R17 ;  /* 0x0000000c07117224 */ /* 0x040fe400078e0211 */
[----:B------:R-:W-:Y:S01]  /*4710*/  @!P3 IMAD.MOV R15, RZ, RZ, -R15 ;  /* 0x000000ffff0fb224 */ /* 0x000fe200078e0a0f */
[----:B------:R-:W-:Y:S01]  /*4720*/  ISETP.GT.U32.AND P3, PT, R7, R4, PT ;  /* 0x000000040700720c */ /* 0x000fe20003f64070 */
[----:B------:R-:W-:-:S02]  /*4730*/  IMAD.MOV.U32 R12, RZ, RZ, R10 ;  /* 0x000000ffff0c7224 */ /* 0x000fc400078e000a */
[----:B------:R-:W-:Y:S01]  /*4740*/  IMAD R16, R7, R11, R16 ;  /* 0x0000000b07107224 */ /* 0x000fe200078e0210 */
[----:B------:R-:W-:Y:S01]  /*4750*/  STL [R1+0x2b4], R15 ;  /* 0x0002b40f01007387 */ /* 0x000fe20000100800 */
[----:B------:R-:W-:Y:S01]  /*4760*/  @!P0 IMAD.MOV R2, RZ, RZ, -R2 ;  /* 0x000000ffff028224 */ /* 0x000fe200078e0a02 */
[----:B------:R-:W-:Y:S01]  /*4770*/  ISETP.GE.AND P0, PT, R9, RZ, PT ;  /* 0x000000ff0900720c */ /* 0x000fe20003f06270 */
[----:B------:R-:W-:Y:S01]  /*4780*/  @!P6 IMAD.MOV R12, RZ, RZ, -R12 ;  /* 0x000000ffff0ce224 */ /* 0x000fe200078e0a0c */
[C---:B------:R-:W-:Y:S01]  /*4790*/  ISETP.GT.U32.AND P6, PT, R7.reuse, R17, PT ;  /* 0x000000110700720c */ /* 0x040fe20003fc4070 */
[--C-:B------:R-:W-:Y:S01]  /*47a0*/  @!P5 IMAD.IADD R18, R18, 0x1, -R7.reuse ;  /* 0x000000011212d824 */ /* 0x100fe200078e0a07 */
[----:B------:R-:W-:Y:S01]  /*47b0*/  ISETP.GT.U32.AND P5, PT, R7, R16, PT ;  /* 0x000000100700720c */ /* 0x000fe20003fa4070 */
[----:B------:R0:W-:Y:S01]  /*47c0*/  STL [R1+0x2b8], R2 ;  /* 0x0002b80201007387 */ /* 0x0001e20000100800 */
[----:B------:R-:W-:Y:S02]  /*47d0*/  VIADD R9, R0, 0x160 ;  /* 0x0000016000097836 */ /* 0x000fe40000000000 */
[--C-:B------:R-:W-:Y:S01]  /*47e0*/  @!P2 IMAD.IADD R8, R8, 0x1, -R7.reuse ;  /* 0x000000010808a824 */ /* 0x100fe200078e0a07 */
[----:B------:R-:W-:Y:S01]  /*47f0*/  ISETP.GE.AND P2, PT, R5, RZ, PT ;  /* 0x000000ff0500720c */ /* 0x000fe20003f46270 */
[----:B------:R-:W-:Y:S01]  /*4800*/  @!P3 IMAD.IADD R4, R4, 0x1, -R7 ;  /* 0x000000010404b824 */ /* 0x000fe200078e0a07 */
[----:B------:R-:W-:Y:S01]  /*4810*/  IABS R5, R9 ;  /* 0x0000000900057213 */ /* 0x000fe20000000000 */
[----:B------:R-:W-:Y:S01]  /*4820*/  VIADD R13, R0, 0x15e ;  /* 0x0000015e000d7836 */ /* 0x000fe20000000000 */
[----:B------:R-:W-:Y:S01]  /*4830*/  ISETP.GE.AND P3, PT, R6, RZ, PT ;  /* 0x000000ff0600720c */ /* 0x000fe20003f66270 */
[----:B------:R-:W-:Y:S01]  /*4840*/  IMAD.MOV.U32 R11, RZ, RZ, R4 ;  /* 0x000000ffff0b7224 */ /* 0x000fe200078e0004 */
[----:B------:R1:W-:Y:S01]  /*4850*/  STL [R1+0x2bc], R12 ;  /* 0x0002bc0c01007387 */ /* 0x0003e20000100800 */
[----:B0-----:R-:W-:-:S02]  /*4860*/  VIADD R2, R0, 0x162 ;  /* 0x0000016200027836 */ /* 0x001fc40000000000 */
[--C-:B------:R-:W-:Y:S01]  /*4870*/  @!P6 IMAD.IADD R17, R17, 0x1, -R7.reuse ;  /* 0x000000011111e824 */ /* 0x100fe200078e0a07 */
[C---:B------:R-:W-:Y:S01]  /*4880*/  ISETP.GT.U32.AND P6, PT, R7.reuse, R8, PT ;  /* 0x000000080700720c */ /* 0x040fe20003fc4070 */
[----:B------:R-:W-:Y:S01]  /*4890*/  @!P5 IMAD.IADD R16, R16, 0x1, -R7 ;  /* 0x000000011010d824 */ /* 0x000fe200078e0a07 */
[----:B------:R-:W-:Y:S01]  /*48a0*/  IABS R10, R2 ;  /* 0x00000002000a7213 */ /* 0x000fe20000000000 */
[----:B------:R-:W-:Y:S01]  /*48b0*/  IMAD.MOV.U32 R4, RZ, RZ, R5 ;  /* 0x000000ffff047224 */ /* 0x000fe200078e0005 */
[C---:B------:R-:W-:Y:S01]  /*48c0*/  ISETP.GT.U32.AND P5, PT, R7.reuse, R17, PT ;  /* 0x000000110700720c */ /* 0x040fe20003fa4070 */
[----:B------:R-:W-:Y:S01]  /*48d0*/  @!P4 IMAD.MOV R11, RZ, RZ, -R11 ;  /* 0x000000ffff0bc224 */ /* 0x000fe200078e0a0b */
[----:B------:R-:W-:Y:S01]  /*48e0*/  ISETP.GT.U32.AND P4, PT, R7, R16, PT ;  /* 0x000000100700720c */ /* 0x000fe20003f84070 */
[----:B------:R-:W-:Y:S01]  /*48f0*/  IMAD.HI.U32 R6, R3, R10, RZ ;  /* 0x0000000a03067227 */ /* 0x000fe200078e00ff */
[----:B-1----:R-:W-:Y:S02]  /*4900*/  IABS R12, R13 ;  /* 0x0000000d000c7213 */ /* 0x002fe40000000000 */
[----:B------:R0:W-:Y:S01]  /*4910*/  STL [R1+0x2c0], R11 ;  /* 0x0002c00b01007387 */ /* 0x0001e20000100800 */
        /* <DEDUP_REMOVED lines=8> */
[----:B0-----:R-:W-:Y:S01]  /*49a0*/  VIADD R11, R0, 0x15c ;  /* 0x0000015c000b7836 */ /* 0x001fe20000000000 */
[----:B------:R-:W-:Y:S01]  /*49b0*/  ISETP.GT.U32.AND P4, PT, R7, R4, PT ;  /* 0x000000040700720c */ /* 0x000fe20003f84070 */
[----:B------:R-:W-:-:S03]  /*49c0*/  IMAD.HI.U32 R5, R3, R12, RZ ;  /* 0x0000000c03057227 */ /* 0x000fc600078e00ff */
[----:B------:R-:W-:Y:S01]  /*49d0*/  IABS R20, R11 ;  /* 0x0000000b00147213 */ /* 0x000fe20000000000 */
[--C-:B------:R-:W-:Y:S01]  /*49e0*/  @!P5 IMAD.IADD R17, R17, 0x1, -R7.reuse ;  /* 0x000000011111d824 */ /* 0x100fe200078e0a07 */
[----:B------:R-:W-:Y:S01]  /*49f0*/  ISETP.GE.AND P5, PT, R2, RZ, PT ;  /* 0x000000ff0200720c */ /* 0x000fe20003fa6270 */
[----:B------:R-:W-:Y:S01]  /*4a00*/  @!P6 IMAD.IADD R10, R10, 0x1, -R7 ;  /* 0x000000010a0ae824 */ /* 0x000fe200078e0a07 */
[----:B------:R-:W-:Y:S01]  /*4a10*/  ISETP.GE.AND P6, PT, R9, RZ, PT ;  /* 0x000000ff0900720c */ /* 0x000fe20003fc6270 */
[----:B------:R-:W-:-:S04]  /*4a20*/  IMAD.HI.U32 R6, R3, R20, RZ ;  /* 0x0000001403067227 */ /* 0x000fc800078e00ff */
[----:B------:R-:W-:Y:S02]  /*4a30*/  VIADD R2, R0, 0x15a ;  /* 0x0000015a00027836 */ /* 0x000fe40000000000 */
[----:B------:R-:W-:Y:S02]  /*4a40*/  IMAD.MOV R5, RZ, RZ, -R5 ;  /* 0x000000ffff057224 */ /* 0x000fe400078e0a05 */
[----:B------:R-:W-:Y:S01]  /*4a50*/  @!P4 IMAD.IADD R4, R4, 0x1, -R7 ;  /* 0x000000010404c824 */ /* 0x000fe200078e0a07 */
[----:B------:R-:W-:Y:S01]  /*4a60*/  ISETP.GT.U32.AND P4, PT, R7, R10, PT ;  /* 0x0000000a0700720c */ /* 0x000fe20003f84070 */
[----:B------:R-:W-:Y:S02]  /*4a70*/  IMAD.MOV.U32 R15, RZ, RZ, R8 ;  /* 0x000000ffff0f7224 */ /* 0x000fe400078e0008 */
[----:B------:R-:W-:Y:S02]  /*4a80*/  IMAD.MOV R6, RZ, RZ, -R6 ;  /* 0x000000ffff067224 */ /* 0x000fe400078e0a06 */
[----:B------:R-:W-:-:S02]  /*4a90*/  VIADD R9, R0, 0x158 ;  /* 0x0000015800097836 */ /* 0x000fc40000000000 */
[C---:B------:R-:W-:Y:S01]  /*4aa0*/  IMAD R12, R7.reuse, R5, R12 ;  /* 0x00000005070c7224 */ /* 0x040fe200078e020c */
[----:B------:R-:W-:Y:S01]  /*4ab0*/  IABS R5, R2 ;  /* 0x0000000200057213 */ /* 0x000fe20000000000 */
[----:B------:R-:W-:Y:S01]  /*4ac0*/  @!P1 IMAD.MOV R18, RZ, RZ, -R18 ;  /* 0x000000ffff129224 */ /* 0x000fe200078e0a12 */
[C---:B------:R-:W-:Y:S01]  /*4ad0*/  ISETP.GT.U32.AND P1, PT, R7.reuse, R4, PT ;  /* 0x000000040700720c */ /* 0x040fe20003f24070 */
[----:B------:R-:W-:Y:S01]  /*4ae0*/  @!P0 IMAD.MOV R15, RZ, RZ, -R15 ;  /* 0x000000ffff0f8224 */ /* 0x000fe200078e0a0f */
[C---:B------:R-:W-:Y:S01]  /*4af0*/  ISETP.GT.U32.AND P0, PT, R7.reuse, R12, PT ;  /* 0x0000000c0700720c */ /* 0x040fe20003f04070 */
[----:B------:R-:W-:Y:S01]  /*4b00*/  IMAD R20, R7, R6, R20 ;  /* 0x0000000607147224 */ /* 0x000fe200078e0214 */
[----:B------:R-:W-:Y:S01]  /*4b10*/  IABS R6, R9 ;  /* 0x0000000900067213 */ /* 0x000fe20000000000 */
[----:B------:R-:W-:Y:S01]  /*4b20*/  IMAD.HI.U32 R8, R3, R5, RZ ;  /* 0x0000000503087227 */ /* 0x000fe200078e00ff */
[----:B------:R-:W-:Y:S03]  /*4b30*/  STL [R1+0x2c4], R18 ;  /* 0x0002c41201007387 */ /* 0x000fe60000100800 */
[----:B------:R-:W-:Y:S01]  /*4b40*/  @!P3 IMAD.MOV R17, RZ, RZ, -R17 ;  /* 0x000000ffff11b224 */ /* 0x000fe200078e0a11 */
[----:B------:R0:W-:Y:S01]  /*4b50*/  STL [R1+0x2c8], R15 ;  /* 0x0002c80f01007387 */ /* 0x0001e20000100800 */
[----:B------:R-:W-:Y:S01]  /*4b60*/  ISETP.GT.U32.AND P3, PT, R7, R20, PT ;  /* 0x000000140700720c */ /* 0x000fe20003f64070 */
[--C-:B------:R-:W-:Y:S01]  /*4b70*/  @!P4 IMAD.IADD R10, R10, 0x1, -R7.reuse ;  /* 0x000000010a0ac824 */ /* 0x100fe200078e0a07 */
[----:B------:R-:W-:Y:S01]  /*4b80*/  ISETP.GE.AND P4, PT, R11, RZ, PT ;  /* 0x000000ff0b00720c */ /* 0x000fe20003f86270 */
[----:B------:R-:W-:Y:S01]  /*4b90*/  IMAD.MOV R8, RZ, RZ, -R8 ;  /* 0x000000ffff087224 */ /* 0x000fe200078e0a08 */
[----:B------:R1:W-:Y:S01]  /*4ba0*/  STL [R1+0x2cc], R17 ;  /* 0x0002cc1101007387 */ /* 0x0003e20000100800 */
[----:B------:R-:W-:Y:S01]  /*4bb0*/  @!P1 IMAD.IADD R4, R4, 0x1, -R7 ;  /* 0x0000000104049824 */ /* 0x000fe200078e0a07 */
[----:B------:R-:W-:Y:S01]  /*4bc0*/  ISETP.GE.AND P1, PT, R2, RZ, PT ;  /* 0x000000ff0200720c */ /* 0x000fe20003f26270 */
[----:B------:R-:W-:-:S02]  /*4bd0*/  IMAD R5, R7, R8, R5 ;  /* 0x0000000807057224 */ /* 0x000fc400078e0205 */
[----:B0-----:R-:W-:Y:S02]  /*4be0*/  IMAD.MOV.U32 R15, RZ, RZ, R16 ;  /* 0x000000ffff0f7224 */ /* 0x001fe400078e0010 */
[----:B------:R-:W-:-:S04]  /*4bf0*/  IMAD.HI.U32 R16, R3, R6, RZ ;  /* 0x0000000603107227 */ /* 0x000fc800078e00ff */
[----:B------:R-:W-:Y:S01]  /*4c00*/  @!P2 IMAD.MOV R15, RZ, RZ, -R15 ;  /* 0x000000ffff0fa224 */ /* 0x000fe200078e0a0f */
[----:B------:R-:W-:Y:S01]  /*4c10*/  ISETP.GE.AND P2, PT, R13, RZ, PT ;  /* 0x000000ff0d00720c */ /* 0x000fe20003f46270 */
[----:B------:R-:W-:Y:S02]  /*4c20*/  IMAD.MOV R16, RZ, RZ, -R16 ;  /* 0x000000ffff107224 */ /* 0x000fe400078e0a10 */
[----:B-1----:R-:W-:Y:S01]  /*4c30*/  IMAD.MOV.U32 R17, RZ, RZ, R10 ;  /* 0x000000ffff117224 */ /* 0x002fe200078e000a */
[----:B------:R0:W-:Y:S01]  /*4c40*/  STL [R1+0x2d0], R15 ;  /* 0x0002d00f01007387 */ /* 0x0001e20000100800 */
[----:B------:R-:W-:Y:S02]  /*4c50*/  @!P0 IMAD.IADD R12, R12, 0x1, -R7 ;  /* 0x000000010c0c8824 */ /* 0x000fe400078e0a07 */
[C---:B------:R-:W-:Y:S02]  /*4c60*/  IMAD R6, R7.reuse, R16, R6 ;  /* 0x0000001007067224 */ /* 0x040fe400078e0206 */
[----:B------:R-:W-:Y:S01]  /*4c70*/  @!P5 IMAD.MOV R17, RZ, RZ, -R17 ;  /* 0x000000ffff11d224 */ /* 0x000fe200078e0a11 */
[C---:B------:R-:W-:Y:S01]  /*4c80*/  ISETP.GT.U32.AND P5, PT, R7.reuse, R5, PT ;  /* 0x000000050700720c */ /* 0x040fe20003fa4070 */
[----:B------:R-:W-:Y:S01]  /*4c90*/  @!P3 IMAD.IADD R20, R20, 0x1, -R7 ;  /* 0x000000011414b824 */ /* 0x000fe200078e0a07 */
[C---:B------:R-:W-:Y:S01]  /*4ca0*/  ISETP.GT.U32.AND P0, PT, R7.reuse, R12, PT ;  /* 0x0000000c0700720c */ /* 0x040fe20003f04070 */
[C---:B------:R-:W-:Y:S01]  /*4cb0*/  VIADD R2, R0.reuse, 0x156 ;  /* 0x0000015600027836 */ /* 0x040fe20000000000 */
[----:B------:R-:W-:Y:S01]  /*4cc0*/  STL [R1+0x2d4], R17 ;  /* 0x0002d41101007387 */ /* 0x000fe20000100800 */
[----:B0-----:R-:W-:Y:S01]  /*4cd0*/  IMAD.MOV.U32 R15, RZ, RZ, R4 ;  /* 0x000000ffff0f7224 */ /* 0x001fe200078e0004 */
[C---:B------:R-:W-:Y:S01]  /*4ce0*/  ISETP.GT.U32.AND P3, PT, R7.reuse, R20, PT ;  /* 0x000000140700720c */ /* 0x040fe20003f64070 */
[----:B------:R-:W-:Y:S01]  /*4cf0*/  VIADD R8, R0, 0x154 ;  /* 0x0000015400087836 */ /* 0x000fe20000000000 */
[----:B------:R-:W-:Y:S01]  /*4d00*/  IABS R10, R2 ;  /* 0x00000002000a7213 */ /* 0x000fe20000000000 */
[----:B------:R-:W-:Y:S01]  /*4d10*/  @!P6 IMAD.MOV R15, RZ, RZ, -R15 ;  /* 0x000000ffff0fe224 */ /* 0x000fe200078e0a0f */
[----:B------:R-:W-:-:S02]  /*4d20*/  ISETP.GT.U32.AND P6, PT, R7, R6, PT ;  /* 0x000000060700720c */ /* 0x000fc40003fc4070 */
[----:B------:R-:W-:Y:S01]  /*4d30*/  IABS R4, R8 ;  /* 0x0000000800047213 */ /* 0x000fe20000000000 */
[--C-:B------:R-:W-:Y:S01]  /*4d40*/  @!P5 IMAD.IADD R5, R5, 0x1, -R7.reuse ;  /* 0x000000010505d824 */ /* 0x100fe200078e0a07 */
[----:B------:R0:W-:Y:S01]  /*4d50*/  STL [R1+0x2d8], R15 ;  /* 0x0002d80f01007387 */ /* 0x0001e20000100800 */
[----:B------:R-:W-:Y:S01]  /*4d60*/  @!P0 IMAD.IADD R12, R12, 0x1, -R7 ;  /* 0x000000010c0c8824 */ /* 0x000fe200078e0a07 */
[----:B------:R-:W-:Y:S01]  /*4d70*/  ISETP.GE.AND P0, PT, R9, RZ, PT ;  /* 0x000000ff0900720c */ /* 0x000fe20003f06270 */
[----:B------:R-:W-:Y:S01]  /*4d80*/  IMAD.HI.U32 R11, R3, R10, RZ ;  /* 0x0000000a030b7227 */ /* 0x000fe200078e00ff */
[----:B------:R-:W-:-:S03]  /*4d90*/  ISETP.GT.U32.AND P5, PT, R7, R5, PT ;  /* 0x000000050700720c */ /* 0x000fc60003fa4070 */
[--C-:B------:R-:W-:Y:S01]  /*4da0*/  @!P3 IMAD.IADD R20, R20, 0x1, -R7.reuse ;  /* 0x000000011414b824 */ /* 0x100fe200078e0a07 */
[----:B------:R-:W-:Y:S01]  /*4db0*/  ISETP.GE.AND P3, PT, R2, RZ, PT ;  /* 0x000000ff0200720c */ /* 0x000fe20003f66270 */
[----:B------:R-:W-:Y:S02]  /*4dc0*/  @!P6 IMAD.IADD R6, R6, 0x1, -R7 ;  /* 0x000000010606e824 */ /* 0x000fe400078e0a07 */
[----:B------:R-:W-:Y:S02]  /*4dd0*/  IMAD.MOV.U32 R13, RZ, RZ, R12 ;  /* 0x000000ffff0d7224 */ /* 0x000fe400078e000c */
[----:B------:R-:W-:Y:S01]  /*4de0*/  IMAD.HI.U32 R2, R3, R4, RZ ;  /* 0x0000000403027227 */ /* 0x000fe200078e00ff */
[----:B------:R-:W-:-:S03]  /*4df0*/  ISETP.GT.U32.AND P6, PT, R7, R6, PT ;  /* 0x000000060700720c */ /* 0x000fc60003fc4070 */
[----:B------:R-:W-:Y:S02]  /*4e00*/  IMAD.MOV R11, RZ, RZ, -R11 ;  /* 0x000000ffff0b7224 */ /* 0x000fe400078e0a0b */
[----:B------:R-:W-:Y:S01]  /*4e10*/  @!P2 IMAD.MOV R13, RZ, RZ, -R13 ;  /* 0x000000ffff0da224 */ /* 0x000fe200078e0a0d */
[----:B------:R-:W-:Y:S01]  /*4e20*/  ISETP.GE.AND P2, PT, R8, RZ, PT ;  /* 0x000000ff0800720c */ /* 0x000fe20003f46270 */
[----:B------:R-:W-:Y:S02]  /*4e30*/  IMAD.MOV R2, RZ, RZ, -R2 ;  /* 0x000000ffff027224 */ /* 0x000fe400078e0a02 */
[C---:B------:R-:W-:Y:S01]  /*4e40*/  IMAD R8, R7.reuse, R11, R10 ;  /* 0x0000000b07087224 */ /* 0x040fe200078e020a */
[----:B------:R1:W-:Y:S01]  /*4e50*/  STL [R1+0x2ec], R13 ;  /* 0x0002ec0d01007387 */ /* 0x0003e20000100800 */
[----:B------:R-:W-:Y:S02]  /*4e60*/  VIADD R9, R0, 0x152 ;  /* 0x0000015200097836 */ /* 0x000fe40000000000 */
[----:B------:R-:W-:-:S02]  /*4e70*/  IMAD R4, R7, R2, R4 ;  /* 0x0000000207047224 */ /* 0x000fc400078e0204 */
[--C-:B------:R-:W-:Y:S01]  /*4e80*/  @!P5 IMAD.IADD R5, R5, 0x1, -R7.reuse ;  /* 0x000000010505d824 */ /* 0x100fe200078e0a07 */
[C---:B------:R-:W-:Y:S01]  /*4e90*/  ISETP.GT.U32.AND P5, PT, R7.reuse, R8, PT ;  /* 0x000000080700720c */ /* 0x040fe20003fa4070 */
[----:B------:R-:W-:Y:S01]  /*4ea0*/  @!P6 IMAD.IADD R6, R6, 0x1, -R7 ;  /* 0x000000010606e824 */ /* 0x000fe200078e0a07 */
[----:B------:R-:W-:Y:S01]  /*4eb0*/  IABS R16, R9 ;  /* 0x0000000900107213 */ /* 0x000fe20000000000 */
[----:B------:R-:W-:Y:S01]  /*4ec0*/  VIADD R10, R0, 0x150 ;  /* 0x00000150000a7836 */ /* 0x000fe20000000000 */
[----:B------:R-:W-:Y:S01]  /*4ed0*/  ISETP.GT.U32.AND P6, PT, R7, R4, PT ;  /* 0x000000040700720c */ /* 0x000fe20003fc4070 */
[----:B0-----:R-:W-:Y:S02]  /*4ee0*/  IMAD.MOV.U32 R15, RZ, RZ, R20 ;  /* 0x000000ffff0f7224 */ /* 0x001fe400078e0014 */
[----:B------:R-:W-:Y:S01]  /*4ef0*/  IMAD.HI.U32 R12, R3, R16, RZ ;  /* 0x00000010030c7227 */ /* 0x000fe200078e00ff */
[----:B------:R-:W-:-:S03]  /*4f00*/  IABS R18, R10 ;  /* 0x0000000a00127213 */ /* 0x000fc60000000000 */
[----:B------:R-:W-:Y:S02]  /*4f10*/  IMAD.MOV R12, RZ, RZ, -R12 ;  /* 0x000000ffff0c7224 */ /* 0x000fe400078e0a0c */
[--C-:B------:R-:W-:Y:S02]  /*4f20*/  @!P5 IMAD.IADD R8, R8, 0x1, -R7.reuse ;  /* 0x000000010808d824 */ /* 0x100fe400078e0a07 */
[C---:B------:R-:W-:Y:S02]  /*4f30*/  IMAD R16, R7.reuse, R12, R16 ;  /* 0x0000000c07107224 */ /* 0x040fe400078e0210 */
[----:B------:R-:W-:Y:S02]  /*4f40*/  VIADD R11, R0, 0x14e ;  /* 0x0000014e000b7836 */ /* 0x000fe40000000000 */
[----:B------:R-:W-:Y:S01]  /*4f50*/  @!P6 IMAD.IADD R4, R4, 0x1, -R7 ;  /* 0x000000010404e824 */ /* 0x000fe200078e0a07 */
[----:B------:R-:W-:Y:S01]  /*4f60*/  ISETP.GT.U32.AND P6, PT, R7, R8, PT ;  /* 0x000000080700720c */ /* 0x000fe20003fc4070 */
[----:B------:R-:W-:Y:S01]  /*4f70*/  IMAD.HI.U32 R21, R3, R18, RZ ;  /* 0x0000001203157227 */ /* 0x000fe200078e00ff */
[----:B------:R-:W-:-:S02]  /*4f80*/  ISETP.GT.U32.AND P5, PT, R7, R16, PT ;  /* 0x000000100700720c */ /* 0x000fc40003fa4070 */
[----:B-1----:R-:W-:Y:S01]  /*4f90*/  IABS R13, R11 ;  /* 0x0000000b000d7213 */ /* 0x002fe20000000000 */
[----:B------:R-:W-:Y:S01]  /*4fa0*/  @!P4 IMAD.MOV R15, RZ, RZ, -R15 ;  /* 0x000000ffff0fc224 */ /* 0x000fe200078e0a0f */
[----:B------:R-:W-:Y:S01]  /*4fb0*/  ISETP.GE.AND P4, PT, R9, RZ, PT ;  /* 0x000000ff0900720c */ /* 0x000fe20003f86270 */
[----:B------:R-:W-:Y:S02]  /*4fc0*/  VIADD R2, R0, 0x14c ;  /* 0x0000014c00027836 */ /* 0x000fe40000000000 */
[----:B------:R-:W-:Y:S01]  /*4fd0*/  IMAD.MOV R21, RZ, RZ, -R21 ;  /* 0x000000ffff157224 */ /* 0x000fe200078e0a15 */
[----:B------:R0:W-:Y:S01]  /*4fe0*/  STL [R1+0x2e8], R15 ;  /* 0x0002e80f01007387 */ /* 0x0001e20000100800 */
[----:B------:R-:W-:Y:S01]  /*4ff0*/  IMAD.HI.U32 R19, R3, R13, RZ ;  /* 0x0000000d03137227 */ /* 0x000fe200078e00ff */
[----:B------:R-:W-:-:S03]  /*5000*/  IABS R12, R2 ;  /* 0x00000002000c7213 */ /* 0x000fc60000000000 */
[C---:B------:R-:W-:Y:S02]  /*5010*/  IMAD R9, R7.reuse, R21, R18 ;  /* 0x0000001507097224 */ /* 0x040fe400078e0212 */
[----:B------:R-:W-:Y:S02]  /*5020*/  IMAD.MOV R19, RZ, RZ, -R19 ;  /* 0x000000ffff137224 */ /* 0x000fe400078e0a13 */
[----:B------:R-:W-:Y:S01]  /*5030*/  @!P6 IMAD.IADD R8, R8, 0x1, -R7 ;  /* 0x000000010808e824 */ /* 0x000fe200078e0a07 */
[----:B------:R-:W-:Y:S01]  /*5040*/  ISETP.GT.U32.AND P6, PT, R7, R9, PT ;  /* 0x000000090700720c */ /* 0x000fe20003fc4070 */
[----:B0-----:R-:W-:Y:S02]  /*5050*/  IMAD.MOV.U32 R15, RZ, RZ, R5 ;  /* 0x000000ffff0f7224 */ /* 0x001fe400078e0005 */
[----:B------:R-:W-:-:S04]  /*5060*/  IMAD.HI.U32 R5, R3, R12, RZ ;  /* 0x0000000c03057227 */ /* 0x000fc800078e00ff */
[----:B------:R-:W-:Y:S01]  /*5070*/  @!P1 IMAD.MOV R15, RZ, RZ, -R15 ;  /* 0x000000ffff0f9224 */ /* 0x000fe200078e0a0f */
[C---:B------:R-:W-:Y:S01]  /*5080*/  ISETP.GT.U32.AND P1, PT, R7.reuse, R4, PT ;  /* 0x000000040700720c */ /* 0x040fe20003f24070 */
[----:B------:R-:W-:Y:S02]  /*5090*/  @!P5 IMAD.IADD R16, R16, 0x1, -R7 ;  /* 0x000000011010d824 */ /* 0x000fe400078e0a07 */
[C---:B------:R-:W-:Y:S01]  /*50a0*/  IMAD R13, R7.reuse, R19, R13 ;  /* 0x00000013070d7224 */ /* 0x040fe200078e020d */
[----:B------:R0:W-:Y:S01]  /*50b0*/  STL [R1+0x2e4], R15 ;  /* 0x0002e40f01007387 */ /* 0x0001e20000100800 */
[----:B------:R-:W-:Y:S01]  /*50c0*/  VIADD R17, R0, 0x14a ;  /* 0x0000014a00117836 */ /* 0x000fe20000000000 */
[C---:B------:R-:W-:Y:S01]  /*50d0*/  ISETP.GT.U32.AND P5, PT, R7.reuse, R16, PT ;  /* 0x000000100700720c */ /* 0x040fe20003fa4070 */
[----:B------:R-:W-:Y:S02]  /*50e0*/  IMAD.MOV R5, RZ, RZ, -R5 ;  /* 0x000000ffff057224 */ /* 0x000fe400078e0a05 */
[----:B------:R-:W-:Y:S01]  /*50f0*/  IMAD.MOV.U32 R19, RZ, RZ, R6 ;  /* 0x000000ffff137224 */ /* 0x000fe200078e0006 */
[----:B------:R-:W-:Y:S01]  /*5100*/  IABS R18, R17 ;  /* 0x0000001100127213 */ /* 0x000fe20000000000 */
[----:B------:R-:W-:-:S02]  /*5110*/  IMAD R12, R7, R5, R12 ;  /* 0x00000005070c7224 */ /* 0x000fc400078e020c */
[----:B------:R-:W-:Y:S02]  /*5120*/  @!P6 IMAD.IADD R9, R9, 0x1, -R7 ;  /* 0x000000010909e824 */ /* 0x000fe400078e0a07 */
[----:B0-----:R-:W-:Y:S01]  /*5130*/  IMAD.MOV.U32 R15, RZ, RZ, R8 ;  /* 0x000000ffff0f7224 */ /* 0x001fe200078e0008 */
[----:B------:R-:W-:Y:S01]  /*5140*/  ISETP.GT.U32.AND P6, PT, R7, R12, PT ;  /* 0x0000000c0700720c */ /* 0x000fe20003fc4070 */
[----:B------:R-:W-:-:S04]  /*5150*/  IMAD.HI.U32 R6, R3, R18, RZ ;  /* 0x0000001203067227 */ /* 0x000fc800078e00ff */
[----:B------:R-:W-:Y:S01]  /*5160*/  @!P3 IMAD.MOV R15, RZ, RZ, -R15 ;  /* 0x000000ffff0fb224 */ /* 0x000fe200078e0a0f */
[----:B------:R-:W-:Y:S01]  /*5170*/  ISETP.GT.U32.AND P3, PT, R7, R13, PT ;  /* 0x0000000d0700720c */ /* 0x000fe20003f64070 */
[----:B------:R-:W-:Y:S02]  /*5180*/  IMAD.MOV R6, RZ, RZ, -R6 ;  /* 0x000000ffff067224 */ /* 0x000fe400078e0a06 */
[--C-:B------:R-:W-:Y:S01]  /*5190*/  @!P1 IMAD.IADD R4, R4, 0x1, -R7.reuse ;  /* 0x0000000104049824 */ /* 0x100fe200078e0a07 */
[----:B------:R-:W-:Y:S01]  /*51a0*/  ISETP.GE.AND P1, PT, R11, RZ, PT ;  /* 0x000000ff0b00720c */ /* 0x000fe20003f26270 */
[----:B------:R-:W-:Y:S01]  /*51b0*/  @!P5 IMAD.IADD R16, R16, 0x1, -R7 ;  /* 0x000000011010d824 */ /* 0x000fe200078e0a07 */
[----:B------:R-:W-:Y:S01]  /*51c0*/  ISETP.GE.AND P5, PT, R2, RZ, PT ;  /* 0x000000ff0200720c */ /* 0x000fe20003fa6270 */
[----:B------:R-:W-:Y:S02]  /*51d0*/  IMAD R2, R7, R6, R18 ;  /* 0x0000000607027224 */ /* 0x000fe400078e0212 */
[----:B------:R-:W-:-:S02]  /*51e0*/  VIADD R6, R0, 0x148 ;  /* 0x0000014800067836 */ /* 0x000fc40000000000 */
[----:B------:R-:W-:Y:S02]  /*51f0*/  IMAD.MOV.U32 R8, RZ, RZ, R4 ;  /* 0x000000ffff087224 */ /* 0x000fe400078e0004 */
[--C-:B------:R-:W-:Y:S01]  /*5200*/  @!P3 IMAD.IADD R13, R13, 0x1, -R7.reuse ;  /* 0x000000010d0db824 */ /* 0x100fe200078e0a07 */
[----:B------:R-:W-:Y:S01]  /*5210*/  IABS R18, R6 ;  /* 0x0000000600127213 */ /* 0x000fe20000000000 */
[----:B------:R-:W-:Y:S02]  /*5220*/  @!P6 IMAD.IADD R12, R12, 0x1, -R7 ;  /* 0x000000010c0ce824 */ /* 0x000fe400078e0a07 */
[----:B------:R-:W-:Y:S01]  /*5230*/  @!P2 IMAD.MOV R8, RZ, RZ, -R8 ;  /* 0x000000ffff08a224 */ /* 0x000fe200078e0a08 */
[----:B------:R-:W-:Y:S01]  /*5240*/  ISETP.GT.U32.AND P3, PT, R7, R13, PT ;  /* 0x0000000d0700720c */ /* 0x000fe20003f64070 */
[----:B------:R-:W-:Y:S01]  /*5250*/  IMAD.HI.U32 R20, R3, R18, RZ ;  /* 0x0000001203147227 */ /* 0x000fe200078e00ff */
[C---:B------:R-:W-:Y:S02]  /*5260*/  ISETP.GT.U32.AND P2, PT, R7.reuse, R9, PT ;  /* 0x000000090700720c */ /* 0x040fe40003f44070 */
[----:B------:R-:W-:Y:S01]  /*5270*/  ISETP.GT.U32.AND P6, PT, R7, R12, PT ;  /* 0x0000000c0700720c */ /* 0x000fe20003fc4070 */
[----:B------:R-:W-:Y:S01]  /*5280*/  @!P0 IMAD.MOV R19, RZ, RZ, -R19 ;  /* 0x000000ffff138224 */ /* 0x000fe200078e0a13 */
[----:B------:R-:W-:Y:S01]  /*5290*/  ISETP.GE.AND P0, PT, R10, RZ, PT ;  /* 0x000000ff0a00720c */ /* 0x000fe20003f06270 */
[----:B------:R-:W-:-:S02]  /*52a0*/  IMAD.MOV R20, RZ, RZ, -R20 ;  /* 0x000000ffff147224 */ /* 0x000fc400078e0a14 */
[C---:B------:R-:W-:Y:S01]  /*52b0*/  VIADD R10, R0.reuse, 0x146 ;  /* 0x00000146000a7836 */ /* 0x040fe20000000000 */
[----:B------:R0:W-:Y:S01]  /*52c0*/  STL [R1+0x2e0], R19 ;  /* 0x0002e01301007387 */ /* 0x0001e20000100800 */
[----:B------:R-:W-:Y:S02]  /*52d0*/  VIADD R5, R0, 0x144 ;  /* 0x0000014400057836 */ /* 0x000fe40000000000 */
[--C-:B------:R-:W-:Y:S01]  /*52e0*/  @!P3 IMAD.IADD R13, R13, 0x1, -R7.reuse ;  /* 0x000000010d0db824 */ /* 0x100fe200078e0a07 */
[----:B------:R-:W-:Y:S01]  /*52f0*/  ISETP.GE.AND P3, PT, R17, RZ, PT ;  /* 0x000000ff1100720c */ /* 0x000fe20003f66270 */
[----:B------:R-:W-:Y:S01]  /*5300*/  IMAD R17, R7, R20, R18 ;  /* 0x0000001407117224 */ /* 0x000fe200078e0212 */
[----:B------:R-:W-:Y:S01]  /*5310*/  STL [R1+0x328], R15 ;  /* 0x0003280f01007387 */ /* 0x000fe20000100800 */
[--C-:B------:R-:W-:Y:S01]  /*5320*/  @!P2 IMAD.IADD R9, R9, 0x1, -R7.reuse ;  /* 0x000000010909a824 */ /* 0x100fe200078e0a07 */
[C---:B------:R-:W-:Y:S01]  /*5330*/  ISETP.GT.U32.AND P2, PT, R7.reuse, R2, PT ;  /* 0x000000020700720c */ /* 0x040fe20003f44070 */
[----:B------:R-:W-:Y:S01]  /*5340*/  @!P6 IMAD.IADD R12, R12, 0x1, -R7 ;  /* 0x000000010c0ce824 */ /* 0x000fe200078e0a07 */
[----:B------:R1:W-:Y:S01]  /*5350*/  STL [R1+0x324], R8 ;  /* 0x0003240801007387 */ /* 0x0003e20000100800 */
[----:B0-----:R-:W-:Y:S01]  /*5360*/  IABS R19, R10 ;  /* 0x0000000a00137213 */ /* 0x001fe20000000000 */
[----:B------:R-:W-:Y:S01]  /*5370*/  @!P4 IMAD.MOV R16, RZ, RZ, -R16 ;  /* 0x000000ffff10c224 */ /* 0x000fe200078e0a10 */
[----:B------:R-:W-:Y:S01]  /*5380*/  ISETP.GT.U32.AND P6, PT, R7, R17, PT ;  /* 0x000000110700720c */ /* 0x000fe20003fc4070 */
[----:B------:R-:W-:Y:S01]  /*5390*/  @!P5 IMAD.MOV R12, RZ, RZ, -R12 ;  /* 0x000000ffff0cd224 */ /* 0x000fe200078e0a0c */
[----:B------:R-:W-:Y:S01]  /*53a0*/  IABS R11, R5 ;  /* 0x00000005000b7213 */ /* 0x000fe20000000000 */
[----:B------:R-:W-:Y:S01]  /*53b0*/  IMAD.HI.U32 R18, R3, R19, RZ ;  /* 0x0000001303127227 */ /* 0x000fe200078e00ff */
[----:B------:R-:W-:Y:S01]  /*53c0*/  STL [R1+0x320], R16 ;  /* 0x0003201001007387 */ /* 0x000fe20000100800 */
[----:B------:R-:W-:-:S02]  /*53d0*/  ISETP.GE.AND P5, PT, R10, RZ, PT ;  /* 0x000000ff0a00720c */ /* 0x000fc40003fa6270 */
[----:B-1----:R-:W-:Y:S02]  /*53e0*/  VIADD R8, R0, 0x142 ;  /* 0x0000014200087836 */ /* 0x002fe40000000000 */
[----:B------:R-:W-:Y:S02]  /*53f0*/  IMAD.MOV.U32 R15, RZ, RZ, R9 ;  /* 0x000000ffff0f7224 */ /* 0x000fe400078e0009 */
[----:B------:R-:W-:Y:S01]  /*5400*/  IMAD.HI.U32 R21, R3, R11, RZ ;  /* 0x0000000b03157227 */ /* 0x000fe200078e00ff */
[----:B------:R-:W-:-:S03]  /*5410*/  IABS R4, R8 ;  /* 0x0000000800047213 */ /* 0x000fc60000000000 */
[----:B------:R-:W-:Y:S02]  /*5420*/  IMAD.MOV R18, RZ, RZ, -R18 ;  /* 0x000000ffff127224 */ /* 0x000fe400078e0a12 */
[----:B------:R-:W-:-:S04]  /*5430*/  IMAD.HI.U32 R20, R3, R4, RZ ;  /* 0x0000000403147227 */ /* 0x000fc800078e00ff */
[----:B------:R-:W-:Y:S01]  /*5440*/  @!P2 IMAD.IADD R2, R2, 0x1, -R7 ;  /* 0x000000010202a824 */ /* 0x000fe200078e0a07 */
[----:B------:R-:W-:Y:S01]  /*5450*/  ISETP.GE.AND P2, PT, R6, RZ, PT ;  /* 0x000000ff0600720c */ /* 0x000fe20003f46270 */
[----:B------:R-:W-:Y:S02]  /*5460*/  @!P0 IMAD.MOV R15, RZ, RZ, -R15 ;  /* 0x000000ffff0f8224 */ /* 0x000fe400078e0a0f */
[----:B------:R-:W-:Y:S02]  /*5470*/  IMAD.MOV R20, RZ, RZ, -R20 ;  /* 0x000000ffff147224 */ /* 0x000fe400078e0a14 */
[----:B------:R-:W-:Y:S01]  /*5480*/  VIADD R6, R0, 0x140 ;  /* 0x0000014000067836 */ /* 0x000fe20000000000 */
[----:B------:R0:W-:Y:S01]  /*5490*/  STL [R1+0x31c], R15 ;  /* 0x00031c0f01007387 */ /* 0x0001e20000100800 */
[----:B------:R-:W-:Y:S02]  /*54a0*/  IMAD.MOV R21, RZ, RZ, -R21 ;  /* 0x000000ffff157224 */ /* 0x000fe400078e0a15 */
[----:B------:R-:W-:-:S02]  /*54b0*/  IMAD R18, R7, R18, R19 ;  /* 0x0000001207127224 */ /* 0x000fc400078e0213 */
[----:B------:R-:W-:Y:S01]  /*54c0*/  @!P6 IMAD.IADD R17, R17, 0x1, -R7 ;  /* 0x000000011111e824 */ /* 0x000fe200078e0a07 */
[C---:B------:R-:W-:Y:S01]  /*54d0*/  ISETP.GT.U32.AND P6, PT, R7.reuse, R2, PT ;  /* 0x000000020700720c */ /* 0x040fe20003fc4070 */
[C---:B------:R-:W-:Y:S01]  /*54e0*/  IMAD R4, R7.reuse, R20, R4 ;  /* 0x0000001407047224 */ /* 0x040fe200078e0204 */
[----:B------:R-:W-:Y:S01]  /*54f0*/  IABS R20, R6 ;  /* 0x0000000600147213 */ /* 0x000fe20000000000 */
[C---:B------:R-:W-:Y:S01]  /*5500*/  IMAD R11, R7.reuse, R21, R11 ;  /* 0x00000015070b7224 */ /* 0x040fe200078e020b */
[C---:B------:R-:W-:Y:S01]  /*5510*/  ISETP.GT.U32.AND P0, PT, R7.reuse, R17, PT ;  /* 0x000000110700720c */ /* 0x040fe20003f04070 */
[----:B0-----:R-:W-:Y:S01]  /*5520*/  IMAD.MOV.U32 R15, RZ, RZ, R13 ;  /* 0x000000ffff0f7224 */ /* 0x001fe200078e000d */
[C---:B------:R-:W-:Y:S01]  /*5530*/  ISETP.GT.U32.AND P4, PT, R7.reuse, R18, PT ;  /* 0x000000120700720c */ /* 0x040fe20003f84070 */
[----:B------:R-:W-:Y:S02]  /*5540*/  IMAD.MOV.U32 R9, RZ, RZ, R20 ;  /* 0x000000ffff097224 */ /* 0x000fe400078e0014 */
[----:B------:R-:W-:Y:S01]  /*5550*/  @!P1 IMAD.MOV R15, RZ, RZ, -R15 ;  /* 0x000000ffff0f9224 */ /* 0x000fe200078e0a0f */
[----:B------:R-:W-:Y:S01]  /*5560*/  ISETP.GT.U32.AND P1, PT, R7, R11, PT ;  /* 0x0000000b0700720c */ /* 0x000fe20003f24070 */
[----:B------:R-:W-:-:S03]  /*5570*/  IMAD.HI.U32 R13, R3, R9, RZ ;  /* 0x00000009030d7227 */ /* 0x000fc600078e00ff */
[----:B------:R0:W-:Y:S01]  /*5580*/  STL [R1+0x318], R15 ;  /* 0x0003180f01007387 */ /* 0x0001e20000100800 */
[----:B------:R-:W-:Y:S01]  /*5590*/  @!P6 IMAD.IADD R2, R2, 0x1, -R7 ;  /* 0x000000010202e824 */ /* 0x000fe200078e0a07 */
[----:B------:R-:W-:Y:S01]  /*55a0*/  ISETP.GT.U32.AND P6, PT, R7, R4, PT ;  /* 0x000000040700720c */ /* 0x000fe20003fc4070 */
[----:B------:R-:W-:Y:S01]  /*55b0*/  IMAD.MOV R13, RZ, RZ, -R13 ;  /* 0x000000ffff0d7224 */ /* 0x000fe200078e0a0d */
[----:B------:R1:W-:Y:S01]  /*55c0*/  STL [R1+0x350], R12 ;  /* 0x0003500c01007387 */ /* 0x0003e20000100800 */
[--C-:B------:R-:W-:Y:S01]  /*55d0*/  @!P0 IMAD.IADD R17, R17, 0x1, -R7.reuse ;  /* 0x0000000111118824 */ /* 0x100fe200078e0a07 */
[----:B------:R-:W-:Y:S01]  /*55e0*/  ISETP.GE.AND P0, PT, R5, RZ, PT ;  /* 0x000000ff0500720c */ /* 0x000fe20003f06270 */
[----:B------:R-:W-:Y:S01]  /*55f0*/  @!P4 IMAD.IADD R18, R18, 0x1, -R7 ;  /* 0x000000011212c824 */ /* 0x000fe200078e0a07 */
[----:B------:R-:W-:Y:S01]  /*5600*/  ISETP.GE.AND P4, PT, R8, RZ, PT ;  /* 0x000000ff0800720c */ /* 0x000fe20003f86270 */
[----:B------:R-:W-:Y:S02]  /*5610*/  VIADD R19, R0, 0x13e ;  /* 0x0000013e00137836 */ /* 0x000fe40000000000 */
[----:B------:R-:W-:-:S02]  /*5620*/  IMAD R9, R7, R13, R9 ;  /* 0x0000000d07097224 */ /* 0x000fc400078e0209 */
[----:B------:R-:W-:Y:S01]  /*5630*/  @!P1 IMAD.IADD R11, R11, 0x1, -R7 ;  /* 0x000000010b0b9824 */ /* 0x000fe200078e0a07 */
[C---:B------:R-:W-:Y:S01]  /*5640*/  ISETP.GT.U32.AND P1, PT, R7.reuse, R18, PT ;  /* 0x000000120700720c */ /* 0x040fe20003f24070 */
[----:B------:R-:W-:Y:S01]  /*5650*/  IMAD.MOV.U32 R13, RZ, RZ, R17 ;  /* 0x000000ffff0d7224 */ /* 0x000fe200078e0011 */
[----:B------:R-:W-:Y:S01]  /*5660*/  IABS R16, R19 ;  /* 0x0000001300107213 */ /* 0x000fe20000000000 */
[----:B0-----:R-:W-:Y:S02]  /*5670*/  IMAD.MOV.U32 R15, RZ, RZ, R2 ;  /* 0x000000ffff0f7224 */ /* 0x001fe400078e0002 */
[----:B------:R-:W-:Y:S01]  /*5680*/  @!P2 IMAD.MOV R13, RZ, RZ, -R13 ;  /* 0x000000ffff0da224 */ /* 0x000fe200078e0a0d */
[C---:B------:R-:W-:Y:S01]  /*5690*/  ISETP.GT.U32.AND P2, PT, R7.reuse, R9, PT ;  /* 0x000000090700720c */ /* 0x040fe20003f44070 */
[----:B------:R-:W-:Y:S01]  /*56a0*/  @!P6 IMAD.IADD R4, R4, 0x1, -R7 ;  /* 0x000000010404e824 */ /* 0x000fe200078e0a07 */
[----:B------:R-:W-:Y:S01]  /*56b0*/  ISETP.GT.U32.AND P6, PT, R7, R11, PT ;  /* 0x0000000b0700720c */ /* 0x000fe20003fc4070 */
[----:B-1----:R-:W-:-:S02]  /*56c0*/  IMAD.MOV.U32 R12, RZ, RZ, R16 ;  /* 0x000000ffff0c7224 */ /* 0x002fc400078e0010 */
[----:B------:R-:W-:Y:S01]  /*56d0*/  @!P3 IMAD.MOV R15, RZ, RZ, -R15 ;  /* 0x000000ffff0fb224 */ /* 0x000fe200078e0a0f */
[----:B------:R-:W-:Y:S01]  /*56e0*/  ISETP.GT.U32.AND P3, PT, R7, R4, PT ;  /* 0x000000040700720c */ /* 0x000fe20003f64070 */
[----:B------:R-:W-:-:S03]  /*56f0*/  IMAD.HI.U32 R5, R3, R12, RZ ;  /* 0x0000000c03057227 */ /* 0x000fc600078e00ff */
[----:B------:R0:W-:Y:S01]  /*5700*/  STL [R1+0x388], R15 ;  /* 0x0003880f01007387 */ /* 0x0001e20000100800 */
[----:B------:R-:W-:Y:S01]  /*5710*/  @!P1 IMAD.IADD R18, R18, 0x1, -R7 ;  /* 0x0000000112129824 */ /* 0x000fe200078e0a07 */
[----:B------:R-:W-:Y:S01]  /*5720*/  ISETP.GE.AND P1, PT, R6, RZ, PT ;  /* 0x000000ff0600720c */ /* 0x000fe20003f26270 */
[----:B------:R-:W-:Y:S01]  /*5730*/  IMAD.MOV R5, RZ, RZ, -R5 ;  /* 0x000000ffff057224 */ /* 0x000fe200078e0a05 */
[----:B------:R-:W-:Y:S01]  /*5740*/  STL [R1+0x38c], R13 ;  /* 0x00038c0d01007387 */ /* 0x000fe20000100800 */
[----:B------:R-:W-:Y:S02]  /*5750*/  @!P2 IMAD.IADD R9, R9, 0x1, -R7 ;  /* 0x000000010909a824 */ /* 0x000fe400078e0a07 */
[C---:B------:R-:W-:Y:S02]  /*5760*/  VIADD R10, R0.reuse, 0x13c ;  /* 0x0000013c000a7836 */ /* 0x040fe40000000000 */
[C---:B------:R-:W-:Y:S02]  /*5770*/  IMAD R2, R7.reuse, R5, R12 ;  /* 0x0000000507027224 */ /* 0x040fe400078e020c */
[----:B0-----:R-:W-:Y:S01]  /*5780*/  IMAD.MOV.U32 R15, RZ, RZ, R18 ;  /* 0x000000ffff0f7224 */ /* 0x001fe200078e0012 */
[----:B------:R-:W-:Y:S01]  /*5790*/  IABS R8, R10 ;  /* 0x0000000a00087213 */ /* 0x000fe20000000000 */
[----:B------:R-:W-:Y:S01]  /*57a0*/  VIADD R12, R0, 0x138 ;  /* 0x00000138000c7836 */ /* 0x000fe20000000000 */
[----:B------:R-:W-:Y:S01]  /*57b0*/  ISETP.GE.AND P2, PT, R10, RZ, PT ;  /* 0x000000ff0a00720c */ /* 0x000fe20003f46270 */
[----:B------:R-:W-:Y:S01]  /*57c0*/  @!P5 IMAD.MOV R15, RZ, RZ, -R15 ;  /* 0x000000ffff0fd224 */ /* 0x000fe200078e0a0f */
[----:B------:R-:W-:Y:S01]  /*57d0*/  ISETP.GT.U32.AND P5, PT, R7, R9, PT ;  /* 0x000000090700720c */ /* 0x000fe20003fa4070 */
[--C-:B------:R-:W-:Y:S01]  /*57e0*/  @!P3 IMAD.IADD R4, R4, 0x1, -R7.reuse ;  /* 0x000000010404b824 */ /* 0x100fe200078e0a07 */
[----:B------:R-:W-:Y:S01]  /*57f0*/  IABS R10, R12 ;  /* 0x0000000c000a7213 */ /* 0x000fe20000000000 */
[----:B------:R-:W-:Y:S01]  /*5800*/  VIADD R5, R0, 0x13a ;  /* 0x0000013a00057836 */ /* 0x000fe20000000000 */
[----:B------:R0:W-:Y:S01]  /*5810*/  STL [R1+0x394], R15 ;  /* 0x0003940f01007387 */ /* 0x0001e20000100800 */
[----:B------:R-:W-:Y:S01]  /*5820*/  @!P6 IMAD.IADD R11, R11, 0x1, -R7 ;  /* 0x000000010b0be824 */ /* 0x000fe200078e0a07 */
[----:B------:R-:W-:Y:S01]  /*5830*/  ISETP.GT.U32.AND P6, PT, R7, R2, PT ;  /* 0x000000020700720c */ /* 0x000fe20003fc4070 */
[----:B------:R-:W-:Y:S01]  /*5840*/  IMAD.HI.U32 R16, R3, R8, RZ ;  /* 0x0000000803107227 */ /* 0x000fe200078e00ff */
[----:B------:R-:W-:-:S02]  /*5850*/  IABS R6, R5 ;  /* 0x0000000500067213 */ /* 0x000fc40000000000 */
[----:B------:R-:W-:Y:S01]  /*5860*/  ISETP.GE.AND P3, PT, R19, RZ, PT ;  /* 0x000000ff1300720c */ /* 0x000fe20003f66270 */
[----:B------:R-:W-:Y:S02]  /*5870*/  @!P0 IMAD.MOV R11, RZ, RZ, -R11 ;  /* 0x000000ffff0b8224 */ /* 0x000fe400078e0a0b */
[----:B------:R-:W-:Y:S02]  /*5880*/  IMAD.MOV R16, RZ, RZ, -R16 ;  /* 0x000000ffff107224 */ /* 0x000fe400078e0a10 */
[----:B0-----:R-:W-:Y:S01]  /*5890*/  IMAD.MOV.U32 R15, RZ, RZ, R4 ;  /* 0x000000ffff0f7224 */ /* 0x001fe200078e0004 */
[----:B------:R-:W-:Y:S01]  /*58a0*/  STL [R1+0x398], R11 ;  /* 0x0003980b01007387 */ /* 0x000fe20000100800 */
[----:B------:R-:W-:-:S04]  /*58b0*/  IMAD.HI.U32 R4, R3, R10, RZ ;  /* 0x0000000a03047227 */ /* 0x000fc800078e00ff */
[----:B------:R-:W-:Y:S01]  /*58c0*/  @!P4 IMAD.MOV R15, RZ, RZ, -R15 ;  /* 0x000000ffff0fc224 */ /* 0x000fe200078e0a0f */
[----:B------:R-:W-:Y:S01]  /*58d0*/  ISETP.GE.AND P4, PT, R5, RZ, PT ;  /* 0x000000ff0500720c */ /* 0x000fe20003f86270 */
[----:B------:R-:W-:Y:S02]  /*58e0*/  IMAD.MOV R5, RZ, RZ, -R4 ;  /* 0x000000ffff057224 */ /* 0x000fe400078e0a04 */
[----:B------:R-:W-:Y:S01]  /*58f0*/  @!P5 IMAD.IADD R9, R9, 0x1, -R7 ;  /* 0x000000010909d824 */ /* 0x000fe200078e0a07 */
[----:B------:R0:W-:Y:S01]  /*5900*/  STL [R1+0x39c], R15 ;  /* 0x00039c0f01007387 */ /* 0x0001e20000100800 */
[----:B------:R-:W-:-:S04]  /*5910*/  IMAD.HI.U32 R13, R3, R6, RZ ;  /* 0x00000006030d7227 */ /* 0x000fc800078e00ff */
[C---:B------:R-:W-:Y:S02]  /*5920*/  IMAD R8, R7.reuse, R16, R8 ;  /* 0x0000001007087224 */ /* 0x040fe400078e0208 */
[C---:B------:R-:W-:Y:S02]  /*5930*/  IMAD R5, R7.reuse, R5, R10 ;  /* 0x0000000507057224 */ /* 0x040fe400078e020a */
[----:B------:R-:W-:Y:S01]  /*5940*/  IMAD.MOV R13, RZ, RZ, -R13 ;  /* 0x000000ffff0d7224 */ /* 0x000fe200078e0a0d */
[C---:B------:R-:W-:Y:S01]  /*5950*/  ISETP.GT.U32.AND P0, PT, R7.reuse, R8, PT ;  /* 0x000000080700720c */ /* 0x040fe20003f04070 */
[----:B0-----:R-:W-:Y:S02]  /*5960*/  IMAD.MOV.U32 R15, RZ, RZ, R9 ;  /* 0x000000ffff0f7224 */ /* 0x001fe400078e0009 */
[----:B------:R-:W-:Y:S02]  /*5970*/  @!P6 IMAD.IADD R2, R2, 0x1, -R7 ;  /* 0x000000010202e824 */ /* 0x000fe400078e0a07 */
[----:B------:R-:W-:Y:S01]  /*5980*/  @!P1 IMAD.MOV R15, RZ, RZ, -R15 ;  /* 0x000000ffff0f9224 */ /* 0x000fe200078e0a0f */
[C---:B------:R-:W-:Y:S01]  /*5990*/  ISETP.GT.U32.AND P1, PT, R7.reuse, R5, PT ;  /* 0x000000050700720c */ /* 0x040fe20003f24070 */
[C---:B------:R-:W-:Y:S01]  /*59a0*/  IMAD R6, R7.reuse, R13, R6 ;  /* 0x0000000d07067224 */ /* 0x040fe200078e0206 */
[C---:B------:R-:W-:Y:S01]  /*59b0*/  ISETP.GT.U32.AND P6, PT, R7.reuse, R2, PT ;  /* 0x000000020700720c */ /* 0x040fe20003fc4070 */
[C---:B------:R-:W-:Y:S01]  /*59c0*/  VIADD R11, R0.reuse, 0x134 ;  /* 0x00000134000b7836 */ /* 0x040fe20000000000 */
[----:B------:R0:W-:Y:S01]  /*59d0*/  STL [R1+0x3a0], R15 ;  /* 0x0003a00f01007387 */ /* 0x0001e20000100800 */
[----:B------:R-:W-:Y:S01]  /*59e0*/  VIADD R10, R0, 0x132 ;  /* 0x00000132000a7836 */ /* 0x000fe20000000000 */
[C---:B------:R-:W-:Y:S01]  /*59f0*/  ISETP.GT.U32.AND P5, PT, R7.reuse, R6, PT ;  /* 0x000000060700720c */ /* 0x040fe20003fa4070 */
[--C-:B------:R-:W-:Y:S01]  /*5a00*/  @!P0 IMAD.IADD R8, R8, 0x1, -R7.reuse ;  /* 0x0000000108088824 */ /* 0x100fe200078e0a07 */
[----:B------:R-:W-:Y:S01]  /*5a10*/  IABS R22, R11 ;  /* 0x0000000b00167213 */ /* 0x000fe20000000000 */
[C---:B------:R-:W-:Y:S01]  /*5a20*/  VIADD R16, R0.reuse, 0x130 ;  /* 0x0000013000107836 */ /* 0x040fe20000000000 */
[----:B------:R-:W-:Y:S01]  /*5a30*/  IABS R4, R10 ;  /* 0x0000000a00047213 */ /* 0x000fe20000000000 */
[----:B------:R-:W-:Y:S01]  /*5a40*/  VIADD R18, R0, 0x12c ;  /* 0x0000012c00127836 */ /* 0x000fe20000000000 */
[----:B------:R-:W-:Y:S01]  /*5a50*/  ISETP.GT.U32.AND P0, PT, R7, R8, PT ;  /* 0x000000080700720c */ /* 0x000fe20003f04070 */
[----:B------:R-:W-:-:S02]  /*5a60*/  @!P1 IMAD.IADD R5, R5, 0x1, -R7 ;  /* 0x0000000105059824 */ /* 0x000fc400078e0a07 */
[--C-:B------:R-:W-:Y:S01]  /*5a70*/  @!P6 IMAD.IADD R2, R2, 0x1, -R7.reuse ;  /* 0x000000010202e824 */ /* 0x100fe200078e0a07 */
[----:B------:R-:W-:Y:S01]  /*5a80*/  ISETP.GE.AND P6, PT, R12, RZ, PT ;  /* 0x000000ff0c00720c */ /* 0x000fe20003fc6270 */
[----:B------:R-:W-:Y:S01]  /*5a90*/  VIADD R12, R0, 0x136 ;  /* 0x00000136000c7836 */ /* 0x000fe20000000000 */
[----:B------:R-:W-:Y:S01]  /*5aa0*/  ISETP.GT.U32.AND P1, PT, R7, R5, PT ;  /* 0x000000050700720c */ /* 0x000fe20003f24070 */
[----:B------:R-:W-:Y:S02]  /*5ab0*/  @!P5 IMAD.IADD R6, R6, 0x1, -R7 ;  /* 0x000000010606d824 */ /* 0x000fe400078e0a07 */
[----:B------:R-:W-:Y:S01]  /*5ac0*/  IMAD.HI.U32 R9, R3, R22, RZ ;  /* 0x0000001603097227 */ /* 0x000fe200078e00ff */
[----:B------:R-:W-:Y:S02]  /*5ad0*/  IABS R21, R12 ;  /* 0x0000000c00157213 */ /* 0x000fe40000000000 */
[----:B------:R-:W-:Y:S01]  /*5ae0*/  ISETP.GT.U32.AND P5, PT, R7, R6, PT ;  /* 0x000000060700720c */ /* 0x000fe20003fa4070 */
[----:B------:R-:W-:-:S02]  /*5af0*/  IMAD.MOV.U32 R13, RZ, RZ, R2 ;  /* 0x000000ffff0d7224 */ /* 0x000fc400078e0002 */
[----:B------:R-:W-:Y:S02]  /*5b00*/  IMAD.MOV R9, RZ, RZ, -R9 ;  /* 0x000000ffff097224 */ /* 0x000fe400078e0a09 */
[----:B------:R-:W-:Y:S01]  /*5b10*/  @!P3 IMAD.MOV R13, RZ, RZ, -R13 ;  /* 0x000000ffff0db224 */ /* 0x000fe200078e0a0d */
[----:B------:R-:W-:Y:S01]  /*5b20*/  ISETP.GE.AND P3, PT, R12, RZ, PT ;  /* 0x000000ff0c00720c */ /* 0x000fe20003f66270 */
[----:B------:R-:W-:Y:S02]  /*5b30*/  IMAD R22, R7, R9, R22 ;  /* 0x0000000907167224 */ /* 0x000fe400078e0216 */
[----:B------:R-:W-:Y:S01]  /*5b40*/  IMAD.HI.U32 R12, R3, R21, RZ ;  /* 0x00000015030c7227 */ /* 0x000fe200078e00ff */
[----:B------:R1:W-:Y:S03]  /*5b50*/  STL [R1+0x3a4], R13 ;  /* 0x0003a40d01007387 */ /* 0x0003e60000100800 */
[--C-:B------:R-:W-:Y:S01]  /*5b60*/  @!P0 IMAD.IADD R8, R8, 0x1, -R7.reuse ;  /* 0x0000000108088824 */ /* 0x100fe200078e0a07 */
[----:B------:R-:W-:Y:S01]  /*5b70*/  ISETP.GE.AND P0, PT, R11, RZ, PT ;  /* 0x000000ff0b00720c */ /* 0x000fe20003f06270 */
[----:B------:R-:W-:Y:S01]  /*5b80*/  @!P1 IMAD.IADD R5, R5, 0x1, -R7 ;  /* 0x0000000105059824 */ /* 0x000fe200078e0a07 */
[----:B------:R-:W-:Y:S01]  /*5b90*/  ISETP.GT.U32.AND P1, PT, R7, R22, PT ;  /* 0x000000160700720c */ /* 0x000fe20003f24070 */
[----:B------:R-:W-:-:S02]  /*5ba0*/  IMAD.MOV R11, RZ, RZ, -R12 ;  /* 0x000000ffff0b7224 */ /* 0x000fc400078e0a0c */
[----:B------:R-:W-:Y:S01]  /*5bb0*/  @!P5 IMAD.IADD R6, R6, 0x1, -R7 ;  /* 0x000000010606d824 */ /* 0x000fe200078e0a07 */
[----:B------:R-:W-:Y:S01]  /*5bc0*/  ISETP.GE.AND P5, PT, R10, RZ, PT ;  /* 0x000000ff0a00720c */ /* 0x000fe20003fa6270 */
[----:B------:R-:W-:Y:S01]  /*5bd0*/  IMAD R21, R7, R11, R21 ;  /* 0x0000000b07157224 */ /* 0x000fe200078e0215 */
[----:B------:R-:W-:Y:S01]  /*5be0*/  IABS R11, R18 ;  /* 0x00000012000b7213 */ /* 0x000fe20000000000 */
[----:B0-----:R-:W-:Y:S02]  /*5bf0*/  IMAD.MOV.U32 R15, RZ, RZ, R8 ;  /* 0x000000ffff0f7224 */ /* 0x001fe400078e0008 */
[----:B-1----:R-:W-:Y:S02]  /*5c00*/  IMAD.MOV.U32 R13, RZ, RZ, R6 ;  /* 0x000000ffff0d7224 */ /* 0x002fe400078e0006 */
[----:B------:R-:W-:-:S04]  /*5c10*/  IMAD.HI.U32 R2, R3, R4, RZ ;  /* 0x0000000403027227 */ /* 0x000fc800078e00ff */
[----:B------:R-:W-:Y:S01]  /*5c20*/  @!P2 IMAD.MOV R15, RZ, RZ, -R15 ;  /* 0x000000ffff0fa224 */ /* 0x000fe200078e0a0f */
[C---:B------:R-:W-:Y:S01]  /*5c30*/  ISETP.GT.U32.AND P2, PT, R7.reuse, R21, PT ;  /* 0x000000150700720c */ /* 0x040fe20003f44070 */
[----:B------:R-:W-:Y:S01]  /*5c40*/  @!P4 IMAD.MOV R13, RZ, RZ, -R13 ;  /* 0x000000ffff0dc224 */ /* 0x000fe200078e0a0d */
[----:B------:R-:W-:Y:S01]  /*5c50*/  ISETP.GE.AND P4, PT, R16, RZ, PT ;  /* 0x000000ff1000720c */ /* 0x000fe20003f86270 */
[----:B------:R-:W-:Y:S01]  /*5c60*/  IMAD.MOV R2, RZ, RZ, -R2 ;  /* 0x000000ffff027224 */ /* 0x000fe200078e0a02 */
[----:B------:R-:W-:Y:S01]  /*5c70*/  IABS R16, R16 ;  /* 0x0000001000107213 */ /* 0x000fe20000000000 */
[----:B------:R-:W-:Y:S01]  /*5c80*/  VIADD R9, R0, 0x12e ;  /* 0x0000012e00097836 */ /* 0x000fe20000000000 */
[----:B------:R0:W-:Y:S01]  /*5c90*/  STL [R1+0x3a8], R15 ;  /* 0x0003a80f01007387 */ /* 0x0001e20000100800 */
[----:B------:R-:W-:Y:S02]  /*5ca0*/  @!P1 IMAD.IADD R22, R22, 0x1, -R7 ;  /* 0x0000000116169824 */ /* 0x000fe400078e0a07 */
[----:B------:R-:W-:Y:S01]  /*5cb0*/  IMAD R2, R7, R2, R4 ;  /* 0x0000000207027224 */ /* 0x000fe200078e0204 */
[----:B------:R1:W-:Y:S01]  /*5cc0*/  STL [R1+0x3c0], R13 ;  /* 0x0003c00d01007387 */ /* 0x0003e20000100800 */
[----:B------:R-:W-:Y:S01]  /*5cd0*/  IMAD.HI.U32 R10, R3, R16, RZ ;  /* 0x00000010030a7227 */ /* 0x000fe200078e00ff */
[----:B------:R-:W-:-:S03]  /*5ce0*/  ISETP.GT.U32.AND P1, PT, R7, R22, PT ;  /* 0x000000160700720c */ /* 0x000fc60003f24070 */
[----:B------:R-:W-:Y:S02]  /*5cf0*/  @!P2 IMAD.IADD R21, R21, 0x1, -R7 ;  /* 0x000000011515a824 */ /* 0x000fe400078e0a07 */
[----:B0-----:R-:W-:Y:S02]  /*5d00*/  IMAD.MOV.U32 R15, RZ, RZ, R5 ;  /* 0x000000ffff0f7224 */ /* 0x001fe400078e0005 */
[----:B------:R-:W-:Y:S01]  /*5d10*/  IMAD.MOV R10, RZ, RZ, -R10 ;  /* 0x000000ffff0a7224 */ /* 0x000fe200078e0a0a */
[----:B-1----:R-:W-:Y:S01]  /*5d20*/  IABS R13, R9 ;  /* 0x00000009000d7213 */ /* 0x002fe20000000000 */
[----:B------:R-:W-:Y:S01]  /*5d30*/  @!P6 IMAD.MOV R15, RZ, RZ, -R15 ;  /* 0x000000ffff0fe224 */ /* 0x000fe200078e0a0f */
[C---:B------:R-:W-:Y:S01]  /*5d40*/  ISETP.GT.U32.AND P6, PT, R7.reuse, R2, PT ;  /* 0x000000020700720c */ /* 0x040fe20003fc4070 */
[----:B------:R-:W-:Y:S01]  /*5d50*/  VIADD R6, R0, 0x12a ;  /* 0x0000012a00067836 */ /* 0x000fe20000000000 */
[----:B------:R-:W-:Y:S01]  /*5d60*/  ISETP.GT.U32.AND P2, PT, R7, R21, PT ;  /* 0x000000150700720c */ /* 0x000fe20003f44070 */
[----:B------:R-:W-:Y:S01]  /*5d70*/  IMAD.HI.U32 R8, R3, R13, RZ ;  /* 0x0000000d03087227 */ /* 0x000fe200078e00ff */
[----:B------:R0:W-:Y:S02]  /*5d80*/  STL [R1+0x3bc], R15 ;  /* 0x0003bc0f01007387 */ /* 0x0001e40000100800 */
[----:B------:R-:W-:Y:S01]  /*5d90*/  IABS R17, R6 ;  /* 0x0000000600117213 */ /* 0x000fe20000000000 */
[----:B------:R-:W-:-:S02]  /*5da0*/  IMAD.MOV R8, RZ, RZ, -R8 ;  /* 0x000000ffff087224 */ /* 0x000fc400078e0a08 */
[C---:B------:R-:W-:Y:S02]  /*5db0*/  IMAD R16, R7.reuse, R10, R16 ;  /* 0x0000000a07107224 */ /* 0x040fe400078e0210 */
[C---:B------:R-:W-:Y:S02]  /*5dc0*/  IMAD R13, R7.reuse, R8, R13 ;  /* 0x00000008070d7224 */ /* 0x040fe400078e020d */
[--C-:B------:R-:W-:Y:S01]  /*5dd0*/  @!P1 IMAD.IADD R22, R22, 0x1, -R7.reuse ;  /* 0x0000000116169824 */ /* 0x100fe200078e0a07 */
[C---:B------:R-:W-:Y:S01]  /*5de0*/  ISETP.GT.U32.AND P1, PT, R7.reuse, R16, PT ;  /* 0x000000100700720c */ /* 0x040fe20003f24070 */
[----:B------:R-:W-:Y:S01]  /*5df0*/  @!P6 IMAD.IADD R2, R2, 0x1, -R7 ;  /* 0x000000010202e824 */ /* 0x000fe200078e0a07 */
[----:B------:R-:W-:Y:S01]  /*5e00*/  ISETP.GT.U32.AND P6, PT, R7, R13, PT ;  /* 0x0000000d0700720c */ /* 0x000fe20003fc4070 */
[----:B------:R-:W-:-:S04]  /*5e10*/  IMAD.HI.U32 R4, R3, R17, RZ ;  /* 0x0000001103047227 */ /* 0x000fc800078e00ff */
[----:B------:R-:W-:Y:S02]  /*5e20*/  IMAD.MOV R4, RZ, RZ, -R4 ;  /* 0x000000ffff047224 */ /* 0x000fe400078e0a04 */
[----:B------:R-:W-:Y:S01]  /*5e30*/  @!P2 IMAD.IADD R21, R21, 0x1, -R7 ;  /* 0x000000011515a824 */ /* 0x000fe200078e0a07 */
[----:B------:R-:W-:Y:S01]  /*5e40*/  ISETP.GE.AND P2, PT, R9, RZ, PT ;  /* 0x000000ff0900720c */ /* 0x000fe20003f46270 */
[C---:B------:R-:W-:Y:S02]  /*5e50*/  VIADD R8, R0.reuse, 0x128 ;  /* 0x0000012800087836 */ /* 0x040fe40000000000 */
[C---:B------:R-:W-:Y:S02]  /*5e60*/  IMAD R17, R7.reuse, R4, R17 ;  /* 0x0000000407117224 */ /* 0x040fe400078e0211 */
[----:B------:R-:W-:Y:S01]  /*5e70*/  VIADD R10, R0, 0x126 ;  /* 0x00000126000a7836 */ /* 0x000fe20000000000 */
[----:B------:R-:W-:Y:S01]  /*5e80*/  IABS R4, R8 ;  /* 0x0000000800047213 */ /* 0x000fe20000000000 */
[----:B------:R-:W-:Y:S01]  /*5e90*/  @!P1 IMAD.IADD R16, R16, 0x1, -R7 ;  /* 0x0000000110109824 */ /* 0x000fe200078e0a07 */
[----:B------:R-:W-:Y:S01]  /*5ea0*/  ISETP.GT.U32.AND P1, PT, R7, R2, PT ;  /* 0x000000020700720c */ /* 0x000fe20003f24070 */
[----:B0-----:R-:W-:Y:S01]  /*5eb0*/  IMAD.MOV.U32 R15, RZ, RZ, R21 ;  /* 0x000000ffff0f7224 */ /* 0x001fe200078e0015 */
[----:B------:R-:W-:Y:S01]  /*5ec0*/  IABS R19, R10 ;  /* 0x0000000a00137213 */ /* 0x000fe20000000000 */
[----:B------:R-:W-:-:S04]  /*5ed0*/  IMAD.HI.U32 R12, R3, R11, RZ ;  /* 0x0000000b030c7227 */ /* 0x000fc800078e00ff */
[----:B------:R-:W-:Y:S02]  /*5ee0*/  @!P6 IMAD.IADD R13, R13, 0x1, -R7 ;  /* 0x000000010d0de824 */ /* 0x000fe400078e0a07 */
[----:B------:R-:W-:Y:S01]  /*5ef0*/  @!P3 IMAD.MOV R15, RZ, RZ, -R15 ;  /* 0x000000ffff0fb224 */ /* 0x000fe200078e0a0f */
[C---:B------:R-:W-:Y:S01]  /*5f00*/  ISETP.GT.U32.AND P3, PT, R7.reuse, R16, PT ;  /* 0x000000100700720c */ /* 0x040fe20003f64070 */
[----:B------:R-:W-:Y:S01]  /*5f10*/  IMAD.MOV R5, RZ, RZ, -R12 ;  /* 0x000000ffff057224 */ /* 0x000fe200078e0a0c */
[----:B------:R-:W-:Y:S01]  /*5f20*/  ISETP.GT.U32.AND P6, PT, R7, R13, PT ;  /* 0x0000000d0700720c */ /* 0x000fe20003fc4070 */
[----:B------:R-:W-:Y:S01]  /*5f30*/  IMAD.HI.U32 R23, R3, R4, RZ ;  /* 0x0000000403177227 */ /* 0x000fe200078e00ff */
[----:B------:R0:W-:Y:S03]  /*5f40*/  STL [R1+0x3b8], R15 ;  /* 0x0003b80f01007387 */ /* 0x0001e60000100800 */
[----:B------:R-:W-:-:S02]  /*5f50*/  IMAD R11, R7, R5, R11 ;  /* 0x00000005070b7224 */ /* 0x000fc400078e020b */
[----:B------:R-:W-:-:S04]  /*5f60*/  IMAD.HI.U32 R21, R3, R19, RZ ;  /* 0x0000001303157227 */ /* 0x000fc800078e00ff */
[----:B------:R-:W-:Y:S02]  /*5f70*/  IMAD.MOV R23, RZ, RZ, -R23 ;  /* 0x000000ffff177224 */ /* 0x000fe400078e0a17 */
[----:B0-----:R-:W-:Y:S02]  /*5f80*/  IMAD.MOV.U32 R15, RZ, RZ, R22 ;  /* 0x000000ffff0f7224 */ /* 0x001fe400078e0016 */
[----:B------:R-:W-:Y:S02]  /*5f90*/  IMAD.MOV R21, RZ, RZ, -R21 ;  /* 0x000000ffff157224 */ /* 0x000fe400078e0a15 */
[----:B------:R-:W-:Y:S01]  /*5fa0*/  @!P0 IMAD.MOV R15, RZ, RZ, -R15 ;  /* 0x000000ffff0f8224 */ /* 0x000fe200078e0a0f */
[C---:B------:R-:W-:Y:S01]  /*5fb0*/  ISETP.GT.U32.AND P0, PT, R7.reuse, R11, PT ;  /* 0x0000000b0700720c */ /* 0x040fe20003f04070 */
[C---:B------:R-:W-:Y:S02]  /*5fc0*/  IMAD R4, R7.reuse, R23, R4 ;  /* 0x0000001707047224 */ /* 0x040fe400078e0204 */
[----:B------:R-:W-:Y:S01]  /*5fd0*/  @!P1 IMAD.IADD R2, R2, 0x1, -R7 ;  /* 0x0000000102029824 */ /* 0x000fe200078e0a07 */
[C---:B------:R-:W-:Y:S01]  /*5fe0*/  ISETP.GT.U32.AND P1, PT, R7.reuse, R17, PT ;  /* 0x000000110700720c */ /* 0x040fe20003f24070 */
[----:B------:R-:W-:Y:S01]  /*5ff0*/  VIADD R5, R0, 0x124 ;  /* 0x0000012400057836 */ /* 0x000fe20000000000 */
[----:B------:R0:W-:Y:S01]  /*6000*/  STL [R1+0x3b4], R15 ;  /* 0x0003b40f01007387 */ /* 0x0001e20000100800 */
[----:B------:R-:W-:-:S02]  /*6010*/  IMAD R19, R7, R21, R19 ;  /* 0x0000001507137224 */ /* 0x000fc400078e0213 */
[--C-:B------:R-:W-:Y:S01]  /*6020*/  @!P3 IMAD.IADD R16, R16, 0x1, -R7.reuse ;  /* 0x000000011010b824 */ /* 0x100fe200078e0a07 */
[----:B------:R-:W-:Y:S01]  /*6030*/  ISETP.GT.U32.AND P3, PT, R7, R4, PT ;  /* 0x000000040700720c */ /* 0x000fe20003f64070 */
[----:B------:R-:W-:Y:S01]  /*6040*/  @!P6 IMAD.IADD R13, R13, 0x1, -R7 ;  /* 0x000000010d0de824 */ /* 0x000fe200078e0a07 */
[----:B------:R-:W-:Y:S01]  /*6050*/  IABS R20, R5 ;  /* 0x0000000500147213 */ /* 0x000fe20000000000 */
[----:B------:R-:W-:Y:S01]  /*6060*/  IMAD.MOV.U32 R24, RZ, RZ, R2 ;  /* 0x000000ffff187224 */ /* 0x000fe200078e0002 */
[----:B------:R-:W-:Y:S01]  /*6070*/  ISETP.GT.U32.AND P6, PT, R7, R19, PT ;  /* 0x000000130700720c */ /* 0x000fe20003fc4070 */
[----:B------:R-:W-:Y:S02]  /*6080*/  VIADD R9, R0, 0x122 ;  /* 0x0000012200097836 */ /* 0x000fe40000000000 */
[----:B0-----:R-:W-:Y:S02]  /*6090*/  IMAD.MOV.U32 R15, RZ, RZ, R16 ;  /* 0x000000ffff0f7224 */ /* 0x001fe400078e0010 */
[----:B------:R-:W-:Y:S01]  /*60a0*/  IMAD.HI.U32 R22, R3, R20, RZ ;  /* 0x0000001403167227 */ /* 0x000fe200078e00ff */
[----:B------:R-:W-:-:S03]  /*60b0*/  IABS R12, R9 ;  /* 0x00000009000c7213 */ /* 0x000fc60000000000 */
[----:B------:R-:W-:Y:S01]  /*60c0*/  @!P0 IMAD.IADD R11, R11, 0x1, -R7 ;  /* 0x000000010b0b8824 */ /* 0x000fe200078e0a07 */
[----:B------:R-:W-:Y:S01]  /*60d0*/  ISETP.GE.AND P0, PT, R18, RZ, PT ;  /* 0x000000ff1200720c */ /* 0x000fe20003f06270 */
[----:B------:R-:W-:Y:S02]  /*60e0*/  @!P5 IMAD.MOV R24, RZ, RZ, -R24 ;  /* 0x000000ffff18d224 */ /* 0x000fe400078e0a18 */
[----:B------:R-:W-:Y:S02]  /*60f0*/  @!P4 IMAD.MOV R15, RZ, RZ, -R15 ;  /* 0x000000ffff0fc224 */ /* 0x000fe400078e0a0f */
[--C-:B------:R-:W-:Y:S01]  /*6100*/  @!P1 IMAD.IADD R17, R17, 0x1, -R7.reuse ;  /* 0x0000000111119824 */ /* 0x100fe200078e0a07 */
[----:B------:R-:W-:Y:S01]  /*6110*/  STL [R1+0x3b0], R24 ;  /* 0x0003b01801007387 */ /* 0x000fe20000100800 */
[----:B------:R-:W-:Y:S01]  /*6120*/  IMAD.MOV R22, RZ, RZ, -R22 ;  /* 0x000000ffff167224 */ /* 0x000fe200078e0a16 */
[----:B------:R-:W-:Y:S01]  /*6130*/  ISETP.GE.AND P1, PT, R6, RZ, PT ;  /* 0x000000ff0600720c */ /* 0x000fe20003f26270 */
[--C-:B------:R-:W-:Y:S01]  /*6140*/  @!P3 IMAD.IADD R4, R4, 0x1, -R7.reuse ;  /* 0x000000010404b824 */ /* 0x100fe200078e0a07 */
[C---:B------:R-:W-:Y:S01]  /*6150*/  ISETP.GT.U32.AND P3, PT, R7.reuse, R11, PT ;  /* 0x0000000b0700720c */ /* 0x040fe20003f64070 */
[----:B------:R0:W-:Y:S01]  /*6160*/  STL [R1+0x3ac], R15 ;  /* 0x0003ac0f01007387 */ /* 0x0001e20000100800 */
[C---:B------:R-:W-:Y:S01]  /*6170*/  IMAD R20, R7.reuse, R22, R20 ;  /* 0x0000001607147224 */ /* 0x040fe200078e0214 */
[----:B------:R-:W-:Y:S01]  /*6180*/  ISETP.GT.U32.AND P5, PT, R7, R17, PT ;  /* 0x000000110700720c */ /* 0x000fe20003fa4070 */
[----:B------:R-:W-:Y:S01]  /*6190*/  @!P6 IMAD.IADD R19, R19, 0x1, -R7 ;  /* 0x000000011313e824 */ /* 0x000fe200078e0a07 */
[----:B------:R-:W-:Y:S01]  /*61a0*/  ISETP.GT.U32.AND P6, PT, R7, R4, PT ;  /* 0x000000040700720c */ /* 0x000fe20003fc4070 */
[----:B------:R-:W-:-:S03]  /*61b0*/  IMAD.HI.U32 R23, R3, R12, RZ ;  /* 0x0000000c03177227 */ /* 0x000fc600078e00ff */
[C---:B------:R-:W-:Y:S01]  /*61c0*/  ISETP.GT.U32.AND P4, PT, R7.reuse, R19, PT ;  /* 0x000000130700720c */ /* 0x040fe20003f84070 */
[C---:B------:R-:W-:Y:S02]  /*61d0*/  VIADD R18, R0.reuse, 0x120 ;  /* 0x0000012000127836 */ /* 0x040fe40000000000 */
[----:B0-----:R-:W-:Y:S02]  /*61e0*/  IMAD.MOV.U32 R15, RZ, RZ, R13 ;  /* 0x000000ffff0f7224 */ /* 0x001fe400078e000d */
[----:B------:R-:W-:Y:S01]  /*61f0*/  IMAD.MOV R23, RZ, RZ, -R23 ;  /* 0x000000ffff177224 */ /* 0x000fe200078e0a17 */
[----:B------:R-:W-:Y:S01]  /*6200*/  IABS R13, R18 ;  /* 0x00000012000d7213 */ /* 0x000fe20000000000 */
[----:B------:R-:W-:Y:S01]  /*6210*/  @!P2 IMAD.MOV R15, RZ, RZ, -R15 ;  /* 0x000000ffff0fa224 */ /* 0x000fe200078e0a0f */
[C---:B------:R-:W-:Y:S01]  /*6220*/  ISETP.GT.U32.AND P2, PT, R7.reuse, R20, PT ;  /* 0x000000140700720c */ /* 0x040fe20003f44070 */
[----:B------:R-:W-:Y:S02]  /*6230*/  IMAD R12, R7, R23, R12 ;  /* 0x00000017070c7224 */ /* 0x000fe400078e020c */
[----:B------:R-:W-:Y:S01]  /*6240*/  VIADD R6, R0, 0x11e ;  /* 0x0000011e00067836 */ /* 0x000fe20000000000 */
[----:B------:R0:W-:Y:S01]  /*6250*/  STL [R1+0x390], R15 ;  /* 0x0003900f01007387 */ /* 0x0001e20000100800 */
[----:B------:R-:W-:Y:S01]  /*6260*/  @!P3 IMAD.IADD R11, R11, 0x1, -R7 ;  /* 0x000000010b0bb824 */ /* 0x000fe200078e0a07 */
[----:B------:R-:W-:Y:S01]  /*6270*/  ISETP.GE.AND P3, PT, R8, RZ, PT ;  /* 0x000000ff0800720c */ /* 0x000fe20003f66270 */
[----:B------:R-:W-:Y:S01]  /*6280*/  IMAD.MOV.U32 R8, RZ, RZ, R13 ;  /* 0x000000ffff087224 */ /* 0x000fe200078e000d */
[----:B------:R-:W-:Y:S01]  /*6290*/  IABS R2, R6 ;  /* 0x0000000600027213 */ /* 0x000fe20000000000 */
[--C-:B------:R-:W-:Y:S01]  /*62a0*/  @!P5 IMAD.IADD R17, R17, 0x1, -R7.reuse ;  /* 0x000000011111d824 */ /* 0x100fe200078e0a07 */
[----:B------:R-:W-:Y:S01]  /*62b0*/  ISETP.GT.U32.AND P5, PT, R7, R12, PT ;  /* 0x0000000c0700720c */ /* 0x000fe20003fa4070 */
[----:B------:R-:W-:Y:S01]  /*62c0*/  @!P6 IMAD.IADD R4, R4, 0x1, -R7 ;  /* 0x000000010404e824 */ /* 0x000fe200078e0a07 */
[----:B------:R-:W-:Y:S01]  /*62d0*/  ISETP.GE.AND P6, PT, R10, RZ, PT ;  /* 0x000000ff0a00720c */ /* 0x000fe20003fc6270 */
[----:B------:R-:W-:-:S04]  /*62e0*/  IMAD.HI.U32 R10, R3, R8, RZ ;  /* 0x00000008030a7227 */ /* 0x000fc800078e00ff */
[--C-:B------:R-:W-:Y:S01]  /*62f0*/  @!P4 IMAD.IADD R19, R19, 0x1, -R7.reuse ;  /* 0x000000011313c824 */ /* 0x100fe200078e0a07 */
[----:B------:R-:W-:Y:S01]  /*6300*/  ISETP.GE.AND P4, PT, R5, RZ, PT ;  /* 0x000000ff0500720c */ /* 0x000fe20003f86270 */
[----:B------:R-:W-:Y:S01]  /*6310*/  @!P2 IMAD.IADD R20, R20, 0x1, -R7 ;  /* 0x000000011414a824 */ /* 0x000fe200078e0a07 */
[----:B------:R-:W-:Y:S01]  /*6320*/  ISETP.GE.AND P2, PT, R9, RZ, PT ;  /* 0x000000ff0900720c */ /* 0x000fe20003f46270 */
[----:B------:R-:W-:-:S04]  /*6330*/  IMAD.HI.U32 R5, R3, R2, RZ ;  /* 0x0000000203057227 */ /* 0x000fc800078e00ff */
[----:B------:R-:W-:Y:S02]  /*6340*/  IMAD.MOV R9, RZ, RZ, -R10 ;  /* 0x000000ffff097224 */ /* 0x000fe400078e0a0a */
[----:B------:R-:W-:Y:S02]  /*6350*/  IMAD.MOV.U32 R16, RZ, RZ, R11 ;  /* 0x000000ffff107224 */ /* 0x000fe400078e000b */
[----:B------:R-:W-:Y:S02]  /*6360*/  IMAD.MOV R5, RZ, RZ, -R5 ;  /* 0x000000ffff057224 */ /* 0x000fe400078e0a05 */
[C---:B------:R-:W-:Y:S02]  /*6370*/  IMAD R8, R7.reuse, R9, R8 ;  /* 0x0000000907087224 */ /* 0x040fe400078e0208 */
[----:B------:R-:W-:Y:S02]  /*6380*/  IMAD.MOV.U32 R11, RZ, RZ, R4 ;  /* 0x000000ffff0b7224 */ /* 0x000fe400078e0004 */
[----:B------:R-:W-:Y:S01]  /*6390*/  @!P0 IMAD.MOV R16, RZ, RZ, -R16 ;  /* 0x000000ffff108224 */ /* 0x000fe200078e0a10 */
[----:B------:R-:W-:Y:S01]  /*63a0*/  ISETP.GT.U32.AND P0, PT, R7, R20, PT ;  /* 0x000000140700720c */ /* 0x000fe20003f04070 */
[----:B0-----:R-:W-:-:S02]  /*63b0*/  IMAD.MOV.U32 R15, RZ, RZ, R17 ;  /* 0x000000ffff0f7224 */ /* 0x001fc400078e0011 */
[----:B------:R-:W-:Y:S01]  /*63c0*/  @!P5 IMAD.IADD R12, R12, 0x1, -R7 ;  /* 0x000000010c0cd824 */ /* 0x000fe200078e0a07 */
[----:B------:R-:W-:Y:S01]  /*63d0*/  ISETP.GE.AND P5, PT, R18, RZ, PT ;  /* 0x000000ff1200720c */ /* 0x000fe20003fa6270 */
[C---:B------:R-:W-:Y:S01]  /*63e0*/  IMAD R4, R7.reuse, R5, R2 ;  /* 0x0000000507047224 */ /* 0x040fe200078e0202 */
[----:B------:R-:W-:Y:S01]  /*63f0*/  STL [R1+0x384], R16 ;  /* 0x0003841001007387 */ /* 0x000fe20000100800 */
[----:B------:R-:W-:Y:S02]  /*6400*/  IMAD.MOV.U32 R10, RZ, RZ, R19 ;  /* 0x000000ffff0a7224 */ /* 0x000fe400078e0013 */
[----:B------:R-:W-:Y:S01]  /*6410*/  @!P3 IMAD.MOV R11, RZ, RZ, -R11 ;  /* 0x000000ffff0bb224 */ /* 0x000fe200078e0a0b */
[C---:B------:R-:W-:Y:S01]  /*6420*/  ISETP.GT.U32.AND P3, PT, R7.reuse, R8, PT ;  /* 0x000000080700720c */ /* 0x040fe20003f64070 */
[----:B------:R-:W-:Y:S01]  /*6430*/  @!P1 IMAD.MOV R15, RZ, RZ, -R15 ;  /* 0x000000ffff0f9224 */ /* 0x000fe200078e0a0f */
[C---:B------:R-:W-:Y:S01]  /*6440*/  ISETP.GT.U32.AND P1, PT, R7.reuse, R12, PT ;  /* 0x0000000c0700720c */ /* 0x040fe20003f24070 */
[----:B------:R-:W-:Y:S01]  /*6450*/  @!P6 IMAD.MOV R10, RZ, RZ, -R10 ;  /* 0x000000ffff0ae224 */ /* 0x000fe200078e0a0a */
[----:B------:R-:W-:Y:S01]  /*6460*/  ISETP.GT.U32.AND P6, PT, R7, R4, PT ;  /* 0x000000040700720c */ /* 0x000fe20003fc4070 */
[C---:B------:R-:W-:Y:S01]  /*6470*/  VIADD R2, R0.reuse, 0x11a ;  /* 0x0000011a00027836 */ /* 0x040fe20000000000 */
[----:B------:R0:W-:Y:S01]  /*6480*/  STL [R1+0x380], R15 ;  /* 0x0003800f01007387 */ /* 0x0001e20000100800 */
[----:B------:R-:W-:-:S02]  /*6490*/  VIADD R5, R0, 0x11c ;  /* 0x0000011c00057836 */ /* 0x000fc40000000000 */
[--C-:B------:R-:W-:Y:S01]  /*64a0*/  @!P0 IMAD.IADD R20, R20, 0x1, -R7.reuse ;  /* 0x0000000114148824 */ /* 0x100fe200078e0a07 */
[----:B------:R-:W-:Y:S01]  /*64b0*/  ISETP.GE.AND P0, PT, R6, RZ, PT ;  /* 0x000000ff0600720c */ /* 0x000fe20003f06270 */
[----:B------:R1:W-:Y:S01]  /*64c0*/  STL [R1+0x37c], R11 ;  /* 0x00037c0b01007387 */ /* 0x0003e20000100800 */
[----:B------:R-:W-:Y:S01]  /*64d0*/  IABS R6, R2 ;  /* 0x0000000200067213 */ /* 0x000fe20000000000 */
[--C-:B------:R-:W-:Y:S01]  /*64e0*/  @!P3 IMAD.IADD R8, R8, 0x1, -R7.reuse ;  /* 0x000000010808b824 */ /* 0x100fe200078e0a07 */
[----:B------:R-:W-:Y:S01]  /*64f0*/  IABS R13, R5 ;  /* 0x00000005000d7213 */ /* 0x000fe20000000000 */
[--C-:B------:R-:W-:Y:S01]  /*6500*/  @!P1 IMAD.IADD R12, R12, 0x1, -R7.reuse ;  /* 0x000000010c0c9824 */ /* 0x100fe200078e0a07 */
[----:B------:R-:W-:Y:S01]  /*6510*/  ISETP.GE.AND P1, PT, R5, RZ, PT ;  /* 0x000000ff0500720c */ /* 0x000fe20003f26270 */
[----:B------:R-:W-:Y:S01]  /*6520*/  @!P6 IMAD.IADD R4, R4, 0x1, -R7 ;  /* 0x000000010404e824 */ /* 0x000fe200078e0a07 */
[----:B------:R-:W-:Y:S01]  /*6530*/  ISETP.GT.U32.AND P6, PT, R7, R8, PT ;  /* 0x000000080700720c */ /* 0x000fe20003fc4070 */
[----:B------:R-:W-:Y:S01]  /*6540*/  IMAD.MOV.U32 R5, RZ, RZ, R6 ;  /* 0x000000ffff057224 */ /* 0x000fe200078e0006 */
[----:B------:R-:W-:Y:S01]  /*6550*/  ISETP.GE.AND P3, PT, R2, RZ, PT ;  /* 0x000000ff0200720c */ /* 0x000fe20003f66270 */
[----:B------:R-:W-:Y:S01]  /*6560*/  IMAD.HI.U32 R6, R3, R13, RZ ;  /* 0x0000000d03067227 */ /* 0x000fe200078e00ff */
[----:B------:R-:W-:Y:S03]  /*6570*/  STL [R1+0x360], R10 ;  /* 0x0003600a01007387 */ /* 0x000fe60000100800 */
[----:B------:R-:W-:-:S02]  /*6580*/  IMAD.MOV R6, RZ, RZ, -R6 ;  /* 0x000000ffff067224 */ /* 0x000fc400078e0a06 */
[----:B------:R-:W-:Y:S02]  /*6590*/  IMAD.MOV.U32 R9, RZ, RZ, R20 ;  /* 0x000000ffff097224 */ /* 0x000fe400078e0014 */
[----:B------:R-:W-:Y:S02]  /*65a0*/  IMAD R13, R7, R6, R13 ;  /* 0x00000006070d7224 */ /* 0x000fe400078e020d */
[----:B------:R-:W-:-:S04]  /*65b0*/  IMAD.HI.U32 R2, R3, R5, RZ ;  /* 0x0000000503027227 */ /* 0x000fc800078e00ff */
[----:B------:R-:W-:Y:S01]  /*65c0*/  @!P6 IMAD.IADD R8, R8, 0x1, -R7 ;  /* 0x000000010808e824 */ /* 0x000fe200078e0a07 */
[C---:B------:R-:W-:Y:S01]  /*65d0*/  ISETP.GT.U32.AND P6, PT, R7.reuse, R13, PT ;  /* 0x0000000d0700720c */ /* 0x040fe20003fc4070 */
[----:B------:R-:W-:Y:S01]  /*65e0*/  @!P4 IMAD.MOV R9, RZ, RZ, -R9 ;  /* 0x000000ffff09c224 */ /* 0x000fe200078e0a09 */
[C---:B------:R-:W-:Y:S01]  /*65f0*/  ISETP.GT.U32.AND P4, PT, R7.reuse, R4, PT ;  /* 0x000000040700720c */ /* 0x040fe20003f84070 */
[----:B------:R-:W-:Y:S02]  /*6600*/  IMAD.MOV R2, RZ, RZ, -R2 ;  /* 0x000000ffff027224 */ /* 0x000fe400078e0a02 */
[----:B0-----:R-:W-:Y:S01]  /*6610*/  IMAD.MOV.U32 R15, RZ, RZ, R8 ;  /* 0x000000ffff0f7224 */ /* 0x001fe200078e0008 */
[----:B------:R0:W-:Y:S01]  /*6620*/  STL [R1+0x364], R9 ;  /* 0x0003640901007387 */ /* 0x0001e20000100800 */
[----:B------:R-:W-:Y:S02]  /*6630*/  IMAD R5, R7, R2, R5 ;  /* 0x0000000207057224 */ /* 0x000fe400078e0205 */
[----:B------:R-:W-:-:S02]  /*6640*/  @!P5 IMAD.MOV R15, RZ, RZ, -R15 ;  /* 0x000000ffff0fd224 */ /* 0x000fc400078e0a0f */
[----:B-1----:R-:W-:Y:S01]  /*6650*/  VIADD R11, R0, 0x114 ;  /* 0x00000114000b7836 */ /* 0x002fe20000000000 */
[----:B------:R-:W-:Y:S01]  /*6660*/  ISETP.GT.U32.AND P5, PT, R7, R5, PT ;  /* 0x000000050700720c */ /* 0x000fe20003fa4070 */
[--C-:B------:R-:W-:Y:S02]  /*6670*/  @!P6 IMAD.IADD R13, R13, 0x1, -R7.reuse ;  /* 0x000000010d0de824 */ /* 0x100fe400078e0a07 */
[----:B------:R-:W-:Y:S02]  /*6680*/  @!P4 IMAD.IADD R4, R4, 0x1, -R7 ;  /* 0x000000010404c824 */ /* 0x000fe400078e0a07 */
[----:B0-----:R-:W-:Y:S01]  /*6690*/  IMAD.MOV.U32 R9, RZ, RZ, R12 ;  /* 0x000000ffff097224 */ /* 0x001fe200078e000c */
[----:B------:R-:W-:Y:S01]  /*66a0*/  ISETP.GT.U32.AND P6, PT, R7, R13, PT ;  /* 0x0000000d0700720c */ /* 0x000fe20003fc4070 */
[----:B------:R-:W-:Y:S02]  /*66b0*/  VIADD R12, R0, 0x118 ;  /* 0x00000118000c7836 */ /* 0x000fe40000000000 */
[----:B------:R-:W-:-:S02]  /*66c0*/  @!P2 IMAD.MOV R9, RZ, RZ, -R9 ;  /* 0x000000ffff09a224 */ /* 0x000fc400078e0a09 */
[----:B------:R-:W-:Y:S01]  /*66d0*/  IMAD.MOV.U32 R10, RZ, RZ, R4 ;  /* 0x000000ffff0a7224 */ /* 0x000fe200078e0004 */
[----:B------:R-:W-:Y:S01]  /*66e0*/  ISETP.GE.AND P2, PT, R12, RZ, PT ;  /* 0x000000ff0c00720c */ /* 0x000fe20003f46270 */
[C---:B------:R-:W-:Y:S01]  /*66f0*/  VIADD R2, R0.reuse, 0x112 ;  /* 0x0000011200027836 */ /* 0x040fe20000000000 */
[----:B------:R-:W-:Y:S01]  /*6700*/  IABS R12, R12 ;  /* 0x0000000c000c7213 */ /* 0x000fe20000000000 */
[----:B------:R0:W-:Y:S01]  /*6710*/  STL [R1+0x368], R9 ;  /* 0x0003680901007387 */ /* 0x0001e20000100800 */
[----:B------:R-:W-:Y:S01]  /*6720*/  @!P0 IMAD.MOV R10, RZ, RZ, -R10 ;  /* 0x000000ffff0a8224 */ /* 0x000fe200078e0a0a */
[----:B------:R-:W-:Y:S01]  /*6730*/  ISETP.GE.AND P0, PT, R11, RZ, PT ;  /* 0x000000ff0b00720c */ /* 0x000fe20003f06270 */
[----:B------:R-:W-:Y:S01]  /*6740*/  @!P5 IMAD.IADD R5, R5, 0x1, -R7 ;  /* 0x000000010505d824 */ /* 0x000fe200078e0a07 */
[----:B------:R-:W-:Y:S01]  /*6750*/  IABS R11, R11 ;  /* 0x0000000b000b7213 */ /* 0x000fe20000000000 */
[----:B------:R-:W-:Y:S01]  /*6760*/  IMAD.HI.U32 R6, R3, R12, RZ ;  /* 0x0000000c03067227 */ /* 0x000fe200078e00ff */
[----:B------:R-:W-:Y:S02]  /*6770*/  STL [R1+0x36c], R15 ;  /* 0x00036c0f01007387 */ /* 0x000fe40000100800 */
[----:B------:R-:W-:Y:S01]  /*6780*/  ISETP.GT.U32.AND P5, PT, R7, R5, PT ;  /* 0x000000050700720c */ /* 0x000fe20003fa4070 */
[----:B------:R-:W-:Y:S01]  /*6790*/  IMAD.MOV R6, RZ, RZ, -R6 ;  /* 0x000000ffff067224 */ /* 0x000fe200078e0a06 */
[----:B------:R1:W-:Y:S01]  /*67a0*/  STL [R1+0x378], R10 ;  /* 0x0003780a01007387 */ /* 0x0003e20000100800 */
[----:B0-----:R-:W-:-:S02]  /*67b0*/  VIADD R9, R0, 0x116 ;  /* 0x0000011600097836 */ /* 0x001fc40000000000 */
[----:B------:R-:W-:Y:S02]  /*67c0*/  IMAD R12, R7, R6, R12 ;  /* 0x00000006070c7224 */ /* 0x000fe400078e020c */
[----:B------:R-:W-:Y:S01]  /*67d0*/  IMAD.HI.U32 R6, R3, R11, RZ ;  /* 0x0000000b03067227 */ /* 0x000fe200078e00ff */
[----:B------:R-:W-:Y:S02]  /*67e0*/  ISETP.GE.AND P4, PT, R9, RZ, PT ;  /* 0x000000ff0900720c */ /* 0x000fe40003f86270 */
[----:B------:R-:W-:Y:S01]  /*67f0*/  IABS R9, R9 ;  /* 0x0000000900097213 */ /* 0x000fe20000000000 */
[----:B------:R-:W-:Y:S01]  /*6800*/  @!P6 IMAD.IADD R13, R13, 0x1, -R7 ;  /* 0x000000010d0de824 */ /* 0x000fe200078e0a07 */
[----:B-1----:R-:W-:Y:S01]  /*6810*/  IABS R10, R2 ;  /* 0x00000002000a7213 */ /* 0x002fe20000000000 */
[----:B------:R-:W-:Y:S01]  /*6820*/  IMAD.MOV R6, RZ, RZ, -R6 ;  /* 0x000000ffff067224 */ /* 0x000fe200078e0a06 */
[----:B------:R-:W-:Y:S01]  /*6830*/  ISETP.GT.U32.AND P6, PT, R7, R12, PT ;  /* 0x0000000c0700720c */ /* 0x000fe20003fc4070 */
[----:B------:R-:W-:-:S04]  /*6840*/  IMAD.HI.U32 R4, R3, R9, RZ ;  /* 0x0000000903047227 */ /* 0x000fc800078e00ff */
[----:B------:R-:W-:-:S04]  /*6850*/  IMAD.HI.U32 R8, R3, R10, RZ ;  /* 0x0000000a03087227 */ /* 0x000fc800078e00ff */
[----:B------:R-:W-:Y:S02]  /*6860*/  IMAD.MOV R4, RZ, RZ, -R4 ;  /* 0x000000ffff047224 */ /* 0x000fe400078e0a04 */
[----:B------:R-:W-:Y:S02]  /*6870*/  IMAD.MOV R8, RZ, RZ, -R8 ;  /* 0x000000ffff087224 */ /* 0x000fe400078e0a08 */
[C---:B------:R-:W-:Y:S02]  /*6880*/  IMAD R11, R7.reuse, R6, R11 ;  /* 0x00000006070b7224 */ /* 0x040fe400078e020b */
[C---:B------:R-:W-:Y:S02]  /*6890*/  IMAD R9, R7.reuse, R4, R9 ;  /* 0x0000000407097224 */ /* 0x040fe400078e0209 */
[----:B------:R-:W-:Y:S02]  /*68a0*/  IMAD.MOV.U32 R15, RZ, RZ, R13 ;  /* 0x000000ffff0f7224 */ /* 0x000fe400078e000d */
[----:B------:R-:W-:-:S02]  /*68b0*/  IMAD R10, R7, R8, R10 ;  /* 0x00000008070a7224 */ /* 0x000fc400078e020a */
[----:B------:R-:W-:Y:S01]  /*68c0*/  @!P5 IMAD.IADD R5, R5, 0x1, -R7 ;  /* 0x000000010505d824 */ /* 0x000fe200078e0a07 */
[C---:B------:R-:W-:Y:S01]  /*68d0*/  ISETP.GT.U32.AND P5, PT, R7.reuse, R11, PT ;  /* 0x0000000b0700720c */ /* 0x040fe20003fa4070 */
[----:B------:R-:W-:Y:S01]  /*68e0*/  @!P1 IMAD.MOV R15, RZ, RZ, -R15 ;  /* 0x000000ffff0f9224 */ /* 0x000fe200078e0a0f */
[C---:B------:R-:W-:Y:S01]  /*68f0*/  ISETP.GT.U32.AND P1, PT, R7.reuse, R9, PT ;  /* 0x000000090700720c */ /* 0x040fe20003f24070 */
[----:B------:R-:W-:Y:S01]  /*6900*/  @!P6 IMAD.IADD R12, R12, 0x1, -R7 ;  /* 0x000000010c0ce824 */ /* 0x000fe200078e0a07 */
[----:B------:R-:W-:Y:S01]  /*6910*/  ISETP.GT.U32.AND P6, PT, R7, R10, PT ;  /* 0x0000000a0700720c */ /* 0x000fe20003fc4070 */
[C---:B------:R-:W-:Y:S01]  /*6920*/  VIADD R20, R0.reuse, 0x110 ;  /* 0x0000011000147836 */ /* 0x040fe20000000000 */
[----:B------:R0:W-:Y:S01]  /*6930*/  STL [R1+0x374], R15 ;  /* 0x0003740f01007387 */ /* 0x0001e20000100800 */
[C---:B------:R-:W-:Y:S02]  /*6940*/  VIADD R17, R0.reuse, 0x10e ;  /* 0x0000010e00117836 */ /* 0x040fe40000000000 */
[----:B------:R-:W-:Y:S01]  /*6950*/  IMAD.MOV.U32 R13, RZ, RZ, R5 ;  /* 0x000000ffff0d7224 */ /* 0x000fe200078e0005 */
[----:B------:R-:W-:Y:S01]  /*6960*/  IABS R4, R20 ;  /* 0x0000001400047213 */ /* 0x000fe20000000000 */
[----:B------:R-:W-:Y:S01]  /*6970*/  VIADD R8, R0, 0x10c ;  /* 0x0000010c00087836 */ /* 0x000fe20000000000 */
[----:B------:R-:W-:Y:S01]  /*6980*/  IABS R16, R17 ;  /* 0x0000001100107213 */ /* 0x000fe20000000000 */
[----:B------:R-:W-:-:S02]  /*6990*/  @!P5 IMAD.IADD R11, R11, 0x1, -R7 ;  /* 0x000000010b0bd824 */ /* 0x000fc400078e0a07 */
[--C-:B------:R-:W-:Y:S01]  /*69a0*/  @!P1 IMAD.IADD R9, R9, 0x1, -R7.reuse ;  /* 0x0000000109099824 */ /* 0x100fe200078e0a07 */
[C---:B------:R-:W-:Y:S01]  /*69b0*/  ISETP.GT.U32.AND P1, PT, R7.reuse, R12, PT ;  /* 0x0000000c0700720c */ /* 0x040fe20003f24070 */
[----:B------:R-:W-:Y:S01]  /*69c0*/  @!P6 IMAD.IADD R10, R10, 0x1, -R7 ;  /* 0x000000010a0ae824 */ /* 0x000fe200078e0a07 */
[----:B------:R-:W-:Y:S01]  /*69d0*/  ISETP.GT.U32.AND P6, PT, R7, R11, PT ;  /* 0x0000000b0700720c */ /* 0x000fe20003fc4070 */
[----:B------:R-:W-:Y:S01]  /*69e0*/  IMAD.HI.U32 R6, R3, R4, RZ ;  /* 0x0000000403067227 */ /* 0x000fe200078e00ff */
[----:B------:R-:W-:Y:S02]  /*69f0*/  ISETP.GT.U32.AND P5, PT, R7, R9, PT ;  /* 0x000000090700720c */ /* 0x000fe40003fa4070 */
[----:B------:R-:W-:Y:S01]  /*6a00*/  IABS R19, R8 ;  /* 0x0000000800137213 */ /* 0x000fe20000000000 */
[----:B------:R-:W-:-:S04]  /*6a10*/  IMAD.HI.U32 R5, R3, R16, RZ ;  /* 0x0000001003057227 */ /* 0x000fc800078e00ff */
[----:B------:R-:W-:Y:S02]  /*6a20*/  IMAD.MOV R6, RZ, RZ, -R6 ;  /* 0x000000ffff067224 */ /* 0x000fe400078e0a06 */
[----:B------:R-:W-:Y:S02]  /*6a30*/  IMAD.MOV R5, RZ, RZ, -R5 ;  /* 0x000000ffff057224 */ /* 0x000fe400078e0a05 */
[----:B------:R-:W-:Y:S01]  /*6a40*/  @!P3 IMAD.MOV R13, RZ, RZ, -R13 ;  /* 0x000000ffff0db224 */ /* 0x000fe200078e0a0d */
[C---:B------:R-:W-:Y:S01]  /*6a50*/  ISETP.GT.U32.AND P3, PT, R7.reuse, R10, PT ;  /* 0x0000000a0700720c */ /* 0x040fe20003f64070 */
[C---:B------:R-:W-:Y:S02]  /*6a60*/  IMAD R4, R7.reuse, R6, R4 ;  /* 0x0000000607047224 */ /* 0x040fe400078e0204 */
[C---:B------:R-:W-:Y:S01]  /*6a70*/  IMAD R16, R7.reuse, R5, R16 ;  /* 0x0000000507107224 */ /* 0x040fe200078e0210 */
[----:B------:R1:W-:Y:S01]  /*6a80*/  STL [R1+0x370], R13 ;  /* 0x0003700d01007387 */ /* 0x0003e20000100800 */
[--C-:B------:R-:W-:Y:S01]  /*6a90*/  @!P1 IMAD.IADD R12, R12, 0x1, -R7.reuse ;  /* 0x000000010c0c9824 */ /* 0x100fe200078e0a07 */
[----:B------:R-:W-:Y:S01]  /*6aa0*/  ISETP.GT.U32.AND P1, PT, R7, R4, PT ;  /* 0x000000040700720c */ /* 0x000fe20003f24070 */
[----:B------:R-:W-:Y:S01]  /*6ab0*/  @!P6 IMAD.IADD R11, R11, 0x1, -R7 ;  /* 0x000000010b0be824 */ /* 0x000fe200078e0a07 */
[----:B------:R-:W-:Y:S01]  /*6ac0*/  ISETP.GT.U32.AND P6, PT, R7, R16, PT ;  /* 0x000000100700720c */ /* 0x000fe20003fc4070 */
[----:B------:R-:W-:-:S02]  /*6ad0*/  VIADD R5, R0, 0x108 ;  /* 0x0000010800057836 */ /* 0x000fc40000000000 */
[--C-:B------:R-:W-:Y:S01]  /*6ae0*/  @!P5 IMAD.IADD R9, R9, 0x1, -R7.reuse ;  /* 0x000000010909d824 */ /* 0x100fe200078e0a07 */
[----:B------:R-:W-:Y:S01]  /*6af0*/  ISETP.GE.AND P5, PT, R2, RZ, PT ;  /* 0x000000ff0200720c */ /* 0x000fe20003fa6270 */
[----:B------:R-:W-:Y:S01]  /*6b00*/  @!P3 IMAD.IADD R10, R10, 0x1, -R7 ;  /* 0x000000010a0ab824 */ /* 0x000fe200078e0a07 */
[----:B------:R-:W-:Y:S01]  /*6b10*/  ISETP.GE.AND P3, PT, R20, RZ, PT ;  /* 0x000000ff1400720c */ /* 0x000fe20003f66270 */
[----:B0-----:R-:W-:Y:S01]  /*6b20*/  IMAD.MOV.U32 R15, RZ, RZ, R9 ;  /* 0x000000ffff0f7224 */ /* 0x001fe200078e0009 */
[----:B------:R-:W-:Y:S01]  /*6b30*/  IABS R20, R5 ;  /* 0x0000000500147213 */ /* 0x000fe20000000000 */
[----:B------:R-:W-:Y:S02]  /*6b40*/  VIADD R6, R0, 0x10a ;  /* 0x0000010a00067836 */ /* 0x000fe40000000000 */
[--C-:B------:R-:W-:Y:S01]  /*6b50*/  @!P1 IMAD.IADD R4, R4, 0x1, -R7.reuse ;  /* 0x0000000104049824 */ /* 0x100fe200078e0a07 */
[----:B------:R-:W-:Y:S01]  /*6b60*/  ISETP.GE.AND P1, PT, R17, RZ, PT ;  /* 0x000000ff1100720c */ /* 0x000fe20003f26270 */
[----:B------:R-:W-:Y:S01]  /*6b70*/  @!P6 IMAD.IADD R16, R16, 0x1, -R7 ;  /* 0x000000011010e824 */ /* 0x000fe200078e0a07 */
[----:B------:R-:W-:Y:S01]  /*6b80*/  IABS R18, R6 ;  /* 0x0000000600127213 */ /* 0x000fe20000000000 */
[----:B------:R-:W-:-:S02]  /*6b90*/  IMAD.MOV.U32 R17, RZ, RZ, R20 ;  /* 0x000000ffff117224 */ /* 0x000fc400078e0014 */
[----:B------:R-:W-:Y:S01]  /*6ba0*/  @!P4 IMAD.MOV R15, RZ, RZ, -R15 ;  /* 0x000000ffff0fc224 */ /* 0x000fe200078e0a0f */
[----:B------:R-:W-:Y:S01]  /*6bb0*/  ISETP.GT.U32.AND P4, PT, R7, R16, PT ;  /* 0x000000100700720c */ /* 0x000fe20003f84070 */
[----:B-1----:R-:W-:-:S04]  /*6bc0*/  IMAD.HI.U32 R13, R3, R19, RZ ;  /* 0x00000013030d7227 */ /* 0x002fc800078e00ff */
[----:B------:R-:W-:Y:S02]  /*6bd0*/  IMAD.MOV.U32 R21, RZ, RZ, R12 ;  /* 0x000000ffff157224 */ /* 0x000fe400078e000c */
[----:B------:R-:W-:-:S04]  /*6be0*/  IMAD.HI.U32 R12, R3, R17, RZ ;  /* 0x00000011030c7227 */ /* 0x000fc800078e00ff */
[----:B------:R-:W-:Y:S02]  /*6bf0*/  IMAD.MOV R13, RZ, RZ, -R13 ;  /* 0x000000ffff0d7224 */ /* 0x000fe400078e0a0d */
[----:B------:R-:W-:Y:S01]  /*6c00*/  @!P2 IMAD.MOV R21, RZ, RZ, -R21 ;  /* 0x000000ffff15a224 */ /* 0x000fe200078e0a15 */
[C---:B------:R-:W-:Y:S01]  /*6c10*/  ISETP.GT.U32.AND P2, PT, R7.reuse, R4, PT ;  /* 0x000000040700720c */ /* 0x040fe20003f44070 */
[----:B------:R-:W-:Y:S02]  /*6c20*/  IMAD.MOV R9, RZ, RZ, -R12 ;  /* 0x000000ffff097224 */ /* 0x000fe400078e0a0c */
[C---:B------:R-:W-:Y:S01]  /*6c30*/  IMAD R19, R7.reuse, R13, R19 ;  /* 0x0000000d07137224 */ /* 0x040fe200078e0213 */
[----:B------:R0:W-:Y:S01]  /*6c40*/  STL [R1+0x348], R21 ;  /* 0x0003481501007387 */ /* 0x0001e20000100800 */
[----:B------:R-:W-:Y:S02]  /*6c50*/  IMAD R17, R7, R9, R17 ;  /* 0x0000000907117224 */ /* 0x000fe400078e0211 */
[----:B------:R-:W-:Y:S01]  /*6c60*/  IMAD.HI.U32 R2, R3, R18, RZ ;  /* 0x0000001203027227 */ /* 0x000fe200078e00ff */
[C---:B------:R-:W-:Y:S01]  /*6c70*/  ISETP.GT.U32.AND P6, PT, R7.reuse, R19, PT ;  /* 0x000000130700720c */ /* 0x040fe20003fc4070 */
[----:B------:R-:W-:Y:S02]  /*6c80*/  STL [R1+0x34c], R15 ;  /* 0x00034c0f01007387 */ /* 0x000fe40000100800 */
[----:B------:R-:W-:Y:S01]  /*6c90*/  @!P4 IMAD.IADD R16, R16, 0x1, -R7 ;  /* 0x000000011010c824 */ /* 0x000fe200078e0a07 */
[----:B------:R-:W-:Y:S01]  /*6ca0*/  ISETP.GT.U32.AND P4, PT, R7, R17, PT ;  /* 0x000000110700720c */ /* 0x000fe20003f84070 */
[----:B------:R-:W-:-:S02]  /*6cb0*/  IMAD.MOV R2, RZ, RZ, -R2 ;  /* 0x000000ffff027224 */ /* 0x000fc400078e0a02 */
        /* <DEDUP_REMOVED lines=54> */
[----:B------:R-:W-:-:S03]  /*7020*/  IMAD.HI.U32 R2, R3, R9, RZ ;  /* 0x0000000903027227 */ /* 0x000fc600078e00ff */
[----:B------:R0:W-:Y:S01]  /*7030*/  STL [R1+0x278], R15 ;  /* 0x0002780f01007387 */ /* 0x0001e20000100800 */
[----:B------:R-:W-:Y:S02]  /*7040*/  IMAD.MOV R20, RZ, RZ, -R20 ;  /* 0x000000ffff147224 */ /* 0x000fe400078e0a14 */
[----:B------:R-:W-:Y:S01]  /*7050*/  @!P2 IMAD.MOV R18, RZ, RZ, -R18 ;  /* 0x000000ffff12a224 */ /* 0x000fe200078e0a12 */
[----:B------:R-:W-:Y:S01]  /*7060*/  ISETP.GE.AND P2, PT, R10, RZ, PT ;  /* 0x000000ff0a00720c */ /* 0x000fe20003f46270 */
[C---:B------:R-:W-:Y:S02]  /*7070*/  IMAD R10, R7.reuse, R16, R11 ;  /* 0x00000010070a7224 */ /* 0x040fe400078e020b */
[----:B------:R-:W-:Y:S01]  /*7080*/  IMAD.MOV R2, RZ, RZ, -R2 ;  /* 0x000000ffff027224 */ /* 0x000fe200078e0a02 */
[----:B------:R-:W-:Y:S01]  /*7090*/  STL [R1+0x280], R18 ;  /* 0x0002801201007387 */ /* 0x000fe20000100800 */
[----:B------:R-:W-:Y:S02]  /*70a0*/  IMAD R13, R7, R20, R13 ;  /* 0x00000014070d7224 */ /* 0x000fe400078e020d */
[----:B0-----:R-:W-:-:S02]  /*70b0*/  IMAD.MOV.U32 R15, RZ, RZ, R17 ;  /* 0x000000ffff0f7224 */ /* 0x001fc400078e0011 */
[----:B------:R-:W-:Y:S01]  /*70c0*/  @!P4 IMAD.IADD R5, R5, 0x1, -R7 ;  /* 0x000000010505c824 */ /* 0x000fe200078e0a07 */
[C---:B------:R-:W-:Y:S01]  /*70d0*/  ISETP.GT.U32.AND P4, PT, R7.reuse, R10, PT ;  /* 0x0000000a0700720c */ /* 0x040fe20003f84070 */
[C---:B------:R-:W-:Y:S01]  /*70e0*/  IMAD R9, R7.reuse, R2, R9 ;  /* 0x0000000207097224 */ /* 0x040fe200078e0209 */
[C---:B------:R-:W-:Y:S01]  /*70f0*/  ISETP.GT.U32.AND P0, PT, R7.reuse, R13, PT ;  /* 0x0000000d0700720c */ /* 0x040fe20003f04070 */
[----:B------:R-:W-:Y:S02]  /*7100*/  @!P6 IMAD.MOV R15, RZ, RZ, -R15 ;  /* 0x000000ffff0fe224 */ /* 0x000fe400078e0a0f */
[----:B------:R-:W-:Y:S01]  /*7110*/  @!P1 IMAD.IADD R12, R12, 0x1, -R7 ;  /* 0x000000010c0c9824 */ /* 0x000fe200078e0a07 */
[----:B------:R-:W-:Y:S01]  /*7120*/  ISETP.GT.U32.AND P6, PT, R7, R9, PT ;  /* 0x000000090700720c */ /* 0x000fe20003fc4070 */
[----:B------:R-:W-:Y:S01]  /*7130*/  VIADD R6, R0, 0xfc ;  /* 0x000000fc00067836 */ /* 0x000fe20000000000 */
[----:B------:R0:W-:Y:S01]  /*7140*/  STL [R1+0x338], R15 ;  /* 0x0003380f01007387 */ /* 0x0001e20000100800 */
[----:B------:R-:W-:Y:S01]  /*7150*/  ISETP.GE.AND P1, PT, R4, RZ, PT ;  /* 0x000000ff0400720c */ /* 0x000fe20003f26270 */
[----:B------:R-:W-:-:S02]  /*7160*/  VIADD R4, R0, 0xfa ;  /* 0x000000fa00047836 */ /* 0x000fc40000000000 */
[----:B------:R-:W-:Y:S01]  /*7170*/  IABS R2, R6 ;  /* 0x0000000600027213 */ /* 0x000fe20000000000 */
[--C-:B------:R-:W-:Y:S02]  /*7180*/  @!P4 IMAD.IADD R10, R10, 0x1, -R7.reuse ;  /* 0x000000010a0ac824 */ /* 0x100fe400078e0a07 */
[----:B------:R-:W-:Y:S01]  /*7190*/  @!P0 IMAD.IADD R13, R13, 0x1, -R7 ;  /* 0x000000010d0d8824 */ /* 0x000fe200078e0a07 */
[----:B------:R-:W-:Y:S01]  /*71a0*/  ISETP.GE.AND P0, PT, R8, RZ, PT ;  /* 0x000000ff0800720c */ /* 0x000fe20003f06270 */
[----:B------:R-:W-:Y:S01]  /*71b0*/  IMAD.HI.U32 R11, R3, R2, RZ ;  /* 0x00000002030b7227 */ /* 0x000fe200078e00ff */
[----:B------:R-:W-:-:S03]  /*71c0*/  ISETP.GT.U32.AND P4, PT, R7, R10, PT ;  /* 0x0000000a0700720c */ /* 0x000fc60003f84070 */
[----:B0-----:R-:W-:Y:S01]  /*71d0*/  IMAD.MOV.U32 R15, RZ, RZ, R12 ;  /* 0x000000ffff0f7224 */ /* 0x001fe200078e000c */
[----:B------:R-:W-:Y:S01]  /*71e0*/  IABS R12, R4 ;  /* 0x00000004000c7213 */ /* 0x000fe20000000000 */
[----:B------:R-:W-:Y:S01]  /*71f0*/  @!P6 IMAD.IADD R9, R9, 0x1, -R7 ;  /* 0x000000010909e824 */ /* 0x000fe200078e0a07 */
[C---:B------:R-:W-:Y:S01]  /*7200*/  ISETP.GT.U32.AND P6, PT, R7.reuse, R13, PT ;  /* 0x0000000d0700720c */ /* 0x040fe20003fc4070 */
[----:B------:R-:W-:Y:S02]  /*7210*/  @!P3 IMAD.MOV R15, RZ, RZ, -R15 ;  /* 0x000000ffff0fb224 */ /* 0x000fe400078e0a0f */
[----:B------:R-:W-:Y:S01]  /*7220*/  IMAD.MOV R11, RZ, RZ, -R11 ;  /* 0x000000ffff0b7224 */ /* 0x000fe200078e0a0b */
[C---:B------:R-:W-:Y:S01]  /*7230*/  ISETP.GT.U32.AND P3, PT, R7.reuse, R9, PT ;  /* 0x000000090700720c */ /* 0x040fe20003f64070 */
[----:B------:R-:W-:Y:S01]  /*7240*/  VIADD R8, R0, 0xf8 ;  /* 0x000000f800087836 */ /* 0x000fe20000000000 */
[----:B------:R0:W-:Y:S01]  /*7250*/  STL [R1+0x33c], R15 ;  /* 0x00033c0f01007387 */ /* 0x0001e20000100800 */
[----:B------:R-:W-:-:S02]  /*7260*/  IMAD R2, R7, R11, R2 ;  /* 0x0000000b07027224 */ /* 0x000fc400078e0202 */
[--C-:B------:R-:W-:Y:S01]  /*7270*/  @!P4 IMAD.IADD R10, R10, 0x1, -R7.reuse ;  /* 0x000000010a0ac824 */ /* 0x100fe200078e0a07 */
[----:B------:R-:W-:Y:S01]  /*7280*/  IABS R11, R8 ;  /* 0x00000008000b7213 */ /* 0x000fe20000000000 */
[----:B------:R-:W-:Y:S02]  /*7290*/  VIADD R20, R0, 0xd2 ;  /* 0x000000d200147836 */ /* 0x000fe40000000000 */
[----:B------:R-:W-:Y:S01]  /*72a0*/  @!P6 IMAD.IADD R13, R13, 0x1, -R7 ;  /* 0x000000010d0de824 */ /* 0x000fe200078e0a07 */
[----:B------:R-:W-:Y:S01]  /*72b0*/  ISETP.GT.U32.AND P6, PT, R7, R2, PT ;  /* 0x000000020700720c */ /* 0x000fe20003fc4070 */
[----:B------:R-:W-:Y:S01]  /*72c0*/  IMAD.HI.U32 R17, R3, R11, RZ ;  /* 0x0000000b03117227 */ /* 0x000fe200078e00ff */
[----:B------:R-:W-:-:S03]  /*72d0*/  IABS R21, R20 ;  /* 0x0000001400157213 */ /* 0x000fc60000000000 */
[----:B0-----:R-:W-:Y:S02]  /*72e0*/  IMAD.MOV.U32 R15, RZ, RZ, R5 ;  /* 0x000000ffff0f7224 */ /* 0x001fe400078e0005 */
[----:B------:R-:W-:-:S04]  /*72f0*/  IMAD.HI.U32 R5, R3, R12, RZ ;  /* 0x0000000c03057227 */ /* 0x000fc800078e00ff */
[----:B------:R-:W-:Y:S02]  /*7300*/  IMAD.MOV R5, RZ, RZ, -R5 ;  /* 0x000000ffff057224 */ /* 0x000fe400078e0a05 */
[----:B------:R-:W-:Y:S01]  /*7310*/  @!P5 IMAD.MOV R15, RZ, RZ, -R15 ;  /* 0x000000ffff0fd224 */ /* 0x000fe200078e0a0f */
[----:B------:R-:W-:Y:S01]  /*7320*/  ISETP.GE.AND P5, PT, R6, RZ, PT ;  /* 0x000000ff0600720c */ /* 0x000fe20003fa6270 */
[----:B------:R-:W-:Y:S02]  /*7330*/  IMAD R12, R7, R5, R12 ;  /* 0x00000005070c7224 */ /* 0x000fe400078e020c */
[--C-:B------:R-:W-:Y:S01]  /*7340*/  @!P3 IMAD.IADD R9, R9, 0x1, -R7.reuse ;  /* 0x000000010909b824 */ /* 0x100fe200078e0a07 */
[----:B------:R-:W-:Y:S01]  /*7350*/  ISETP.GE.AND P3, PT, R4, RZ, PT ;  /* 0x000000ff0400720c */ /* 0x000fe20003f66270 */
[----:B------:R-:W-:Y:S01]  /*7360*/  VIADD R4, R0, 0xf6 ;  /* 0x000000f600047836 */ /* 0x000fe20000000000 */
[----:B------:R-:W-:Y:S01]  /*7370*/  ISETP.GT.U32.AND P4, PT, R7, R12, PT ;  /* 0x0000000c0700720c */ /* 0x000fe20003f84070 */
[----:B------:R0:W-:Y:S01]  /*7380*/  STL [R1+0x344], R15 ;  /* 0x0003440f01007387 */ /* 0x0001e20000100800 */
[----:B------:R-:W-:-:S02]  /*7390*/  @!P6 IMAD.IADD R2, R2, 0x1, -R7 ;  /* 0x000000010202e824 */ /* 0x000fc400078e0a07 */
[----:B------:R-:W-:Y:S01]  /*73a0*/  IABS R6, R4 ;  /* 0x0000000400067213 */ /* 0x000fe20000000000 */
[----:B------:R-:W-:Y:S02]  /*73b0*/  IMAD.MOV R17, RZ, RZ, -R17 ;  /* 0x000000ffff117224 */ /* 0x000fe400078e0a11 */
[----:B------:R-:W-:Y:S01]  /*73c0*/  VIADD R5, R0, 0xf4 ;  /* 0x000000f400057836 */ /* 0x000fe20000000000 */
[C---:B------:R-:W-:Y:S01]  /*73d0*/  ISETP.GT.U32.AND P6, PT, R7.reuse, R2, PT ;  /* 0x000000020700720c */ /* 0x040fe20003fc4070 */
[----:B------:R-:W-:Y:S02]  /*73e0*/  IMAD R11, R7, R17, R11 ;  /* 0x00000011070b7224 */ /* 0x000fe400078e020b */
[----:B0-----:R-:W-:Y:S01]  /*73f0*/  IMAD.MOV.U32 R15, RZ, RZ, R13 ;  /* 0x000000ffff0f7224 */ /* 0x001fe200078e000d */
[----:B------:R-:W-:Y:S01]  /*7400*/  IABS R16, R5 ;  /* 0x0000000500107213 */ /* 0x000fe20000000000 */
[----:B------:R-:W-:Y:S02]  /*7410*/  @!P4 IMAD.IADD R12, R12, 0x1, -R7 ;  /* 0x000000010c0cc824 */ /* 0x000fe400078e0a07 */
[----:B------:R-:W-:Y:S01]  /*7420*/  @!P2 IMAD.MOV R15, RZ, RZ, -R15 ;  /* 0x000000ffff0fa224 */ /* 0x000fe200078e0a0f */
[----:B------:R-:W-:Y:S01]  /*7430*/  ISETP.GE.AND P2, PT, R8, RZ, PT ;  /* 0x000000ff0800720c */ /* 0x000fe20003f46270 */
[----:B------:R-:W-:Y:S01]  /*7440*/  IMAD.HI.U32 R8, R3, R6, RZ ;  /* 0x0000000603087227 */ /* 0x000fe200078e00ff */
[----:B------:R-:W-:-:S02]  /*7450*/  ISETP.GT.U32.AND P4, PT, R7, R12, PT ;  /* 0x0000000c0700720c */ /* 0x000fc40003f84070 */
[----:B------:R0:W-:Y:S01]  /*7460*/  STL [R1+0x340], R15 ;  /* 0x0003400f01007387 */ /* 0x0001e20000100800 */
[----:B------:R-:W-:Y:S02]  /*7470*/  IMAD.MOV.U32 R13, RZ, RZ, R9 ;  /* 0x000000ffff0d7224 */ /* 0x000fe400078e0009 */
[----:B------:R-:W-:Y:S02]  /*7480*/  IMAD.MOV R8, RZ, RZ, -R8 ;  /* 0x000000ffff087224 */ /* 0x000fe400078e0a08 */
[----:B------:R-:W-:Y:S01]  /*7490*/  @!P1 IMAD.MOV R13, RZ, RZ, -R13 ;  /* 0x000000ffff0d9224 */ /* 0x000fe200078e0a0d */
[C---:B------:R-:W-:Y:S01]  /*74a0*/  ISETP.GT.U32.AND P1, PT, R7.reuse, R11, PT ;  /* 0x0000000b0700720c */ /* 0x040fe20003f24070 */
[----:B------:R-:W-:Y:S02]  /*74b0*/  IMAD R6, R7, R8, R6 ;  /* 0x0000000807067224 */ /* 0x000fe400078e0206 */
[----:B------:R-:W-:Y:S01]  /*74c0*/  IMAD.HI.U32 R9, R3, R16, RZ ;  /* 0x0000001003097227 */ /* 0x000fe200078e00ff */
[----:B------:R1:W-:Y:S03]  /*74d0*/  STL [R1+0x308], R13 ;  /* 0x0003080d01007387 */ /* 0x0003e60000100800 */
[----:B------:R-:W-:Y:S01]  /*74e0*/  @!P4 IMAD.IADD R12, R12, 0x1, -R7 ;  /* 0x000000010c0cc824 */ /* 0x000fe200078e0a07 */
[----:B------:R-:W-:Y:S01]  /*74f0*/  ISETP.GT.U32.AND P4, PT, R7, R6, PT ;  /* 0x000000060700720c */ /* 0x000fe20003f84070 */
[----:B------:R-:W-:-:S02]  /*7500*/  IMAD.MOV R9, RZ, RZ, -R9 ;  /* 0x000000ffff097224 */ /* 0x000fc400078e0a09 */
[--C-:B------:R-:W-:Y:S01]  /*7510*/  @!P6 IMAD.IADD R2, R2, 0x1, -R7.reuse ;  /* 0x000000010202e824 */ /* 0x100fe200078e0a07 */
[----:B------:R-:W-:Y:S01]  /*7520*/  ISETP.GE.AND P6, PT, R5, RZ, PT ;  /* 0x000000ff0500720c */ /* 0x000fe20003fc6270 */
[----:B------:R-:W-:Y:S02]  /*7530*/  IMAD R16, R7, R9, R16 ;  /* 0x0000000907107224 */ /* 0x000fe400078e0210 */
[----:B0-----:R-:W-:Y:S02]  /*7540*/  IMAD.MOV.U32 R15, RZ, RZ, R2 ;  /* 0x000000ffff0f7224 */ /* 0x001fe400078e0002 */
[----:B------:R-:W-:Y:S02]  /*7550*/  @!P1 IMAD.IADD R11, R11, 0x1, -R7 ;  /* 0x000000010b0b9824 */ /* 0x000fe400078e0a07 */
[----:B------:R-:W-:Y:S01]  /*7560*/  @!P5 IMAD.MOV R15, RZ, RZ, -R15 ;  /* 0x000000ffff0fd224 */ /* 0x000fe200078e0a0f */
[C---:B------:R-:W-:Y:S01]  /*7570*/  ISETP.GT.U32.AND P5, PT, R7.reuse, R16, PT ;  /* 0x000000100700720c */ /* 0x040fe20003fa4070 */
[----:B------:R-:W-:Y:S01]  /*7580*/  @!P0 IMAD.MOV R10, RZ, RZ, -R10 ;  /* 0x000000ffff0a8224 */ /* 0x000fe200078e0a0a */
[C---:B------:R-:W-:Y:S01]  /*7590*/  ISETP.GT.U32.AND P1, PT, R7.reuse, R11, PT ;  /* 0x0000000b0700720c */ /* 0x040fe20003f24070 */
[----:B------:R-:W-:Y:S01]  /*75a0*/  @!P4 IMAD.IADD R6, R6, 0x1, -R7 ;  /* 0x000000010606c824 */ /* 0x000fe200078e0a07 */
[----:B------:R-:W-:Y:S01]  /*75b0*/  ISETP.GE.AND P0, PT, R4, RZ, PT ;  /* 0x000000ff0400720c */ /* 0x000fe20003f06270 */
[C---:B------:R-:W-:Y:S01]  /*75c0*/  VIADD R9, R0.reuse, 0xf0 ;  /* 0x000000f000097836 */ /* 0x040fe20000000000 */
[----:B------:R0:W-:Y:S01]  /*75d0*/  STL [R1+0x30c], R10 ;  /* 0x00030c0a01007387 */ /* 0x0001e20000100800 */
[----:B-1----:R-:W-:Y:S01]  /*75e0*/  IMAD.MOV.U32 R13, RZ, RZ, R12 ;  /* 0x000000ffff0d7224 */ /* 0x002fe200078e000c */
[----:B------:R-:W-:Y:S01]  /*75f0*/  ISETP.GT.U32.AND P4, PT, R7, R6, PT ;  /* 0x000000060700720c */ /* 0x000fe20003f84070 */
[----:B------:R-:W-:Y:S01]  /*7600*/  VIADD R4, R0, 0xee ;  /* 0x000000ee00047836 */ /* 0x000fe20000000000 */
[----:B------:R-:W-:Y:S01]  /*7610*/  IABS R8, R9 ;  /* 0x0000000900087213 */ /* 0x000fe20000000000 */
[----:B------:R-:W-:Y:S01]  /*7620*/  @!P3 IMAD.MOV R13, RZ, RZ, -R13 ;  /* 0x000000ffff0db224 */ /* 0x000fe200078e0a0d */
[----:B------:R-:W-:Y:S01]  /*7630*/  STL [R1+0x334], R15 ;  /* 0x0003340f01007387 */ /* 0x000fe20000100800 */
[--C-:B------:R-:W-:Y:S01]  /*7640*/  @!P5 IMAD.IADD R16, R16, 0x1, -R7.reuse ;  /* 0x000000011010d824 */ /* 0x100fe200078e0a07 */
[----:B------:R-:W-:Y:S01]  /*7650*/  IABS R2, R4 ;  /* 0x0000000400027213 */ /* 0x000fe20000000000 */
[----:B------:R-:W-:Y:S01]  /*7660*/  @!P1 IMAD.IADD R11, R11, 0x1, -R7 ;  /* 0x000000010b0b9824 */ /* 0x000fe200078e0a07 */
[----:B------:R-:W-:Y:S01]  /*7670*/  ISETP.GE.AND P1, PT, R9, RZ, PT ;  /* 0x000000ff0900720c */ /* 0x000fe20003f26270 */
[----:B0-----:R-:W-:Y:S01]  /*7680*/  VIADD R10, R0, 0xf2 ;  /* 0x000000f2000a7836 */ /* 0x001fe20000000000 */
[----:B------:R0:W-:Y:S01]  /*7690*/  STL [R1+0x330], R13 ;  /* 0x0003300d01007387 */ /* 0x0001e20000100800 */
[----:B------:R-:W-:Y:S01]  /*76a0*/  IMAD.HI.U32 R9, R3, R8, RZ ;  /* 0x0000000803097227 */ /* 0x000fe200078e00ff */
[----:B------:R-:W-:-:S02]  /*76b0*/  ISETP.GT.U32.AND P5, PT, R7, R16, PT ;  /* 0x000000100700720c */ /* 0x000fc40003fa4070 */
[----:B------:R-:W-:Y:S01]  /*76c0*/  IABS R5, R10 ;  /* 0x0000000a00057213 */ /* 0x000fe20000000000 */
[----:B------:R-:W-:Y:S01]  /*76d0*/  IMAD.MOV R9, RZ, RZ, -R9 ;  /* 0x000000ffff097224 */ /* 0x000fe200078e0a09 */
[----:B------:R-:W-:Y:S01]  /*76e0*/  ISETP.GE.AND P3, PT, R10, RZ, PT ;  /* 0x000000ff0a00720c */ /* 0x000fe20003f66270 */
[----:B------:R-:W-:Y:S02]  /*76f0*/  @!P4 IMAD.IADD R6, R6, 0x1, -R7 ;  /* 0x000000010606c824 */ /* 0x000fe400078e0a07 */
[----:B------:R-:W-:-:S04]  /*7700*/  IMAD.HI.U32 R12, R3, R5, RZ ;  /* 0x00000005030c7227 */ /* 0x000fc800078e00ff */
[----:B0-----:R-:W-:Y:S02]  /*7710*/  IMAD.MOV.U32 R13, RZ, RZ, R11 ;  /* 0x000000ffff0d7224 */ /* 0x001fe400078e000b */
[----:B------:R-:W-:Y:S02]  /*7720*/  IMAD.MOV R12, RZ, RZ, -R12 ;  /* 0x000000ffff0c7224 */ /* 0x000fe400078e0a0c */
[----:B------:R-:W-:Y:S01]  /*7730*/  @!P2 IMAD.MOV R13, RZ, RZ, -R13 ;  /* 0x000000ffff0da224 */ /* 0x000fe200078e0a0d */
[----:B------:R-:W-:Y:S01]  /*7740*/  ISETP.GE.AND P2, PT, R4, RZ, PT ;  /* 0x000000ff0400720c */ /* 0x000fe20003f46270 */
[C---:B------:R-:W-:Y:S02]  /*7750*/  IMAD R5, R7.reuse, R12, R5 ;  /* 0x0000000c07057224 */ /* 0x040fe400078e0205 */
[C---:B------:R-:W-:Y:S01]  /*7760*/  IMAD R4, R7.reuse, R9, R8 ;  /* 0x0000000907047224 */ /* 0x040fe200078e0208 */
[----:B------:R0:W-:Y:S01]  /*7770*/  STL [R1+0x314], R13 ;  /* 0x0003140d01007387 */ /* 0x0001e20000100800 */
[----:B------:R-:W-:Y:S01]  /*7780*/  IMAD.MOV.U32 R11, RZ, RZ, R6 ;  /* 0x000000ffff0b7224 */ /* 0x000fe200078e0006 */
[----:B------:R-:W-:Y:S01]  /*7790*/  ISETP.GT.U32.AND P4, PT, R7, R5, PT ;  /* 0x000000050700720c */ /* 0x000fe20003f84070 */
[----:B------:R-:W-:-:S04]  /*77a0*/  IMAD.HI.U32 R10, R3, R2, RZ ;  /* 0x00000002030a7227 */ /* 0x000fc800078e00ff */
[----:B------:R-:W-:Y:S01]  /*77b0*/  @!P0 IMAD.MOV R11, RZ, RZ, -R11 ;  /* 0x000000ffff0b8224 */ /* 0x000fe200078e0a0b */
[C---:B------:R-:W-:Y:S01]  /*77c0*/  ISETP.GT.U32.AND P0, PT, R7.reuse, R4, PT ;  /* 0x000000040700720c */ /* 0x040fe20003f04070 */
[----:B------:R-:W-:Y:S02]  /*77d0*/  IMAD.MOV R10, RZ, RZ, -R10 ;  /* 0x000000ffff0a7224 */ /* 0x000fe400078e0a0a */
[--C-:B------:R-:W-:Y:S01]  /*77e0*/  @!P5 IMAD.IADD R16, R16, 0x1, -R7.reuse ;  /* 0x000000011010d824 */ /* 0x100fe200078e0a07 */
[----:B------:R1:W-:Y:S01]  /*77f0*/  STL [R1+0x32c], R11 ;  /* 0x00032c0b01007387 */ /* 0x0003e20000100800 */
[----:B------:R-:W-:Y:S02]  /*7800*/  IMAD R2, R7, R10, R2 ;  /* 0x0000000a07027224 */ /* 0x000fe400078e0202 */
[----:B------:R-:W-:Y:S02]  /*7810*/  IMAD.MOV.U32 R15, RZ, RZ, R16 ;  /* 0x000000ffff0f7224 */ /* 0x000fe400078e0010 */
[----:B------:R-:W-:-:S02]  /*7820*/  @!P4 IMAD.IADD R5, R5, 0x1, -R7 ;  /* 0x000000010505c824 */ /* 0x000fc400078e0a07 */
[----:B------:R-:W-:Y:S01]  /*7830*/  @!P6 IMAD.MOV R15, RZ, RZ, -R15 ;  /* 0x000000ffff0fe224 */ /* 0x000fe200078e0a0f */
[C---:B------:R-:W-:Y:S01]  /*7840*/  ISETP.GT.U32.AND P6, PT, R7.reuse, R2, PT ;  /* 0x000000020700720c */ /* 0x040fe20003fc4070 */
[----:B------:R-:W-:Y:S01]  /*7850*/  @!P0 IMAD.IADD R4, R4, 0x1, -R7 ;  /* 0x0000000104048824 */ /* 0x000fe200078e0a07 */
[C---:B------:R-:W-:Y:S01]  /*7860*/  ISETP.GT.U32.AND P4, PT, R7.reuse, R5, PT ;  /* 0x000000050700720c */ /* 0x040fe20003f84070 */
[C---:B------:R-:W-:Y:S01]  /*7870*/  VIADD R10, R0.reuse, 0xec ;  /* 0x000000ec000a7836 */ /* 0x040fe20000000000 */
[----:B------:R2:W-:Y:S01]  /*7880*/  STL [R1+0x310], R15 ;  /* 0x0003100f01007387 */ /* 0x0005e20000100800 */
[C---:B------:R-:W-:Y:S01]  /*7890*/  VIADD R9, R0.reuse, 0xe6 ;  /* 0x000000e600097836 */ /* 0x040fe20000000000 */
[----:B------:R-:W-:Y:S01]  /*78a0*/  ISETP.GT.U32.AND P0, PT, R7, R4, PT ;  /* 0x000000040700720c */ /* 0x000fe20003f04070 */
[----:B------:R-:W-:Y:S01]  /*78b0*/  VIADD R6, R0, 0xea ;  /* 0x000000ea00067836 */ /* 0x000fe20000000000 */
[----:B------:R-:W-:Y:S01]  /*78c0*/  ISETP.GE.AND P5, PT, R10, RZ, PT ;  /* 0x000000ff0a00720c */ /* 0x000fe20003fa6270 */
[----:B------:R-:W-:Y:S01]  /*78d0*/  VIADD R8, R0, 0xe8 ;  /* 0x000000e800087836 */ /* 0x000fe20000000000 */
[----:B------:R-:W-:Y:S01]  /*78e0*/  IABS R10, R10 ;  /* 0x0000000a000a7213 */ /* 0x000fe20000000000 */
[----:B------:R-:W-:Y:S01]  /*78f0*/  IMAD.HI.U32 R24, R3, R21, RZ ;  /* 0x0000001503187227 */ /* 0x000fe200078e00ff */
[----:B0-----:R-:W-:-:S02]  /*7900*/  IABS R13, R9 ;  /* 0x00000009000d7213 */ /* 0x001fc40000000000 */
[----:B-1----:R-:W-:Y:S01]  /*7910*/  IABS R11, R6 ;  /* 0x00000006000b7213 */ /* 0x002fe20000000000 */
[----:B------:R-:W-:Y:S01]  /*7920*/  @!P6 IMAD.IADD R2, R2, 0x1, -R7 ;  /* 0x000000010202e824 */ /* 0x000fe200078e0a07 */
[----:B------:R-:W-:Y:S01]  /*7930*/  IABS R12, R8 ;  /* 0x00000008000c7213 */ /* 0x000fe20000000000 */
[----:B------:R-:W-:-:S03]  /*7940*/  IMAD.HI.U32 R16, R3, R10, RZ ;  /* 0x0000000a03107227 */ /* 0x000fc600078e00ff */
[----:B------:R-:W-:Y:S01]  /*7950*/  ISETP.GT.U32.AND P6, PT, R7, R2, PT ;  /* 0x000000020700720c */ /* 0x000fe20003fc4070 */
[--C-:B------:R-:W-:Y:S01]  /*7960*/  @!P4 IMAD.IADD R5, R5, 0x1, -R7.reuse ;  /* 0x000000010505c824 */ /* 0x100fe200078e0a07 */
[----:B------:R-:W-:Y:S01]  /*7970*/  ISETP.GE.AND P4, PT, R6, RZ, PT ;  /* 0x000000ff0600720c */ /* 0x000fe20003f86270 */
[----:B------:R-:W-:Y:S02]  /*7980*/  @!P0 IMAD.IADD R4, R4, 0x1, -R7 ;  /* 0x0000000104048824 */ /* 0x000fe400078e0a07 */
[----:B------:R-:W-:Y:S02]  /*7990*/  IMAD.MOV R16, RZ, RZ, -R16 ;  /* 0x000000ffff107224 */ /* 0x000fe400078e0a10 */
[----:B------:R-:W-:Y:S02]  /*79a0*/  IMAD.MOV.U32 R19, RZ, RZ, R5 ;  /* 0x000000ffff137224 */ /* 0x000fe400078e0005 */
[----:B--2---:R-:W-:Y:S02]  /*79b0*/  IMAD.MOV.U32 R15, RZ, RZ, R4 ;  /* 0x000000ffff0f7224 */ /* 0x004fe400078e0004 */
[----:B------:R-:W-:-:S02]  /*79c0*/  IMAD R10, R7, R16, R10 ;  /* 0x00000010070a7224 */ /* 0x000fc400078e020a */
[----:B------:R-:W-:-:S03]  /*79d0*/  IMAD.HI.U32 R6, R3, R13, RZ ;  /* 0x0000000d03067227 */ /* 0x000fc600078e00ff */
[----:B------:R-:W-:Y:S01]  /*79e0*/  ISETP.GT.U32.AND P0, PT, R7, R10, PT ;  /* 0x0000000a0700720c */ /* 0x000fe20003f04070 */
[----:B------:R-:W-:Y:S02]  /*79f0*/  @!P3 IMAD.MOV R19, RZ, RZ, -R19 ;  /* 0x000000ffff13b224 */ /* 0x000fe400078e0a13 */
[----:B------:R-:W-:Y:S01]  /*7a00*/  @!P1 IMAD.MOV R15, RZ, RZ, -R15 ;  /* 0x000000ffff0f9224 */ /* 0x000fe200078e0a0f */
[----:B------:R-:W-:Y:S01]  /*7a10*/  ISETP.GE.AND P1, PT, R8, RZ, PT ;  /* 0x000000ff0800720c */ /* 0x000fe20003f26270 */
[----:B------:R-:W-:Y:S01]  /*7a20*/  IMAD.MOV R5, RZ, RZ, -R6 ;  /* 0x000000ffff057224 */ /* 0x000fe200078e0a06 */
[----:B------:R-:W-:Y:S01]  /*7a30*/  STL [R1+0x304], R19 ;  /* 0x0003041301007387 */ /* 0x000fe20000100800 */
[----:B------:R-:W-:Y:S02]  /*7a40*/  @!P6 IMAD.IADD R2, R2, 0x1, -R7 ;  /* 0x000000010202e824 */ /* 0x000fe400078e0a07 */
[----:B------:R-:W-:Y:S01]  /*7a50*/  IMAD.HI.U32 R17, R3, R11, RZ ;  /* 0x0000000b03117227 */ /* 0x000fe200078e00ff */
[----:B------:R0:W-:Y:S03]  /*7a60*/  STL [R1+0x300], R15 ;  /* 0x0003000f01007387 */ /* 0x0001e60000100800 */
[----:B------:R-:W-:-:S02]  /*7a70*/  IMAD R13, R7, R5, R13 ;  /* 0x00000005070d7224 */ /* 0x000fc400078e020d */
[----:B------:R-:W-:Y:S02]  /*7a80*/  IMAD.MOV R17, RZ, RZ, -R17 ;  /* 0x000000ffff117224 */ /* 0x000fe400078e0a11 */
[----:B------:R-:W-:-:S04]  /*7a90*/  IMAD.HI.U32 R18, R3, R12, RZ ;  /* 0x0000000c03127227 */ /* 0x000fc800078e00ff */
[----:B0-----:R-:W-:Y:S02]  /*7aa0*/  IMAD.MOV.U32 R15, RZ, RZ, R2 ;  /* 0x000000ffff0f7224 */ /* 0x001fe400078e0002 */
[----:B------:R-:W-:Y:S02]  /*7ab0*/  VIADD R4, R0, 0xe4 ;  /* 0x000000e400047836 */ /* 0x000fe40000000000 */
[----:B------:R-:W-:Y:S01]  /*7ac0*/  @!P2 IMAD.MOV R15, RZ, RZ, -R15 ;  /* 0x000000ffff0fa224 */ /* 0x000fe200078e0a0f */
[C---:B------:R-:W-:Y:S01]  /*7ad0*/  ISETP.GT.U32.AND P2, PT, R7.reuse, R13, PT ;  /* 0x0000000d0700720c */ /* 0x040fe20003f44070 */
[C---:B------:R-:W-:Y:S01]  /*7ae0*/  IMAD R17, R7.reuse, R17, R11 ;  /* 0x0000001107117224 */ /* 0x040fe200078e020b */
[----:B------:R-:W-:Y:S01]  /*7af0*/  IABS R11, R4 ;  /* 0x00000004000b7213 */ /* 0x000fe20000000000 */
[----:B------:R-:W-:Y:S01]  /*7b00*/  IMAD.MOV R18, RZ, RZ, -R18 ;  /* 0x000000ffff127224 */ /* 0x000fe200078e0a12 */
[----:B------:R0:W-:Y:S01]  /*7b10*/  STL [R1+0x2fc], R15 ;  /* 0x0002fc0f01007387 */ /* 0x0001e20000100800 */
[----:B------:R-:W-:Y:S01]  /*7b20*/  @!P0 IMAD.IADD R10, R10, 0x1, -R7 ;  /* 0x000000010a0a8824 */ /* 0x000fe200078e0a07 */
[C---:B------:R-:W-:Y:S01]  /*7b30*/  ISETP.GT.U32.AND P3, PT, R7.reuse, R17, PT ;  /* 0x000000110700720c */ /* 0x040fe20003f64070 */
[----:B------:R-:W-:-:S02]  /*7b40*/  IMAD R12, R7, R18, R12 ;  /* 0x00000012070c7224 */ /* 0x000fc400078e020c */
[----:B------:R-:W-:Y:S01]  /*7b50*/  VIADD R5, R0, 0xe2 ;  /* 0x000000e200057836 */ /* 0x000fe20000000000 */
[----:B------:R-:W-:Y:S01]  /*7b60*/  ISETP.GT.U32.AND P0, PT, R7, R10, PT ;  /* 0x0000000a0700720c */ /* 0x000fe20003f04070 */
[----:B------:R-:W-:Y:S01]  /*7b70*/  IMAD.HI.U32 R8, R3, R11, RZ ;  /* 0x0000000b03087227 */ /* 0x000fe200078e00ff */
[----:B------:R-:W-:Y:S02]  /*7b80*/  ISETP.GT.U32.AND P6, PT, R7, R12, PT ;  /* 0x0000000c0700720c */ /* 0x000fe40003fc4070 */
[----:B------:R-:W-:Y:S01]  /*7b90*/  IABS R2, R5 ;  /* 0x0000000500027213 */ /* 0x000fe20000000000 */
[--C-:B------:R-:W-:Y:S02]  /*7ba0*/  @!P2 IMAD.IADD R13, R13, 0x1, -R7.reuse ;  /* 0x000000010d0da824 */ /* 0x100fe400078e0a07 */
[----:B------:R-:W-:Y:S02]  /*7bb0*/  IMAD.MOV R8, RZ, RZ, -R8 ;  /* 0x000000ffff087224 */ /* 0x000fe400078e0a08 */
[----:B------:R-:W-:Y:S01]  /*7bc0*/  @!P3 IMAD.IADD R17, R17, 0x1, -R7 ;  /* 0x000000011111b824 */ /* 0x000fe200078e0a07 */
[C---:B------:R-:W-:Y:S01]  /*7bd0*/  ISETP.GT.U32.AND P2, PT, R7.reuse, R13, PT ;  /* 0x0000000d0700720c */ /* 0x040fe20003f44070 */
[----:B------:R-:W-:-:S02]  /*7be0*/  IMAD R11, R7, R8, R11 ;  /* 0x00000008070b7224 */ /* 0x000fc400078e020b */
[----:B------:R-:W-:Y:S01]  /*7bf0*/  IMAD.HI.U32 R8, R3, R2, RZ ;  /* 0x0000000203087227 */ /* 0x000fe200078e00ff */
[----:B------:R-:W-:-:S03]  /*7c00*/  ISETP.GT.U32.AND P3, PT, R7, R17, PT ;  /* 0x000000110700720c */ /* 0x000fc60003f64070 */
[--C-:B------:R-:W-:Y:S01]  /*7c10*/  @!P0 IMAD.IADD R10, R10, 0x1, -R7.reuse ;  /* 0x000000010a0a8824 */ /* 0x100fe200078e0a07 */
[----:B------:R-:W-:Y:S01]  /*7c20*/  ISETP.GE.AND P0, PT, R9, RZ, PT ;  /* 0x000000ff0900720c */ /* 0x000fe20003f06270 */
[----:B------:R-:W-:Y:S02]  /*7c30*/  IMAD.MOV R8, RZ, RZ, -R8 ;  /* 0x000000ffff087224 */ /* 0x000fe400078e0a08 */
[--C-:B------:R-:W-:Y:S02]  /*7c40*/  @!P6 IMAD.IADD R12, R12, 0x1, -R7.reuse ;  /* 0x000000010c0ce824 */ /* 0x100fe400078e0a07 */
[----:B------:R-:W-:Y:S02]  /*7c50*/  IMAD.MOV.U32 R16, RZ, RZ, R10 ;  /* 0x000000ffff107224 */ /* 0x000fe400078e000a */
[C---:B------:R-:W-:Y:S01]  /*7c60*/  IMAD R10, R7.reuse, R8, R2 ;  /* 0x00000008070a7224 */ /* 0x040fe200078e0202 */
[----:B------:R-:W-:Y:S01]  /*7c70*/  ISETP.GT.U32.AND P6, PT, R7, R12, PT ;  /* 0x0000000c0700720c */ /* 0x000fe20003fc4070 */
[----:B------:R-:W-:-:S02]  /*7c80*/  @!P2 IMAD.IADD R13, R13, 0x1, -R7 ;  /* 0x000000010d0da824 */ /* 0x000fc400078e0a07 */
[C---:B------:R-:W-:Y:S01]  /*7c90*/  VIADD R6, R0.reuse, 0xe0 ;  /* 0x000000e000067836 */ /* 0x040fe20000000000 */
[----:B------:R-:W-:Y:S01]  /*7ca0*/  ISETP.GT.U32.AND P2, PT, R7, R10, PT ;  /* 0x0000000a0700720c */ /* 0x000fe20003f44070 */
[----:B------:R-:W-:Y:S01]  /*7cb0*/  @!P3 IMAD.IADD R17, R17, 0x1, -R7 ;  /* 0x000000011111b824 */ /* 0x000fe200078e0a07 */
[----:B------:R-:W-:Y:S01]  /*7cc0*/  ISETP.GT.U32.AND P3, PT, R7, R11, PT ;  /* 0x0000000b0700720c */ /* 0x000fe20003f64070 */
[----:B------:R-:W-:Y:S01]  /*7cd0*/  VIADD R2, R0, 0xde ;  /* 0x000000de00027836 */ /* 0x000fe20000000000 */
[----:B------:R-:W-:Y:S01]  /*7ce0*/  IABS R18, R6 ;  /* 0x0000000600127213 */ /* 0x000fe20000000000 */
[----:B------:R-:W-:Y:S01]  /*7cf0*/  @!P5 IMAD.MOV R16, RZ, RZ, -R16 ;  /* 0x000000ffff10d224 */ /* 0x000fe200078e0a10 */
[----:B------:R-:W-:Y:S01]  /*7d00*/  ISETP.GE.AND P5, PT, R4, RZ, PT ;  /* 0x000000ff0400720c */ /* 0x000fe20003fa6270 */
[----:B0-----:R-:W-:Y:S02]  /*7d10*/  IMAD.MOV.U32 R15, RZ, RZ, R17 ;  /* 0x000000ffff0f7224 */ /* 0x001fe400078e0011 */
[----:B------:R-:W-:Y:S01]  /*7d20*/  IMAD.HI.U32 R9, R3, R18, RZ ;  /* 0x0000001203097227 */ /* 0x000fe200078e00ff */
[----:B------:R0:W-:Y:S03]  /*7d30*/  STL [R1+0x2f8], R16 ;  /* 0x0002f81001007387 */ /* 0x0001e60000100800 */
[--C-:B------:R-:W-:Y:S01]  /*7d40*/  @!P6 IMAD.IADD R12, R12, 0x1, -R7.reuse ;  /* 0x000000010c0ce824 */ /* 0x100fe200078e0a07 */
[----:B------:R-:W-:Y:S01]  /*7d50*/  ISETP.GE.AND P6, PT, R6, RZ, PT ;  /* 0x000000ff0600720c */ /* 0x000fe20003fc6270 */
[----:B------:R-:W-:Y:S01]  /*7d60*/  @!P2 IMAD.IADD R10, R10, 0x1, -R7 ;  /* 0x000000010a0aa824 */ /* 0x000fe200078e0a07 */
[----:B------:R-:W-:Y:S01]  /*7d70*/  IABS R6, R2 ;  /* 0x0000000200067213 */ /* 0x000fe20000000000 */
[----:B------:R-:W-:-:S02]  /*7d80*/  IMAD.MOV R9, RZ, RZ, -R9 ;  /* 0x000000ffff097224 */ /* 0x000fc400078e0a09 */
[----:B------:R-:W-:Y:S01]  /*7d90*/  @!P3 IMAD.IADD R11, R11, 0x1, -R7 ;  /* 0x000000010b0bb824 */ /* 0x000fe200078e0a07 */
[C---:B------:R-:W-:Y:S01]  /*7da0*/  ISETP.GT.U32.AND P2, PT, R7.reuse, R10, PT ;  /* 0x0000000a0700720c */ /* 0x040fe20003f44070 */
[----:B------:R-:W-:Y:S02]  /*7db0*/  IMAD R18, R7, R9, R18 ;  /* 0x0000000907127224 */ /* 0x000fe400078e0212 */
[----:B------:R-:W-:Y:S01]  /*7dc0*/  IMAD.HI.U32 R9, R3, R6, RZ ;  /* 0x0000000603097227 */ /* 0x000fe200078e00ff */
[----:B------:R-:W-:-:S03]  /*7dd0*/  ISETP.GT.U32.AND P3, PT, R7, R11, PT ;  /* 0x0000000b0700720c */ /* 0x000fc60003f64070 */
[----:B0-----:R-:W-:Y:S02]  /*7de0*/  IMAD.MOV.U32 R16, RZ, RZ, R12 ;  /* 0x000000ffff107224 */ /* 0x001fe400078e000c */
[----:B------:R-:W-:Y:S01]  /*7df0*/  @!P4 IMAD.MOV R15, RZ, RZ, -R15 ;  /* 0x000000ffff0fc224 */ /* 0x000fe200078e0a0f */
[----:B------:R-:W-:Y:S01]  /*7e00*/  ISETP.GE.AND P4, PT, R5, RZ, PT ;  /* 0x000000ff0500720c */ /* 0x000fe20003f86270 */
[----:B------:R-:W-:Y:S02]  /*7e10*/  IMAD.MOV R9, RZ, RZ, -R9 ;  /* 0x000000ffff097224 */ /* 0x000fe400078e0a09 */
[----:B------:R-:W-:Y:S01]  /*7e20*/  @!P1 IMAD.MOV R16, RZ, RZ, -R16 ;  /* 0x000000ffff109224 */ /* 0x000fe200078e0a10 */
[----:B------:R0:W-:Y:S01]  /*7e30*/  STL [R1+0x298], R15 ;  /* 0x0002980f01007387 */ /* 0x0001e20000100800 */
[----:B------:R-:W-:Y:S01]  /*7e40*/  VIADD R4, R0, 0xdc ;  /* 0x000000dc00047836 */ /* 0x000fe20000000000 */
[----:B------:R-:W-:Y:S01]  /*7e50*/  ISETP.GE.AND P1, PT, R2, RZ, PT ;  /* 0x000000ff0200720c */ /* 0x000fe20003f26270 */
[----:B------:R-:W-:Y:S01]  /*7e60*/  IMAD R6, R7, R9, R6 ;  /* 0x0000000907067224 */ /* 0x000fe200078e0206 */
[----:B------:R1:W-:Y:S01]  /*7e70*/  STL [R1+0x2f0], R16 ;  /* 0x0002f01001007387 */ /* 0x0003e20000100800 */
[----:B------:R-:W-:-:S02]  /*7e80*/  @!P2 IMAD.IADD R10, R10, 0x1, -R7 ;  /* 0x000000010a0aa824 */ /* 0x000fc400078e0a07 */
[----:B------:R-:W-:Y:S01]  /*7e90*/  @!P3 IMAD.IADD R11, R11, 0x1, -R7 ;  /* 0x000000010b0bb824 */ /* 0x000fe200078e0a07 */
[C---:B------:R-:W-:Y:S01]  /*7ea0*/  ISETP.GT.U32.AND P2, PT, R7.reuse, R6, PT ;  /* 0x000000060700720c */ /* 0x040fe20003f44070 */
[C---:B------:R-:W-:Y:S01]  /*7eb0*/  VIADD R2, R0.reuse, 0xda ;  /* 0x000000da00027836 */ /* 0x040fe20000000000 */
[----:B------:R-:W-:Y:S01]  /*7ec0*/  ISETP.GT.U32.AND P3, PT, R7, R18, PT ;  /* 0x000000120700720c */ /* 0x000fe20003f64070 */
[----:B0-----:R-:W-:Y:S02]  /*7ed0*/  IMAD.MOV.U32 R15, RZ, RZ, R13 ;  /* 0x000000ffff0f7224 */ /* 0x001fe400078e000d */
[----:B------:R-:W-:Y:S01]  /*7ee0*/  VIADD R8, R0, 0xd8 ;  /* 0x000000d800087836 */ /* 0x000fe20000000000 */
[----:B-1----:R-:W-:Y:S01]  /*7ef0*/  IABS R16, R4 ;  /* 0x0000000400107213 */ /* 0x002fe20000000000 */
[----:B------:R-:W-:Y:S01]  /*7f00*/  @!P0 IMAD.MOV R15, RZ, RZ, -R15 ;  /* 0x000000ffff0f8224 */ /* 0x000fe200078e0a0f */
[----:B------:R-:W-:Y:S01]  /*7f10*/  ISETP.GE.AND P0, PT, R4, RZ, PT ;  /* 0x000000ff0400720c */ /* 0x000fe20003f06270 */
[----:B------:R-:W-:Y:S01]  /*7f20*/  IMAD.MOV.U32 R13, RZ, RZ, R10 ;  /* 0x000000ffff0d7224 */ /* 0x000fe200078e000a */
[----:B------:R-:W-:Y:S01]  /*7f30*/  IABS R5, R2 ;  /* 0x0000000200057213 */ /* 0x000fe20000000000 */
[----:B------:R-:W-:Y:S01]  /*7f40*/  IMAD.HI.U32 R4, R3, R16, RZ ;  /* 0x0000001003047227 */ /* 0x000fe200078e00ff */
[----:B------:R0:W-:Y:S01]  /*7f50*/  STL [R1+0x2f4], R15 ;  /* 0x0002f40f01007387 */ /* 0x0001e20000100800 */
[----:B------:R-:W-:-:S02]  /*7f60*/  IABS R12, R8 ;  /* 0x00000008000c7213 */ /* 0x000fc40000000000 */
[----:B------:R-:W-:Y:S02]  /*7f70*/  IMAD.MOV R4, RZ, RZ, -R4 ;  /* 0x000000ffff047224 */ /* 0x000fe400078e0a04 */
[----:B------:R-:W-:Y:S02]  /*7f80*/  @!P2 IMAD.IADD R6, R6, 0x1, -R7 ;  /* 0x000000010606a824 */ /* 0x000fe400078e0a07 */
[----:B------:R-:W-:Y:S02]  /*7f90*/  IMAD R16, R7, R4, R16 ;  /* 0x0000000407107224 */ /* 0x000fe400078e0210 */
[----:B------:R-:W-:Y:S01]  /*7fa0*/  IMAD.HI.U32 R9, R3, R5, RZ ;  /* 0x0000000503097227 */ /* 0x000fe200078e00ff */
[----:B------:R-:W-:-:S03]  /*7fb0*/  ISETP.GT.U32.AND P2, PT, R7, R6, PT ;  /* 0x000000060700720c */ /* 0x000fc60003f44070 */
[----:B0-----:R-:W-:Y:S02]  /*7fc0*/  IMAD.MOV.U32 R15, RZ, RZ, R11 ;  /* 0x000000ffff0f7224 */ /* 0x001fe400078e000b */
[----:B------:R-:W-:Y:S02]  /*7fd0*/  IMAD.MOV R9, RZ, RZ, -R9 ;  /* 0x000000ffff097224 */ /* 0x000fe400078e0a09 */
[----:B------:R-:W-:Y:S01]  /*7fe0*/  @!P5 IMAD.MOV R15, RZ, RZ, -R15 ;  /* 0x000000ffff0fd224 */ /* 0x000fe200078e0a0f */
[C---:B------:R-:W-:Y:S01]  /*7ff0*/  ISETP.GT.U32.AND P5, PT, R7.reuse, R16, PT ;  /* 0x000000100700720c */ /* 0x040fe20003fa4070 */
[----:B------:R-:W-:Y:S02]  /*8000*/  VIADD R17, R0, 0xd6 ;  /* 0x000000d600117836 */ /* 0x000fe40000000000 */
[----:B------:R-:W-:Y:S01]  /*8010*/  @!P4 IMAD.MOV R13, RZ, RZ, -R13 ;  /* 0x000000ffff0dc224 */ /* 0x000fe200078e0a0d */
[----:B------:R-:W-:Y:S01]  /*8020*/  ISETP.GE.AND P4, PT, R2, RZ, PT ;  /* 0x000000ff0200720c */ /* 0x000fe20003f86270 */
[----:B------:R-:W-:Y:S01]  /*8030*/  @!P3 IMAD.IADD R18, R18, 0x1, -R7 ;  /* 0x000000011212b824 */ /* 0x000fe200078e0a07 */
[----:B------:R-:W-:Y:S01]  /*8040*/  STL [R1+0x2b0], R15 ;  /* 0x0002b00f01007387 */ /* 0x000fe20000100800 */
[----:B------:R-:W-:Y:S01]  /*8050*/  IMAD R2, R7, R9, R5 ;  /* 0x0000000907027224 */ /* 0x000fe200078e0205 */
[----:B------:R-:W-:Y:S01]  /*8060*/  IABS R9, R17 ;  /* 0x0000001100097213 */ /* 0x000fe20000000000 */
[----:B------:R-:W-:Y:S01]  /*8070*/  IMAD.HI.U32 R4, R3, R12, RZ ;  /* 0x0000000c03047227 */ /* 0x000fe200078e00ff */
[----:B------:R-:W-:Y:S01]  /*8080*/  ISETP.GT.U32.AND P3, PT, R7, R18, PT ;  /* 0x000000120700720c */ /* 0x000fe20003f64070 */
[----:B------:R0:W-:Y:S02]  /*8090*/  STL [R1+0x2dc], R13 ;  /* 0x0002dc0d01007387 */ /* 0x0001e40000100800 */
[----:B------:R-:W-:-:S02]  /*80a0*/  @!P5 IMAD.IADD R16, R16, 0x1, -R7 ;  /* 0x000000011010d824 */ /* 0x000fc400078e0a07 */
[----:B------:R-:W-:Y:S01]  /*80b0*/  @!P2 IMAD.IADD R6, R6, 0x1, -R7 ;  /* 0x000000010606a824 */ /* 0x000fe200078e0a07 */
[C---:B------:R-:W-:Y:S01]  /*80c0*/  ISETP.GT.U32.AND P2, PT, R7.reuse, R2, PT ;  /* 0x000000020700720c */ /* 0x040fe20003f44070 */
[----:B------:R-:W-:Y:S01]  /*80d0*/  IMAD.MOV R4, RZ, RZ, -R4 ;  /* 0x000000ffff047224 */ /* 0x000fe200078e0a04 */
[----:B------:R-:W-:Y:S01]  /*80e0*/  ISETP.GT.U32.AND P5, PT, R7, R16, PT ;  /* 0x000000100700720c */ /* 0x000fe20003fa4070 */
[----:B------:R-:W-:Y:S02]  /*80f0*/  VIADD R11, R0, 0xce ;  /* 0x000000ce000b7836 */ /* 0x000fe40000000000 */
[----:B0-----:R-:W-:-:S03]  /*8100*/  IMAD.HI.U32 R13, R3, R9, RZ ;  /* 0x00000009030d7227 */ /* 0x001fc600078e00ff */
[----:B------:R-:W-:Y:S01]  /*8110*/  IABS R10, R11 ;  /* 0x0000000b000a7213 */ /* 0x000fe20000000000 */
[----:B------:R-:W-:Y:S02]  /*8120*/  IMAD.MOV R13, RZ, RZ, -R13 ;  /* 0x000000ffff0d7224 */ /* 0x000fe400078e0a0d */
[C---:B------:R-:W-:Y:S02]  /*8130*/  IMAD R12, R7.reuse, R4, R12 ;  /* 0x00000004070c7224 */ /* 0x040fe400078e020c */
[----:B------:R-:W-:Y:S02]  /*8140*/  VIADD R4, R0, 0xd4 ;  /* 0x000000d400047836 */ /* 0x000fe40000000000 */
[C---:B------:R-:W-:Y:S02]  /*8150*/  IMAD R9, R7.reuse, R13, R9 ;  /* 0x0000000d07097224 */ /* 0x040fe400078e0209 */
[--C-:B------:R-:W-:Y:S01]  /*8160*/  @!P3 IMAD.IADD R18, R18, 0x1, -R7.reuse ;  /* 0x000000011212b824 */ /* 0x100fe200078e0a07 */
[----:B------:R-:W-:Y:S01]  /*8170*/  IABS R23, R4 ;  /* 0x0000000400177213 */ /* 0x000fe20000000000 */
[--C-:B------:R-:W-:Y:S01]  /*8180*/  @!P2 IMAD.IADD R2, R2, 0x1, -R7.reuse ;  /* 0x000000010202a824 */ /* 0x100fe200078e0a07 */
[C---:B------:R-:W-:Y:S01]  /*8190*/  ISETP.GT.U32.AND P2, PT, R7.reuse, R9, PT ;  /* 0x000000090700720c */ /* 0x040fe20003f44070 */
[----:B------:R-:W-:Y:S01]  /*81a0*/  @!P5 IMAD.IADD R16, R16, 0x1, -R7 ;  /* 0x000000011010d824 */ /* 0x000fe200078e0a07 */
[----:B------:R-:W-:Y:S01]  /*81b0*/  ISETP.GT.U32.AND P5, PT, R7, R12, PT ;  /* 0x0000000c0700720c */ /* 0x000fe20003fa4070 */
[----:B------:R-:W-:Y:S01]  /*81c0*/  IMAD.HI.U32 R22, R3, R23, RZ ;  /* 0x0000001703167227 */ /* 0x000fe200078e00ff */
[----:B------:R-:W-:-:S03]  /*81d0*/  ISETP.GE.AND P3, PT, R8, RZ, PT ;  /* 0x000000ff0800720c */ /* 0x000fc60003f66270 */
[----:B------:R-:W-:Y:S02]  /*81e0*/  IMAD.MOV.U32 R15, RZ, RZ, R18 ;  /* 0x000000ffff0f7224 */ /* 0x000fe400078e0012 */
[----:B------:R-:W-:Y:S02]  /*81f0*/  IMAD.MOV R22, RZ, RZ, -R22 ;  /* 0x000000ffff167224 */ /* 0x000fe400078e0a16 */
[----:B------:R-:W-:Y:S01]  /*8200*/  @!P6 IMAD.MOV R15, RZ, RZ, -R15 ;  /* 0x000000ffff0fe224 */ /* 0x000fe200078e0a0f */
[C---:B------:R-:W-:Y:S01]  /*8210*/  ISETP.GT.U32.AND P6, PT, R7.reuse, R2, PT ;  /* 0x000000020700720c */ /* 0x040fe20003fc4070 */
[----:B------:R-:W-:Y:S02]  /*8220*/  IMAD R22, R7, R22, R23 ;  /* 0x0000001607167224 */ /* 0x000fe400078e0217 */
[----:B------:R-:W-:Y:S01]  /*8230*/  VIADD R5, R0, 0xd0 ;  /* 0x000000d000057836 */ /* 0x000fe20000000000 */
[----:B------:R0:W-:Y:S01]  /*8240*/  STL [R1+0x290], R15 ;  /* 0x0002900f01007387 */ /* 0x0001e20000100800 */
[----:B------:R-:W-:-:S02]  /*8250*/  @!P2 IMAD.IADD R9, R9, 0x1, -R7 ;  /* 0x000000010909a824 */ /* 0x000fc400078e0a07 */
[----:B------:R-:W-:Y:S01]  /*8260*/  @!P5 IMAD.IADD R12, R12, 0x1, -R7 ;  /* 0x000000010c0cd824 */ /* 0x000fe200078e0a07 */
[----:B------:R-:W-:Y:S01]  /*8270*/  ISETP.GT.U32.AND P5, PT, R7, R22, PT ;  /* 0x000000160700720c */ /* 0x000fe20003fa4070 */
[----:B------:R-:W-:Y:S01]  /*8280*/  IMAD.HI.U32 R13, R3, R10, RZ ;  /* 0x0000000a030d7227 */ /* 0x000fe200078e00ff */
[----:B------:R-:W-:Y:S02]  /*8290*/  IABS R8, R5 ;  /* 0x0000000500087213 */ /* 0x000fe40000000000 */
[----:B------:R-:W-:Y:S01]  /*82a0*/  ISETP.GT.U32.AND P2, PT, R7, R12, PT ;  /* 0x0000000c0700720c */ /* 0x000fe20003f44070 */
[----:B------:R-:W-:Y:S02]  /*82b0*/  IMAD.MOV R24, RZ, RZ, -R24 ;  /* 0x000000ffff187224 */ /* 0x000fe400078e0a18 */
        /* <DEDUP_REMOVED lines=8> */
[----:B------:R-:W-:Y:S02]  /*8340*/  IMAD R10, R7, R13, R10 ;  /* 0x0000000d070a7224 */ /* 0x000fe400078e020a */
[----:B------:R-:W-:-:S02]  /*8350*/  @!P5 IMAD.IADD R22, R22, 0x1, -R7 ;  /* 0x000000011616d824 */ /* 0x000fc400078e0a07 */
[C---:B------:R-:W-:Y:S02]  /*8360*/  IMAD R8, R7.reuse, R19, R8 ;  /* 0x0000001307087224 */ /* 0x040fe400078e0208 */
[----:B------:R-:W-:Y:S01]  /*8370*/  VIADD R19, R0, 0xcc ;  /* 0x000000cc00137836 */ /* 0x000fe20000000000 */
[----:B------:R-:W-:Y:S01]  /*8380*/  ISETP.GT.U32.AND P5, PT, R7, R22, PT ;  /* 0x000000160700720c */ /* 0x000fe20003fa4070 */
[----:B0-----:R-:W-:Y:S02]  /*8390*/  IMAD.MOV.U32 R15, RZ, RZ, R16 ;  /* 0x000000ffff0f7224 */ /* 0x001fe400078e0010 */
[----:B------:R-:W-:Y:S01]  /*83a0*/  @!P1 IMAD.IADD R9, R9, 0x1, -R7 ;  /* 0x0000000109099824 */ /* 0x000fe200078e0a07 */
[C---:B------:R-:W-:Y:S01]  /*83b0*/  ISETP.GT.U32.AND P1, PT, R7.reuse, R10, PT ;  /* 0x0000000a0700720c */ /* 0x040fe20003f24070 */
[----:B------:R-:W-:Y:S01]  /*83c0*/  @!P0 IMAD.MOV R15, RZ, RZ, -R15 ;  /* 0x000000ffff0f8224 */ /* 0x000fe200078e0a0f */
[C---:B------:R-:W-:Y:S01]  /*83d0*/  ISETP.GT.U32.AND P0, PT, R7.reuse, R21, PT ;  /* 0x000000150700720c */ /* 0x040fe20003f04070 */
[--C-:B------:R-:W-:Y:S01]  /*83e0*/  @!P6 IMAD.IADD R2, R2, 0x1, -R7.reuse ;  /* 0x000000010202e824 */ /* 0x100fe200078e0a07 */
[----:B------:R-:W-:Y:S01]  /*83f0*/  ISETP.GT.U32.AND P6, PT, R7, R8, PT ;  /* 0x000000080700720c */ /* 0x000fe20003fc4070 */
[----:B------:R-:W-:Y:S01]  /*8400*/  VIADD R18, R0, 0xca ;  /* 0x000000ca00127836 */ /* 0x000fe20000000000 */
[----:B------:R-:W-:Y:S01]  /*8410*/  IABS R13, R19 ;  /* 0x00000013000d7213 */ /* 0x000fe20000000000 */
[--C-:B------:R-:W-:Y:S01]  /*8420*/  @!P2 IMAD.IADD R12, R12, 0x1, -R7.reuse ;  /* 0x000000010c0ca824 */ /* 0x100fe200078e0a07 */
[----:B------:R-:W-:Y:S01]  /*8430*/  ISETP.GE.AND P2, PT, R17, RZ, PT ;  /* 0x000000ff1100720c */ /* 0x000fe20003f46270 */
[----:B------:R-:W-:Y:S01]  /*8440*/  @!P5 IMAD.IADD R22, R22, 0x1, -R7 ;  /* 0x000000011616d824 */ /* 0x000fe200078e0a07 */
[----:B------:R-:W-:Y:S01]  /*8450*/  IABS R6, R18 ;  /* 0x0000001200067213 */ /* 0x000fe20000000000 */
[----:B------:R-:W-:Y:S01]  /*8460*/  IMAD.HI.U32 R16, R3, R13, RZ ;  /* 0x0000000d03107227 */ /* 0x000fe200078e00ff */
[----:B------:R0:W-:Y:S01]  /*8470*/  STL [R1+0x288], R15 ;  /* 0x0002880f01007387 */ /* 0x0001e20000100800 */
[----:B------:R-:W-:-:S02]  /*8480*/  ISETP.GE.AND P5, PT, R4, RZ, PT ;  /* 0x000000ff0400720c */ /* 0x000fc40003fa6270 */
[--C-:B------:R-:W-:Y:S01]  /*8490*/  @!P0 IMAD.IADD R21, R21, 0x1, -R7.reuse ;  /* 0x0000000115158824 */ /* 0x100fe200078e0a07 */
[----:B------:R-:W-:Y:S01]  /*84a0*/  ISETP.GE.AND P0, PT, R20, RZ, PT ;  /* 0x000000ff1400720c */ /* 0x000fe20003f06270 */
[----:B------:R-:W-:Y:S02]  /*84b0*/  IMAD.MOV R16, RZ, RZ, -R16 ;  /* 0x000000ffff107224 */ /* 0x000fe400078e0a10 */
[----:B------:R-:W-:Y:S01]  /*84c0*/  @!P1 IMAD.IADD R10, R10, 0x1, -R7 ;  /* 0x000000010a0a9824 */ /* 0x000fe200078e0a07 */
[----:B------:R-:W-:Y:S01]  /*84d0*/  ISETP.GT.U32.AND P1, PT, R7, R21, PT ;  /* 0x000000150700720c */ /* 0x000fe20003f24070 */
[----:B------:R-:W-:-:S04]  /*84e0*/  IMAD.HI.U32 R17, R3, R6, RZ ;  /* 0x0000000603117227 */ /* 0x000fc800078e00ff */
[----:B------:R-:W-:Y:S01]  /*84f0*/  @!P6 IMAD.IADD R8, R8, 0x1, -R7 ;  /* 0x000000010808e824 */ /* 0x000fe200078e0a07 */
[----:B------:R-:W-:Y:S01]  /*8500*/  ISETP.GE.AND P6, PT, R5, RZ, PT ;  /* 0x000000ff0500720c */ /* 0x000fe20003fc6270 */
[----:B------:R-:W-:Y:S02]  /*8510*/  IMAD.MOV.U32 R23, RZ, RZ, R2 ;  /* 0x000000ffff177224 */ /* 0x000fe400078e0002 */
[C---:B------:R-:W-:Y:S02]  /*8520*/  IMAD R13, R7.reuse, R16, R13 ;  /* 0x00000010070d7224 */ /* 0x040fe400078e020d */
[----:B0-----:R-:W-:Y:S02]  /*8530*/  IMAD.MOV.U32 R15, RZ, RZ, R12 ;  /* 0x000000ffff0f7224 */ /* 0x001fe400078e000c */
[----:B------:R-:W-:Y:S02]  /*8540*/  IMAD.MOV R17, RZ, RZ, -R17 ;  /* 0x000000ffff117224 */ /* 0x000fe400078e0a11 */
[----:B------:R-:W-:Y:S01]  /*8550*/  @!P4 IMAD.MOV R23, RZ, RZ, -R23 ;  /* 0x000000ffff17c224 */ /* 0x000fe200078e0a17 */
[----:B------:R-:W-:Y:S01]  /*8560*/  ISETP.GT.U32.AND P4, PT, R7, R8, PT ;  /* 0x000000080700720c */ /* 0x000fe20003f84070 */
[----:B------:R-:W-:-:S02]  /*8570*/  VIADD R2, R0, 0xc8 ;  /* 0x000000c800027836 */ /* 0x000fc40000000000 */
[----:B------:R-:W-:Y:S01]  /*8580*/  @!P3 IMAD.MOV R15, RZ, RZ, -R15 ;  /* 0x000000ffff0fb224 */ /* 0x000fe200078e0a0f */
[C---:B------:R-:W-:Y:S01]  /*8590*/  ISETP.GT.U32.AND P3, PT, R7.reuse, R10, PT ;  /* 0x0000000a0700720c */ /* 0x040fe20003f64070 */
[----:B------:R-:W-:Y:S01]  /*85a0*/  @!P2 IMAD.MOV R9, RZ, RZ, -R9 ;  /* 0x000000ffff09a224 */ /* 0x000fe200078e0a09 */
[C---:B------:R-:W-:Y:S01]  /*85b0*/  ISETP.GT.U32.AND P2, PT, R7.reuse, R13, PT ;  /* 0x0000000d0700720c */ /* 0x040fe20003f44070 */
[----:B------:R-:W-:Y:S01]  /*85c0*/  IMAD R6, R7, R17, R6 ;  /* 0x0000001107067224 */ /* 0x000fe200078e0206 */
[----:B------:R-:W-:Y:S01]  /*85d0*/  IABS R12, R2 ;  /* 0x00000002000c7213 */ /* 0x000fe20000000000 */
[----:B------:R-:W-:Y:S01]  /*85e0*/  IMAD.MOV.U32 R5, RZ, RZ, R22 ;  /* 0x000000ffff057224 */ /* 0x000fe200078e0016 */
[----:B------:R-:W-:Y:S01]  /*85f0*/  STL [R1+0x274], R23 ;  /* 0x0002741701007387 */ /* 0x000fe20000100800 */
[----:B------:R-:W-:Y:S01]  /*8600*/  @!P1 IMAD.IADD R21, R21, 0x1, -R7 ;  /* 0x0000000115159824 */ /* 0x000fe200078e0a07 */
[----:B------:R-:W-:Y:S01]  /*8610*/  ISETP.GT.U32.AND P1, PT, R7, R6, PT ;  /* 0x000000060700720c */ /* 0x000fe20003f24070 */
[----:B------:R-:W-:Y:S01]  /*8620*/  @!P5 IMAD.MOV R5, RZ, RZ, -R5 ;  /* 0x000000ffff05d224 */ /* 0x000fe200078e0a05 */
[----:B------:R0:W-:Y:S01]  /*8630*/  STL [R1+0x270], R15 ;  /* 0x0002700f01007387 */ /* 0x0001e20000100800 */
[----:B------:R-:W-:Y:S01]  /*8640*/  ISETP.GE.AND P5, PT, R11, RZ, PT ;  /* 0x000000ff0b00720c */ /* 0x000fe20003fa6270 */
[--C-:B------:R-:W-:Y:S01]  /*8650*/  @!P4 IMAD.IADD R8, R8, 0x1, -R7.reuse ;  /* 0x000000010808c824 */ /* 0x100fe200078e0a07 */
[----:B------:R-:W-:Y:S01]  /*8660*/  ISETP.GE.AND P4, PT, R19, RZ, PT ;  /* 0x000000ff1300720c */ /* 0x000fe20003f86270 */
[----:B------:R1:W-:Y:S01]  /*8670*/  STL [R1+0x26c], R9 ;  /* 0x00026c0901007387 */ /* 0x0003e20000100800 */
[--C-:B------:R-:W-:Y:S01]  /*8680*/  @!P3 IMAD.IADD R10, R10, 0x1, -R7.reuse ;  /* 0x000000010a0ab824 */ /* 0x100fe200078e0a07 */
[----:B------:R-:W-:Y:S01]  /*8690*/  ISETP.GE.AND P3, PT, R18, RZ, PT ;  /* 0x000000ff1200720c */ /* 0x000fe20003f66270 */
[----:B------:R-:W-:Y:S01]  /*86a0*/  @!P2 IMAD.IADD R13, R13, 0x1, -R7 ;  /* 0x000000010d0da824 */ /* 0x000fe200078e0a07 */
[----:B------:R2:W-:Y:S01]  /*86b0*/  STL [R1+0x268], R5 ;  /* 0x0002680501007387 */ /* 0x0005e20000100800 */
[----:B------:R-:W-:Y:S01]  /*86c0*/  IMAD.MOV.U32 R16, RZ, RZ, R21 ;  /* 0x000000ffff107224 */ /* 0x000fe200078e0015 */
[----:B------:R-:W-:Y:S01]  /*86d0*/  ISETP.GE.AND P2, PT, R2, RZ, PT ;  /* 0x000000ff0200720c */ /* 0x000fe20003f46270 */
[----:B------:R-:W-:-:S02]  /*86e0*/  VIADD R4, R0, 0xc6 ;  /* 0x000000c600047836 */ /* 0x000fc40000000000 */
[----:B0-----:R-:W-:Y:S02]  /*86f0*/  IMAD.MOV.U32 R15, RZ, RZ, R8 ;  /* 0x000000ffff0f7224 */ /* 0x001fe400078e0008 */
[----:B-1----:R-:W-:Y:S01]  /*8700*/  IMAD.HI.U32 R9, R3, R12, RZ ;  /* 0x0000000c03097227 */ /* 0x002fe200078e00ff */
[----:B--2---:R-:W-:-:S03]  /*8710*/  IABS R5, R4 ;  /* 0x0000000400057213 */ /* 0x004fc60000000000 */
[----:B------:R-:W-:Y:S02]  /*8720*/  IMAD.MOV R9, RZ, RZ, -R9 ;  /* 0x000000ffff097224 */ /* 0x000fe400078e0a09 */
[----:B------:R-:W-:Y:S01]  /*8730*/  @!P0 IMAD.MOV R16, RZ, RZ, -R16 ;  /* 0x000000ffff108224 */ /* 0x000fe200078e0a10 */
[C---:B------:R-:W-:Y:S01]  /*8740*/  ISETP.GT.U32.AND P0, PT, R7.reuse, R13, PT ;  /* 0x0000000d0700720c */ /* 0x040fe20003f04070 */
[C---:B------:R-:W-:Y:S02]  /*8750*/  IMAD R12, R7.reuse, R9, R12 ;  /* 0x00000009070c7224 */ /* 0x040fe400078e020c */
[----:B------:R-:W-:Y:S01]  /*8760*/  IMAD.MOV.U32 R8, RZ, RZ, R10 ;  /* 0x000000ffff087224 */ /* 0x000fe200078e000a */
[----:B------:R-:W-:Y:S01]  /*8770*/  STL [R1+0x264], R16 ;  /* 0x0002641001007387 */ /* 0x000fe20000100800 */
[----:B------:R-:W-:Y:S01]  /*8780*/  @!P1 IMAD.IADD R6, R6, 0x1, -R7 ;  /* 0x0000000106069824 */ /* 0x000fe200078e0a07 */
[----:B------:R-:W-:Y:S01]  /*8790*/  ISETP.GE.AND P1, PT, R4, RZ, PT ;  /* 0x000000ff0400720c */ /* 0x000fe20003f26270 */
[----:B------:R-:W-:Y:S01]  /*87a0*/  @!P5 IMAD.MOV R8, RZ, RZ, -R8 ;  /* 0x000000ffff08d224 */ /* 0x000fe200078e0a08 */
[C---:B------:R-:W-:Y:S01]  /*87b0*/  ISETP.GT.U32.AND P5, PT, R7.reuse, R12, PT ;  /* 0x0000000c0700720c */ /* 0x040fe20003fa4070 */
[----:B------:R-:W-:Y:S01]  /*87c0*/  @!P6 IMAD.MOV R15, RZ, RZ, -R15 ;  /* 0x000000ffff0fe224 */ /* 0x000fe200078e0a0f */
[----:B------:R-:W-:Y:S01]  /*87d0*/  ISETP.GT.U32.AND P6, PT, R7, R6, PT ;  /* 0x000000060700720c */ /* 0x000fe20003fc4070 */
[----:B------:R-:W-:-:S03]  /*87e0*/  IMAD.HI.U32 R2, R3, R5, RZ ;  /* 0x0000000503027227 */ /* 0x000fc600078e00ff */
[----:B------:R-:W-:Y:S01]  /*87f0*/  STL [R1+0x260], R15 ;  /* 0x0002600f01007387 */ /* 0x000fe20000100800 */
[----:B------:R-:W-:Y:S02]  /*8800*/  IMAD.MOV R2, RZ, RZ, -R2 ;  /* 0x000000ffff027224 */ /* 0x000fe400078e0a02 */
[----:B------:R-:W-:Y:S01]  /*8810*/  VIADD R4, R0, 0xc4 ;  /* 0x000000c400047836 */ /* 0x000fe20000000000 */
[----:B------:R0:W-:Y:S01]  /*8820*/  STL [R1+0x180], R8 ;  /* 0x0001800801007387 */ /* 0x0001e20000100800 */
[----:B------:R-:W-:Y:S02]  /*8830*/  @!P0 IMAD.IADD R13, R13, 0x1, -R7 ;  /* 0x000000010d0d8824 */ /* 0x000fe400078e0a07 */
[C---:B------:R-:W-:Y:S01]  /*8840*/  IMAD R18, R7.reuse, R2, R5 ;  /* 0x0000000207127224 */ /* 0x040fe200078e0205 */
[----:B------:R-:W-:Y:S01]  /*8850*/  ISETP.GE.AND P0, PT, R4, RZ, PT ;  /* 0x000000ff0400720c */ /* 0x000fe20003f06270 */
[--C-:B------:R-:W-:Y:S01]  /*8860*/  @!P5 IMAD.IADD R12, R12, 0x1, -R7.reuse ;  /* 0x000000010c0cd824 */ /* 0x100fe200078e0a07 */
[----:B------:R-:W-:Y:S01]  /*8870*/  IABS R4, R4 ;  /* 0x0000000400047213 */ /* 0x000fe20000000000 */
[----:B------:R-:W-:Y:S01]  /*8880*/  @!P6 IMAD.IADD R6, R6, 0x1, -R7 ;  /* 0x000000010606e824 */ /* 0x000fe200078e0a07 */
[----:B------:R-:W-:Y:S01]  /*8890*/  ISETP.GT.U32.AND P6, PT, R7, R18, PT ;  /* 0x000000120700720c */ /* 0x000fe20003fc4070 */
[----:B------:R-:W-:-:S02]  /*88a0*/  VIADD R2, R0, 0xc0 ;  /* 0x000000c000027836 */ /* 0x000fc40000000000 */
[----:B0-----:R-:W-:Y:S02]  /*88b0*/  IMAD.MOV.U32 R8, RZ, RZ, R13 ;  /* 0x000000ffff087224 */ /* 0x001fe400078e000d */
[----:B------:R-:W-:Y:S01]  /*88c0*/  IMAD.HI.U32 R11, R3, R4, RZ ;  /* 0x00000004030b7227 */ /* 0x000fe200078e00ff */
[----:B------:R-:W-:-:S03]  /*88d0*/  IABS R9, R2 ;  /* 0x0000000200097213 */ /* 0x000fc60000000000 */
[----:B------:R-:W-:Y:S01]  /*88e0*/  @!P4 IMAD.MOV R8, RZ, RZ, -R8 ;  /* 0x000000ffff08c224 */ /* 0x000fe200078e0a08 */
[C---:B------:R-:W-:Y:S01]  /*88f0*/  ISETP.GT.U32.AND P4, PT, R7.reuse, R12, PT ;  /* 0x0000000c0700720c */ /* 0x040fe20003f84070 */
[----:B------:R-:W-:Y:S02]  /*8900*/  IMAD.MOV R11, RZ, RZ, -R11 ;  /* 0x000000ffff0b7224 */ /* 0x000fe400078e0a0b */
[----:B------:R-:W-:Y:S01]  /*8910*/  VIADD R5, R0, 0xc2 ;  /* 0x000000c200057836 */ /* 0x000fe20000000000 */
[----:B------:R0:W-:Y:S01]  /*8920*/  STL [R1+0x48], R8 ;  /* 0x0000480801007387 */ /* 0x0001e20000100800 */
[----:B------:R-:W-:Y:S02]  /*8930*/  IMAD R13, R7, R11, R4 ;  /* 0x0000000b070d7224 */ /* 0x000fe400078e0204 */
[----:B------:R-:W-:Y:S01]  /*8940*/  @!P6 IMAD.IADD R18, R18, 0x1, -R7 ;  /* 0x000000011212e824 */ /* 0x000fe200078e0a07 */
[----:B------:R-:W-:Y:S01]  /*8950*/  IABS R10, R5 ;  /* 0x00000005000a7213 */ /* 0x000fe20000000000 */
[----:B------:R-:W-:Y:S01]  /*8960*/  @!P3 IMAD.MOV R6, RZ, RZ, -R6 ;  /* 0x000000ffff06b224 */ /* 0x000fe200078e0a06 */
[----:B------:R-:W-:Y:S01]  /*8970*/  ISETP.GE.AND P5, PT, R5, RZ, PT ;  /* 0x000000ff0500720c */ /* 0x000fe20003fa6270 */
[----:B------:R-:W-:Y:S01]  /*8980*/  IMAD.HI.U32 R5, R3, R9, RZ ;  /* 0x0000000903057227 */ /* 0x000fe200078e00ff */
[----:B------:R-:W-:-:S02]  /*8990*/  ISETP.GT.U32.AND P6, PT, R7, R18, PT ;  /* 0x000000120700720c */ /* 0x000fc40003fc4070 */
[----:B------:R-:W-:Y:S01]  /*89a0*/  ISETP.GE.AND P3, PT, R2, RZ, PT ;  /* 0x000000ff0200720c */ /* 0x000fe20003f66270 */
[----:B------:R-:W-:Y:S01]  /*89b0*/  @!P4 IMAD.IADD R12, R12, 0x1, -R7 ;  /* 0x000000010c0cc824 */ /* 0x000fe200078e0a07 */
[----:B------:R-:W-:Y:S01]  /*89c0*/  ISETP.GT.U32.AND P4, PT, R7, R13, PT ;  /* 0x0000000d0700720c */ /* 0x000fe20003f84070 */
[----:B0-----:R-:W-:Y:S01]  /*89d0*/  IMAD.HI.U32 R8, R3, R10, RZ ;  /* 0x0000000a03087227 */ /* 0x001fe200078e00ff */
[----:B------:R0:W-:Y:S03]  /*89e0*/  STL [R1+0x25c], R6 ;  /* 0x00025c0601007387 */ /* 0x0001e60000100800 */
[----:B------:R-:W-:Y:S02]  /*89f0*/  IMAD.MOV R5, RZ, RZ, -R5 ;  /* 0x000000ffff057224 */ /* 0x000fe400078e0a05 */
[----:B------:R-:W-:Y:S02]  /*8a00*/  IMAD.MOV R8, RZ, RZ, -R8 ;  /* 0x000000ffff087224 */ /* 0x000fe400078e0a08 */
[----:B------:R-:W-:-:S02]  /*8a10*/  IMAD R9, R7, R5, R9 ;  /* 0x0000000507097224 */ /* 0x000fc400078e0209 */
[----:B------:R-:W-:Y:S02]  /*8a20*/  IMAD R10, R7, R8, R10 ;  /* 0x00000008070a7224 */ /* 0x000fe400078e020a */
[--C-:B------:R-:W-:Y:S01]  /*8a30*/  @!P4 IMAD.IADD R13, R13, 0x1, -R7.reuse ;  /* 0x000000010d0dc824 */ /* 0x100fe200078e0a07 */
[C---:B------:R-:W-:Y:S01]  /*8a40*/  ISETP.GT.U32.AND P4, PT, R7.reuse, R9, PT ;  /* 0x000000090700720c */ /* 0x040fe20003f84070 */
[----:B------:R-:W-:Y:S01]  /*8a50*/  @!P6 IMAD.IADD R18, R18, 0x1, -R7 ;  /* 0x000000011212e824 */ /* 0x000fe200078e0a07 */
[C---:B------:R-:W-:Y:S01]  /*8a60*/  ISETP.GT.U32.AND P6, PT, R7.reuse, R10, PT ;  /* 0x0000000a0700720c */ /* 0x040fe20003fc4070 */
[C---:B------:R-:W-:Y:S02]  /*8a70*/  VIADD R2, R0.reuse, 0xbe ;  /* 0x000000be00027836 */ /* 0x040fe40000000000 */
[----:B------:R-:W-:Y:S02]  /*8a80*/  IMAD.MOV.U32 R15, RZ, RZ, R12 ;  /* 0x000000ffff0f7224 */ /* 0x000fe400078e000c */
[C---:B------:R-:W-:Y:S01]  /*8a90*/  VIADD R8, R0.reuse, 0xba ;  /* 0x000000ba00087836 */ /* 0x040fe20000000000 */
[----:B0-----:R-:W-:Y:S01]  /*8aa0*/  IABS R6, R2 ;  /* 0x0000000200067213 */ /* 0x001fe20000000000 */
[----:B------:R-:W-:Y:S01]  /*8ab0*/  @!P2 IMAD.MOV R15, RZ, RZ, -R15 ;  /* 0x000000ffff0fa224 */ /* 0x000fe200078e0a0f */
[----:B------:R-:W-:Y:S01]  /*8ac0*/  ISETP.GT.U32.AND P2, PT, R7, R13, PT ;  /* 0x0000000d0700720c */ /* 0x000fe20003f44070 */
[----:B------:R-:W-:Y:S01]  /*8ad0*/  VIADD R11, R0, 0xbc ;  /* 0x000000bc000b7836 */ /* 0x000fe20000000000 */
[----:B------:R-:W-:Y:S01]  /*8ae0*/  IABS R16, R8 ;  /* 0x0000000800107213 */ /* 0x000fe20000000000 */
[----:B------:R-:W-:Y:S01]  /*8af0*/  IMAD.HI.U32 R12, R3, R6, RZ ;  /* 0x00000006030c7227 */ /* 0x000fe200078e00ff */
[----:B------:R0:W-:Y:S02]  /*8b00*/  STL [R1+0x1d8], R15 ;  /* 0x0001d80f01007387 */ /* 0x0001e40000100800 */
[----:B------:R-:W-:Y:S01]  /*8b10*/  IABS R17, R11 ;  /* 0x0000000b00117213 */ /* 0x000fe20000000000 */
[----:B------:R-:W-:-:S02]  /*8b20*/  @!P4 IMAD.IADD R9, R9, 0x1, -R7 ;  /* 0x000000010909c824 */ /* 0x000fc400078e0a07 */
[--C-:B------:R-:W-:Y:S02]  /*8b30*/  @!P6 IMAD.IADD R10, R10, 0x1, -R7.reuse ;  /* 0x000000010a0ae824 */ /* 0x100fe400078e0a07 */
[----:B------:R-:W-:Y:S01]  /*8b40*/  IMAD.MOV R12, RZ, RZ, -R12 ;  /* 0x000000ffff0c7224 */ /* 0x000fe200078e0a0c */
[C---:B------:R-:W-:Y:S01]  /*8b50*/  ISETP.GT.U32.AND P4, PT, R7.reuse, R9, PT ;  /* 0x000000090700720c */ /* 0x040fe20003f84070 */
[----:B------:R-:W-:Y:S01]  /*8b60*/  VIADD R4, R0, 0xb8 ;  /* 0x000000b800047836 */ /* 0x000fe20000000000 */
[----:B------:R-:W-:Y:S01]  /*8b70*/  ISETP.GT.U32.AND P6, PT, R7, R10, PT ;  /* 0x0000000a0700720c */ /* 0x000fe20003fc4070 */
[----:B0-----:R-:W-:Y:S02]  /*8b80*/  IMAD.MOV.U32 R15, RZ, RZ, R18 ;  /* 0x000000ffff0f7224 */ /* 0x001fe400078e0012 */
[----:B------:R-:W-:Y:S01]  /*8b90*/  @!P2 IMAD.IADD R13, R13, 0x1, -R7 ;  /* 0x000000010d0da824 */ /* 0x000fe200078e0a07 */
[----:B------:R-:W-:Y:S01]  /*8ba0*/  IABS R5, R4 ;  /* 0x0000000400057213 */ /* 0x000fe20000000000 */
[----:B------:R-:W-:Y:S01]  /*8bb0*/  @!P1 IMAD.MOV R15, RZ, RZ, -R15 ;  /* 0x000000ffff0f9224 */ /* 0x000fe200078e0a0f */
[----:B------:R-:W-:Y:S01]  /*8bc0*/  ISETP.GE.AND P1, PT, R2, RZ, PT ;  /* 0x000000ff0200720c */ /* 0x000fe20003f26270 */
[----:B------:R-:W-:-:S02]  /*8bd0*/  IMAD R2, R7, R12, R6 ;  /* 0x0000000c07027224 */ /* 0x000fc400078e0206 */
[----:B------:R-:W-:Y:S01]  /*8be0*/  IMAD.HI.U32 R6, R3, R16, RZ ;  /* 0x0000001003067227 */ /* 0x000fe200078e00ff */
[----:B------:R0:W-:Y:S02]  /*8bf0*/  STL [R1+0x258], R15 ;  /* 0x0002580f01007387 */ /* 0x0001e40000100800 */
[----:B------:R-:W-:Y:S01]  /*8c00*/  ISETP.GT.U32.AND P2, PT, R7, R2, PT ;  /* 0x000000020700720c */ /* 0x000fe20003f44070 */
[----:B------:R-:W-:-:S04]  /*8c10*/  IMAD.HI.U32 R18, R3, R17, RZ ;  /* 0x0000001103127227 */ /* 0x000fc800078e00ff */
[----:B------:R-:W-:-:S04]  /*8c20*/  IMAD.HI.U32 R12, R3, R5, RZ ;  /* 0x00000005030c7227 */ /* 0x000fc800078e00ff */
[----:B------:R-:W-:Y:S02]  /*8c30*/  IMAD.MOV R6, RZ, RZ, -R6 ;  /* 0x000000ffff067224 */ /* 0x000fe400078e0a06 */
[----:B0-----:R-:W-:Y:S02]  /*8c40*/  IMAD.MOV.U32 R15, RZ, RZ, R13 ;  /* 0x000000ffff0f7224 */ /* 0x001fe400078e000d */
[----:B------:R-:W-:Y:S02]  /*8c50*/  IMAD.MOV R18, RZ, RZ, -R18 ;  /* 0x000000ffff127224 */ /* 0x000fe400078e0a12 */
[----:B------:R-:W-:Y:S02]  /*8c60*/  IMAD.MOV R12, RZ, RZ, -R12 ;  /* 0x000000ffff0c7224 */ /* 0x000fe400078e0a0c */
[----:B------:R-:W-:Y:S02]  /*8c70*/  IMAD R16, R7, R6, R16 ;  /* 0x0000000607107224 */ /* 0x000fe400078e0210 */
[----:B------:R-:W-:-:S02]  /*8c80*/  @!P4 IMAD.IADD R9, R9, 0x1, -R7 ;  /* 0x000000010909c824 */ /* 0x000fc400078e0a07 */
[----:B------:R-:W-:Y:S01]  /*8c90*/  @!P6 IMAD.IADD R10, R10, 0x1, -R7 ;  /* 0x000000010a0ae824 */ /* 0x000fe200078e0a07 */
[----:B------:R-:W-:Y:S01]  /*8ca0*/  ISETP.GE.AND P6, PT, R11, RZ, PT ;  /* 0x000000ff0b00720c */ /* 0x000fe20003fc6270 */
[----:B------:R-:W-:Y:S01]  /*8cb0*/  @!P0 IMAD.MOV R15, RZ, RZ, -R15 ;  /* 0x000000ffff0f8224 */ /* 0x000fe200078e0a0f */
[C---:B------:R-:W-:Y:S01]  /*8cc0*/  ISETP.GT.U32.AND P4, PT, R7.reuse, R16, PT ;  /* 0x000000100700720c */ /* 0x040fe20003f84070 */
[C---:B------:R-:W-:Y:S02]  /*8cd0*/  IMAD R11, R7.reuse, R18, R17 ;  /* 0x00000012070b7224 */ /* 0x040fe400078e0211 */
[C---:B------:R-:W-:Y:S01]  /*8ce0*/  IMAD R5, R7.reuse, R12, R5 ;  /* 0x0000000c07057224 */ /* 0x040fe200078e0205 */
[----:B------:R0:W-:Y:S01]  /*8cf0*/  STL [R1+0x20c], R15 ;  /* 0x00020c0f01007387 */ /* 0x0001e20000100800 */
[----:B------:R-:W-:Y:S01]  /*8d00*/  IMAD.MOV.U32 R13, RZ, RZ, R9 ;  /* 0x000000ffff0d7224 */ /* 0x000fe200078e0009 */
[----:B------:R-:W-:Y:S01]  /*8d10*/  ISETP.GT.U32.AND P0, PT, R7, R11, PT ;  /* 0x0000000b0700720c */ /* 0x000fe20003f04070 */
[----:B------:R-:W-:-:S02]  /*8d20*/  @!P2 IMAD.IADD R2, R2, 0x1, -R7 ;  /* 0x000000010202a824 */ /* 0x000fc400078e0a07 */
[----:B------:R-:W-:Y:S02]  /*8d30*/  VIADD R6, R0, 0xb6 ;  /* 0x000000b600067836 */ /* 0x000fe40000000000 */
[----:B------:R-:W-:Y:S01]  /*8d40*/  @!P3 IMAD.MOV R13, RZ, RZ, -R13 ;  /* 0x000000ffff0db224 */ /* 0x000fe200078e0a0d */
[C---:B------:R-:W-:Y:S01]  /*8d50*/  ISETP.GT.U32.AND P3, PT, R7.reuse, R5, PT ;  /* 0x000000050700720c */ /* 0x040fe20003f64070 */
[----:B------:R-:W-:Y:S01]  /*8d60*/  @!P4 IMAD.IADD R16, R16, 0x1, -R7 ;  /* 0x000000011010c824 */ /* 0x000fe200078e0a07 */
[----:B------:R-:W-:Y:S01]  /*8d70*/  ISETP.GT.U32.AND P2, PT, R7, R2, PT ;  /* 0x000000020700720c */ /* 0x000fe20003f44070 */
[----:B0-----:R-:W-:Y:S01]  /*8d80*/  IMAD.MOV.U32 R15, RZ, RZ, R10 ;  /* 0x000000ffff0f7224 */ /* 0x001fe200078e000a */
[----:B------:R-:W-:-:S03]  /*8d90*/  IABS R12, R6 ;  /* 0x00000006000c7213 */ /* 0x000fc60000000000 */
[----:B------:R-:W-:Y:S01]  /*8da0*/  @!P5 IMAD.MOV R15, RZ, RZ, -R15 ;  /* 0x000000ffff0fd224 */ /* 0x000fe200078e0a0f */
[----:B------:R-:W-:Y:S01]  /*8db0*/  ISETP.GE.AND P5, PT, R8, RZ, PT ;  /* 0x000000ff0800720c */ /* 0x000fe20003fa6270 */
[----:B------:R-:W-:Y:S02]  /*8dc0*/  VIADD R8, R0, 0xb4 ;  /* 0x000000b400087836 */ /* 0x000fe40000000000 */
[----:B------:R-:W-:Y:S01]  /*8dd0*/  IMAD.MOV.U32 R10, RZ, RZ, R12 ;  /* 0x000000ffff0a7224 */ /* 0x000fe200078e000c */
[----:B------:R-:W-:Y:S01]  /*8de0*/  STL [R1+0x224], R15 ;  /* 0x0002240f01007387 */ /* 0x000fe20000100800 */
[--C-:B------:R-:W-:Y:S01]  /*8df0*/  @!P0 IMAD.IADD R11, R11, 0x1, -R7.reuse ;  /* 0x000000010b0b8824 */ /* 0x100fe200078e0a07 */
[----:B------:R-:W-:Y:S01]  /*8e00*/  IABS R12, R8 ;  /* 0x00000008000c7213 */ /* 0x000fe20000000000 */
[--C-:B------:R-:W-:Y:S01]  /*8e10*/  @!P3 IMAD.IADD R5, R5, 0x1, -R7.reuse ;  /* 0x000000010505b824 */ /* 0x100fe200078e0a07 */
[----:B------:R-:W-:Y:S01]  /*8e20*/  ISETP.GE.AND P0, PT, R6, RZ, PT ;  /* 0x000000ff0600720c */ /* 0x000fe20003f06270 */
[----:B------:R-:W-:Y:S01]  /*8e30*/  @!P2 IMAD.IADD R2, R2, 0x1, -R7 ;  /* 0x000000010202a824 */ /* 0x000fe200078e0a07 */
[----:B------:R-:W-:Y:S01]  /*8e40*/  ISETP.GT.U32.AND P3, PT, R7, R16, PT ;  /* 0x000000100700720c */ /* 0x000fe20003f64070 */
[----:B------:R-:W-:Y:S01]  /*8e50*/  IMAD.HI.U32 R6, R3, R12, RZ ;  /* 0x0000000c03067227 */ /* 0x000fe200078e00ff */
[----:B------:R-:W-:Y:S01]  /*8e60*/  ISETP.GT.U32.AND P4, PT, R7, R11, PT ;  /* 0x0000000b0700720c */ /* 0x000fe20003f84070 */
[----:B------:R0:W-:Y:S01]  /*8e70*/  STL [R1+0x240], R13 ;  /* 0x0002400d01007387 */ /* 0x0001e20000100800 */
[----:B------:R-:W-:Y:S01]  /*8e80*/  ISETP.GE.AND P2, PT, R4, RZ, PT ;  /* 0x000000ff0400720c */ /* 0x000fe20003f46270 */
[----:B------:R-:W-:-:S04]  /*8e90*/  IMAD.HI.U32 R9, R3, R10, RZ ;  /* 0x0000000a03097227 */ /* 0x000fc800078e00ff */
[----:B------:R-:W-:Y:S02]  /*8ea0*/  IMAD.MOV R6, RZ, RZ, -R6 ;  /* 0x000000ffff067224 */ /* 0x000fe400078e0a06 */
[----:B------:R-:W-:Y:S02]  /*8eb0*/  IMAD.MOV R9, RZ, RZ, -R9 ;  /* 0x000000ffff097224 */ /* 0x000fe400078e0a09 */
[----:B0-----:R-:W-:Y:S02]  /*8ec0*/  IMAD.MOV.U32 R13, RZ, RZ, R2 ;  /* 0x000000ffff0d7224 */ /* 0x001fe400078e0002 */
[C---:B------:R-:W-:Y:S02]  /*8ed0*/  IMAD R12, R7.reuse, R6, R12 ;  /* 0x00000006070c7224 */ /* 0x040fe400078e020c */
[----:B------:R-:W-:Y:S01]  /*8ee0*/  @!P1 IMAD.MOV R13, RZ, RZ, -R13 ;  /* 0x000000ffff0d9224 */ /* 0x000fe200078e0a0d */
[C---:B------:R-:W-:Y:S01]  /*8ef0*/  ISETP.GT.U32.AND P1, PT, R7.reuse, R5, PT ;  /* 0x000000050700720c */ /* 0x040fe20003f24070 */
[----:B------:R-:W-:-:S02]  /*8f00*/  IMAD R10, R7, R9, R10 ;  /* 0x00000009070a7224 */ /* 0x000fc400078e020a */
[--C-:B------:R-:W-:Y:S01]  /*8f10*/  @!P3 IMAD.IADD R16, R16, 0x1, -R7.reuse ;  /* 0x000000011010b824 */ /* 0x100fe200078e0a07 */
[----:B------:R-:W-:Y:S01]  /*8f20*/  ISETP.GT.U32.AND P3, PT, R7, R12, PT ;  /* 0x0000000c0700720c */ /* 0x000fe20003f64070 */
[C---:B------:R-:W-:Y:S01]  /*8f30*/  VIADD R9, R0.reuse, 0xae ;  /* 0x000000ae00097836 */ /* 0x040fe20000000000 */
[----:B------:R0:W-:Y:S01]  /*8f40*/  STL [R1+0x254], R13 ;  /* 0x0002540d01007387 */ /* 0x0001e20000100800 */
[C---:B------:R-:W-:Y:S02]  /*8f50*/  VIADD R4, R0.reuse, 0xb2 ;  /* 0x000000b200047836 */ /* 0x040fe40000000000 */
[--C-:B------:R-:W-:Y:S01]  /*8f60*/  @!P4 IMAD.IADD R11, R11, 0x1, -R7.reuse ;  /* 0x000000010b0bc824 */ /* 0x100fe200078e0a07 */
[----:B------:R-:W-:Y:S01]  /*8f70*/  ISETP.GT.U32.AND P4, PT, R7, R10, PT ;  /* 0x0000000a0700720c */ /* 0x000fe20003f84070 */
[----:B------:R-:W-:Y:S01]  /*8f80*/  VIADD R2, R0, 0xb0 ;  /* 0x000000b000027836 */ /* 0x000fe20000000000 */
[----:B------:R-:W-:Y:S01]  /*8f90*/  IABS R17, R9 ;  /* 0x0000000900117213 */ /* 0x000fe20000000000 */
[----:B------:R-:W-:Y:S01]  /*8fa0*/  @!P1 IMAD.IADD R5, R5, 0x1, -R7 ;  /* 0x0000000105059824 */ /* 0x000fe200078e0a07 */
[----:B------:R-:W-:Y:S01]  /*8fb0*/  ISETP.GE.AND P1, PT, R8, RZ, PT ;  /* 0x000000ff0800720c */ /* 0x000fe20003f26270 */
[----:B------:R-:W-:Y:S01]  /*8fc0*/  IMAD.MOV.U32 R15, RZ, RZ, R11 ;  /* 0x000000ffff0f7224 */ /* 0x000fe200078e000b */
[----:B0-----:R-:W-:Y:S01]  /*8fd0*/  IABS R13, R4 ;  /* 0x00000004000d7213 */ /* 0x001fe20000000000 */
[----:B------:R-:W-:Y:S01]  /*8fe0*/  IMAD.MOV.U32 R8, RZ, RZ, R17 ;  /* 0x000000ffff087224 */ /* 0x000fe200078e0011 */
[----:B------:R-:W-:Y:S01]  /*8ff0*/  IABS R6, R2 ;  /* 0x0000000200067213 */ /* 0x000fe20000000000 */
[----:B------:R-:W-:-:S02]  /*9000*/  @!P3 IMAD.IADD R12, R12, 0x1, -R7 ;  /* 0x000000010c0cb824 */ /* 0x000fc400078e0a07 */
[----:B------:R-:W-:-:S03]  /*9010*/  IMAD.HI.U32 R17, R3, R13, RZ ;  /* 0x0000000d03117227 */ /* 0x000fc600078e00ff */
[----:B------:R-:W-:Y:S01]  /*9020*/  ISETP.GT.U32.AND P3, PT, R7, R12, PT ;  /* 0x0000000c0700720c */ /* 0x000fe20003f64070 */
[----:B------:R-:W-:-:S04]  /*9030*/  IMAD.HI.U32 R18, R3, R6, RZ ;  /* 0x0000000603127227 */ /* 0x000fc800078e00ff */
[----:B------:R-:W-:Y:S02]  /*9040*/  @!P6 IMAD.MOV R15, RZ, RZ, -R15 ;  /* 0x000000ffff0fe224 */ /* 0x000fe400078e0a0f */
[----:B------:R-:W-:Y:S01]  /*9050*/  @!P4 IMAD.IADD R10, R10, 0x1, -R7 ;  /* 0x000000010a0ac824 */ /* 0x000fe200078e0a07 */
[----:B------:R-:W-:Y:S01]  /*9060*/  ISETP.GE.AND P4, PT, R4, RZ, PT ;  /* 0x000000ff0400720c */ /* 0x000fe20003f86270 */
[----:B------:R-:W-:Y:S01]  /*9070*/  IMAD.MOV R17, RZ, RZ, -R17 ;  /* 0x000000ffff117224 */ /* 0x000fe200078e0a11 */
[----:B------:R0:W-:Y:S01]  /*9080*/  STL [R1+0x214], R15 ;  /* 0x0002140f01007387 */ /* 0x0001e20000100800 */
[----:B------:R-:W-:Y:S01]  /*9090*/  IMAD.HI.U32 R4, R3, R8, RZ ;  /* 0x0000000803047227 */ /* 0x000fe200078e00ff */
[----:B------:R-:W-:-:S03]  /*90a0*/  ISETP.GT.U32.AND P6, PT, R7, R10, PT ;  /* 0x0000000a0700720c */ /* 0x000fc60003fc4070 */
[----:B------:R-:W-:Y:S02]  /*90b0*/  IMAD.MOV R11, RZ, RZ, -R18 ;  /* 0x000000ffff0b7224 */ /* 0x000fe400078e0a12 */
[C---:B------:R-:W-:Y:S02]  /*90c0*/  IMAD R13, R7.reuse, R17, R13 ;  /* 0x00000011070d7224 */ /* 0x040fe400078e020d */
[----:B------:R-:W-:Y:S02]  /*90d0*/  IMAD.MOV R4, RZ, RZ, -R4 ;  /* 0x000000ffff047224 */ /* 0x000fe400078e0a04 */
[----:B0-----:R-:W-:Y:S02]  /*90e0*/  IMAD.MOV.U32 R15, RZ, RZ, R16 ;  /* 0x000000ffff0f7224 */ /* 0x001fe400078e0010 */
[C---:B------:R-:W-:Y:S02]  /*90f0*/  IMAD R6, R7.reuse, R11, R6 ;  /* 0x0000000b07067224 */ /* 0x040fe400078e0206 */
[----:B------:R-:W-:Y:S01]  /*9100*/  @!P5 IMAD.MOV R15, RZ, RZ, -R15 ;  /* 0x000000ffff0fd224 */ /* 0x000fe200078e0a0f */
[C---:B------:R-:W-:Y:S01]  /*9110*/  ISETP.GT.U32.AND P5, PT, R7.reuse, R13, PT ;  /* 0x0000000d0700720c */ /* 0x040fe20003fa4070 */
[----:B------:R-:W-:-:S02]  /*9120*/  IMAD R8, R7, R4, R8 ;  /* 0x0000000407087224 */ /* 0x000fc400078e0208 */
[----:B------:R-:W-:Y:S01]  /*9130*/  @!P2 IMAD.MOV R5, RZ, RZ, -R5 ;  /* 0x000000ffff05a224 */ /* 0x000fe200078e0a05 */
[C---:B------:R-:W-:Y:S01]  /*9140*/  ISETP.GT.U32.AND P2, PT, R7.reuse, R6, PT ;  /* 0x000000060700720c */ /* 0x040fe20003f44070 */
[--C-:B------:R-:W-:Y:S01]  /*9150*/  @!P3 IMAD.IADD R12, R12, 0x1, -R7.reuse ;  /* 0x000000010c0cb824 */ /* 0x100fe200078e0a07 */
[----:B------:R-:W-:Y:S01]  /*9160*/  ISETP.GT.U32.AND P3, PT, R7, R8, PT ;  /* 0x000000080700720c */ /* 0x000fe20003f64070 */
[----:B------:R-:W-:Y:S01]  /*9170*/  VIADD R17, R0, 0xac ;  /* 0x000000ac00117836 */ /* 0x000fe20000000000 */
[----:B------:R0:W-:Y:S01]  /*9180*/  STL [R1+0x200], R15 ;  /* 0x0002000f01007387 */ /* 0x0001e20000100800 */
[--C-:B------:R-:W-:Y:S01]  /*9190*/  @!P6 IMAD.IADD R10, R10, 0x1, -R7.reuse ;  /* 0x000000010a0ae824 */ /* 0x100fe200078e0a07 */
[----:B------:R-:W-:Y:S01]  /*91a0*/  ISETP.GE.AND P6, PT, R2, RZ, PT ;  /* 0x000000ff0200720c */ /* 0x000fe20003fc6270 */
[C---:B------:R-:W-:Y:S01]  /*91b0*/  VIADD R2, R0.reuse, 0xaa ;  /* 0x000000aa00027836 */ /* 0x040fe20000000000 */
[----:B------:R1:W-:Y:S01]  /*91c0*/  STL [R1+0x204], R5 ;  /* 0x0002040501007387 */ /* 0x0003e20000100800 */
[--C-:B------:R-:W-:Y:S01]  /*91d0*/  @!P5 IMAD.IADD R13, R13, 0x1, -R7.reuse ;  /* 0x000000010d0dd824 */ /* 0x100fe200078e0a07 */
[----:B------:R-:W-:Y:S01]  /*91e0*/  ISETP.GE.AND P5, PT, R9, RZ, PT ;  /* 0x000000ff0900720c */ /* 0x000fe20003fa6270 */
[----:B------:R-:W-:Y:S01]  /*91f0*/  VIADD R9, R0, 0xa8 ;  /* 0x000000a800097836 */ /* 0x000fe20000000000 */
[----:B------:R-:W-:Y:S01]  /*9200*/  IABS R4, R2 ;  /* 0x0000000200047213 */ /* 0x000fe20000000000 */
[--C-:B------:R-:W-:Y:S01]  /*9210*/  @!P2 IMAD.IADD R6, R6, 0x1, -R7.reuse ;  /* 0x000000010606a824 */ /* 0x100fe200078e0a07 */
[----:B------:R-:W-:Y:S01]  /*9220*/  ISETP.GT.U32.AND P2, PT, R7, R13, PT ;  /* 0x0000000d0700720c */ /* 0x000fe20003f44070 */
[----:B------:R-:W-:Y:S01]  /*9230*/  @!P3 IMAD.IADD R8, R8, 0x1, -R7 ;  /* 0x000000010808b824 */ /* 0x000fe200078e0a07 */
[----:B------:R-:W-:Y:S01]  /*9240*/  IABS R19, R9 ;  /* 0x0000000900137213 */ /* 0x000fe20000000000 */
[----:B0-----:R-:W-:Y:S01]  /*9250*/  IMAD.MOV.U32 R15, RZ, RZ, R10 ;  /* 0x000000ffff0f7224 */ /* 0x001fe200078e000a */
[----:B-1----:R-:W-:Y:S01]  /*9260*/  IABS R5, R17 ;  /* 0x0000001100057213 */ /* 0x002fe20000000000 */
[----:B------:R-:W-:Y:S01]  /*9270*/  IMAD.HI.U32 R10, R3, R4, RZ ;  /* 0x00000004030a7227 */ /* 0x000fe200078e00ff */
[----:B------:R-:W-:-:S03]  /*9280*/  ISETP.GT.U32.AND P3, PT, R7, R6, PT ;  /* 0x000000060700720c */ /* 0x000fc60003f64070 */
[----:B------:R-:W-:-:S04]  /*9290*/  IMAD.HI.U32 R11, R3, R5, RZ ;  /* 0x00000005030b7227 */ /* 0x000fc800078e00ff */
[----:B------:R-:W-:Y:S02]  /*92a0*/  IMAD.MOV R11, RZ, RZ, -R11 ;  /* 0x000000ffff0b7224 */ /* 0x000fe400078e0a0b */
[----:B------:R-:W-:Y:S02]  /*92b0*/  IMAD.MOV R10, RZ, RZ, -R10 ;  /* 0x000000ffff0a7224 */ /* 0x000fe400078e0a0a */
[C---:B------:R-:W-:Y:S02]  /*92c0*/  IMAD R5, R7.reuse, R11, R5 ;  /* 0x0000000b07057224 */ /* 0x040fe400078e0205 */
[----:B------:R-:W-:Y:S02]  /*92d0*/  IMAD R4, R7, R10, R4 ;  /* 0x0000000a07047224 */ /* 0x000fe400078e0204 */
[--C-:B------:R-:W-:Y:S01]  /*92e0*/  @!P2 IMAD.IADD R13, R13, 0x1, -R7.reuse ;  /* 0x000000010d0da824 */ /* 0x100fe200078e0a07 */
[C---:B------:R-:W-:Y:S01]  /*92f0*/  ISETP.GT.U32.AND P2, PT, R7.reuse, R5, PT ;  /* 0x000000050700720c */ /* 0x040fe20003f44070 */
[----:B------:R-:W-:Y:S01]  /*9300*/  @!P3 IMAD.IADD R6, R6, 0x1, -R7 ;  /* 0x000000010606b824 */ /* 0x000fe200078e0a07 */
[----:B------:R-:W-:Y:S01]  /*9310*/  ISETP.GT.U32.AND P3, PT, R7, R4, PT ;  /* 0x000000040700720c */ /* 0x000fe20003f64070 */
[----:B------:R-:W-:-:S04]  /*9320*/  IMAD.HI.U32 R20, R3, R19, RZ ;  /* 0x0000001303147227 */ /* 0x000fc800078e00ff */
[----:B------:R-:W-:Y:S01]  /*9330*/  @!P0 IMAD.MOV R15, RZ, RZ, -R15 ;  /* 0x000000ffff0f8224 */ /* 0x000fe200078e0a0f */
[----:B------:R-:W-:Y:S01]  /*9340*/  ISETP.GT.U32.AND P0, PT, R7, R8, PT ;  /* 0x000000080700720c */ /* 0x000fe20003f04070 */
[----:B------:R-:W-:Y:S02]  /*9350*/  @!P1 IMAD.MOV R12, RZ, RZ, -R12 ;  /* 0x000000ffff0c9224 */ /* 0x000fe400078e0a0c */
[----:B------:R-:W-:Y:S01]  /*9360*/  IMAD.MOV R20, RZ, RZ, -R20 ;  /* 0x000000ffff147224 */ /* 0x000fe200078e0a14 */
[----:B------:R-:W-:Y:S01]  /*9370*/  STL [R1+0x208], R15 ;  /* 0x0002080f01007387 */ /* 0x000fe20000100800 */
[----:B------:R-:W-:Y:S02]  /*9380*/  VIADD R16, R0, 0xa6 ;  /* 0x000000a600107836 */ /* 0x000fe40000000000 */
[----:B------:R-:W-:Y:S01]  /*9390*/  @!P2 IMAD.IADD R5, R5, 0x1, -R7 ;  /* 0x000000010505a824 */ /* 0x000fe200078e0a07 */
[----:B------:R-:W-:Y:S01]  /*93a0*/  ISETP.GE.AND P2, PT, R2, RZ, PT ;  /* 0x000000ff0200720c */ /* 0x000fe20003f46270 */
[----:B------:R0:W-:Y:S01]  /*93b0*/  STL [R1+0x1e8], R12 ;  /* 0x0001e80c01007387 */ /* 0x0001e20000100800 */
[C---:B------:R-:W-:Y:S01]  /*93c0*/  IMAD R2, R7.reuse, R20, R19 ;  /* 0x0000001407027224 */ /* 0x040fe200078e0213 */
[----:B------:R-:W-:Y:S01]  /*93d0*/  IABS R11, R16 ;  /* 0x00000010000b7213 */ /* 0x000fe20000000000 */
[----:B------:R-:W-:Y:S01]  /*93e0*/  @!P3 IMAD.IADD R4, R4, 0x1, -R7 ;  /* 0x000000010404b824 */ /* 0x000fe200078e0a07 */
[----:B------:R-:W-:Y:S01]  /*93f0*/  ISETP.GT.U32.AND P3, PT, R7, R5, PT ;  /* 0x000000050700720c */ /* 0x000fe20003f64070 */
[----:B------:R-:W-:-:S02]  /*9400*/  VIADD R10, R0, 0xa4 ;  /* 0x000000a4000a7836 */ /* 0x000fc40000000000 */
[----:B------:R-:W-:Y:S01]  /*9410*/  @!P0 IMAD.IADD R8, R8, 0x1, -R7 ;  /* 0x0000000108088824 */ /* 0x000fe200078e0a07 */
[----:B------:R-:W-:Y:S01]  /*9420*/  ISETP.GT.U32.AND P1, PT, R7, R4, PT ;  /* 0x000000040700720c */ /* 0x000fe20003f24070 */
[----:B------:R-:W-:Y:S01]  /*9430*/  IMAD.HI.U32 R18, R3, R11, RZ ;  /* 0x0000000b03127227 */ /* 0x000fe200078e00ff */
[----:B------:R-:W-:Y:S02]  /*9440*/  ISETP.GE.AND P0, PT, R17, RZ, PT ;  /* 0x000000ff1100720c */ /* 0x000fe40003f06270 */
[----:B------:R-:W-:Y:S01]  /*9450*/  IABS R17, R10 ;  /* 0x0000000a00117213 */ /* 0x000fe20000000000 */
[----:B0-----:R-:W-:Y:S02]  /*9460*/  IMAD.MOV.U32 R12, RZ, RZ, R13 ;  /* 0x000000ffff0c7224 */ /* 0x001fe400078e000d */
[----:B------:R-:W-:Y:S01]  /*9470*/  @!P6 IMAD.MOV R6, RZ, RZ, -R6 ;  /* 0x000000ffff06e224 */ /* 0x000fe200078e0a06 */
[----:B------:R-:W-:Y:S01]  /*9480*/  ISETP.GE.AND P6, PT, R9, RZ, PT ;  /* 0x000000ff0900720c */ /* 0x000fe20003fc6270 */
[----:B------:R-:W-:Y:S01]  /*9490*/  @!P4 IMAD.MOV R12, RZ, RZ, -R12 ;  /* 0x000000ffff0cc224 */ /* 0x000fe200078e0a0c */
[----:B------:R-:W-:Y:S01]  /*94a0*/  ISETP.GT.U32.AND P4, PT, R7, R2, PT ;  /* 0x000000020700720c */ /* 0x000fe20003f84070 */
[----:B------:R-:W-:-:S02]  /*94b0*/  IMAD.MOV R18, RZ, RZ, -R18 ;  /* 0x000000ffff127224 */ /* 0x000fc400078e0a12 */
[----:B------:R-:W-:Y:S01]  /*94c0*/  @!P5 IMAD.MOV R8, RZ, RZ, -R8 ;  /* 0x000000ffff08d224 */ /* 0x000fe200078e0a08 */
[----:B------:R0:W-:Y:S01]  /*94d0*/  STL [R1+0x1e4], R12 ;  /* 0x0001e40c01007387 */ /* 0x0001e20000100800 */
[----:B------:R-:W-:Y:S01]  /*94e0*/  IMAD R11, R7, R18, R11 ;  /* 0x00000012070b7224 */ /* 0x000fe200078e020b */
[----:B------:R-:W-:Y:S01]  /*94f0*/  ISETP.GE.AND P5, PT, R16, RZ, PT ;  /* 0x000000ff1000720c */ /* 0x000fe20003fa6270 */
[--C-:B------:R-:W-:Y:S01]  /*9500*/  @!P3 IMAD.IADD R5, R5, 0x1, -R7.reuse ;  /* 0x000000010505b824 */ /* 0x100fe200078e0a07 */
[----:B------:R1:W-:Y:S01]  /*9510*/  STL [R1+0x1e0], R6 ;  /* 0x0001e00601007387 */ /* 0x0003e20000100800 */
[----:B------:R-:W-:Y:S01]  /*9520*/  @!P1 IMAD.IADD R4, R4, 0x1, -R7 ;  /* 0x0000000104049824 */ /* 0x000fe200078e0a07 */
[----:B------:R-:W-:Y:S01]  /*9530*/  ISETP.GT.U32.AND P1, PT, R7, R11, PT ;  /* 0x0000000b0700720c */ /* 0x000fe20003f24070 */
[----:B------:R-:W-:Y:S01]  /*9540*/  IMAD.MOV.U32 R9, RZ, RZ, R5 ;  /* 0x000000ffff097224 */ /* 0x000fe200078e0005 */
[----:B------:R2:W-:Y:S01]  /*9550*/  STL [R1+0x1dc], R8 ;  /* 0x0001dc0801007387 */ /* 0x0005e20000100800 */
[----:B------:R-:W-:Y:S01]  /*9560*/  @!P4 IMAD.IADD R2, R2, 0x1, -R7 ;  /* 0x000000010202c824 */ /* 0x000fe200078e0a07 */
[----:B------:R-:W-:Y:S01]  /*9570*/  ISETP.GE.AND P3, PT, R10, RZ, PT ;  /* 0x000000ff0a00720c */ /* 0x000fe20003f66270 */
[----:B0-----:R-:W-:-:S02]  /*9580*/  IMAD.MOV.U32 R12, RZ, RZ, R4 ;  /* 0x000000ffff0c7224 */ /* 0x001fc400078e0004 */
[----:B------:R-:W-:Y:S01]  /*9590*/  @!P0 IMAD.MOV R9, RZ, RZ, -R9 ;  /* 0x000000ffff098224 */ /* 0x000fe200078e0a09 */
[----:B------:R-:W-:Y:S01]  /*95a0*/  ISETP.GT.U32.AND P4, PT, R7, R2, PT ;  /* 0x000000020700720c */ /* 0x000fe20003f84070 */
[----:B-1----:R-:W-:-:S03]  /*95b0*/  IMAD.HI.U32 R6, R3, R17, RZ ;  /* 0x0000001103067227 */ /* 0x002fc600078e00ff */
[----:B------:R0:W-:Y:S01]  /*95c0*/  STL [R1+0x44], R9 ;  /* 0x0000440901007387 */ /* 0x0001e20000100800 */
[----:B------:R-:W-:Y:S02]  /*95d0*/  IMAD.MOV R6, RZ, RZ, -R6 ;  /* 0x000000ffff067224 */ /* 0x000fe400078e0a06 */
[----:B--2---:R-:W-:Y:S02]  /*95e0*/  VIADD R8, R0, 0xa2 ;  /* 0x000000a200087836 */ /* 0x004fe40000000000 */
[----:B------:R-:W-:Y:S02]  /*95f0*/  IMAD R6, R7, R6, R17 ;  /* 0x0000000607067224 */ /* 0x000fe400078e0211 */
[----:B------:R-:W-:Y:S01]  /*9600*/  @!P2 IMAD.MOV R12, RZ, RZ, -R12 ;  /* 0x000000ffff0ca224 */ /* 0x000fe200078e0a0c */
[----:B------:R-:W-:Y:S01]  /*9610*/  IABS R10, R8 ;  /* 0x00000008000a7213 */ /* 0x000fe20000000000 */
[--C-:B------:R-:W-:Y:S01]  /*9620*/  @!P1 IMAD.IADD R11, R11, 0x1, -R7.reuse ;  /* 0x000000010b0b9824 */ /* 0x100fe200078e0a07 */
[----:B------:R-:W-:Y:S01]  /*9630*/  ISETP.GT.U32.AND P2, PT, R7, R6, PT ;  /* 0x000000060700720c */ /* 0x000fe20003f44070 */
[----:B------:R-:W-:Y:S01]  /*9640*/  @!P4 IMAD.IADD R2, R2, 0x1, -R7 ;  /* 0x000000010202c824 */ /* 0x000fe200078e0a07 */
[----:B------:R-:W-:Y:S01]  /*9650*/  ISETP.GE.AND P0, PT, R8, RZ, PT ;  /* 0x000000ff0800720c */ /* 0x000fe20003f06270 */
[----:B0-----:R-:W-:Y:S01]  /*9660*/  IMAD.HI.U32 R9, R3, R10, RZ ;  /* 0x0000000a03097227 */ /* 0x001fe200078e00ff */
[----:B------:R-:W-:Y:S01]  /*9670*/  ISETP.GT.U32.AND P1, PT, R7, R11, PT ;  /* 0x0000000b0700720c */ /* 0x000fe20003f24070 */
[----:B------:R0:W-:Y:S02]  /*9680*/  STL [R1+0x40], R12 ;  /* 0x0000400c01007387 */ /* 0x0001e40000100800 */
[----:B------:R-:W-:-:S02]  /*9690*/  IMAD.MOV R9, RZ, RZ, -R9 ;  /* 0x000000ffff097224 */ /* 0x000fc400078e0a09 */
[----:B------:R-:W-:Y:S02]  /*96a0*/  VIADD R4, R0, 0xa0 ;  /* 0x000000a000047836 */ /* 0x000fe40000000000 */
[C---:B------:R-:W-:Y:S02]  /*96b0*/  IMAD R10, R7.reuse, R9, R10 ;  /* 0x00000009070a7224 */ /* 0x040fe400078e020a */
[----:B------:R-:W-:Y:S01]  /*96c0*/  @!P2 IMAD.IADD R6, R6, 0x1, -R7 ;  /* 0x000000010606a824 */ /* 0x000fe200078e0a07 */
[----:B------:R-:W-:Y:S01]  /*96d0*/  IABS R5, R4 ;  /* 0x0000000400057213 */ /* 0x000fe20000000000 */
[----:B------:R-:W-:Y:S01]  /*96e0*/  IMAD.MOV.U32 R15, RZ, RZ, R2 ;  /* 0x000000ffff0f7224 */ /* 0x000fe200078e0002 */
[----:B------:R-:W-:Y:S01]  /*96f0*/  ISETP.GE.AND P4, PT, R4, RZ, PT ;  /* 0x000000ff0400720c */ /* 0x000fe20003f86270 */
[C---:B------:R-:W-:Y:S01]  /*9700*/  VIADD R13, R0.reuse, 0x9e ;  /* 0x0000009e000d7836 */ /* 0x040fe20000000000 */
[C---:B------:R-:W-:Y:S01]  /*9710*/  ISETP.GT.U32.AND P2, PT, R7.reuse, R6, PT ;  /* 0x000000060700720c */ /* 0x040fe20003f44070 */
[----:B------:R-:W-:Y:S01]  /*9720*/  @!P6 IMAD.MOV R15, RZ, RZ, -R15 ;  /* 0x000000ffff0fe224 */ /* 0x000fe200078e0a0f */
[----:B------:R-:W-:Y:S01]  /*9730*/  ISETP.GT.U32.AND P6, PT, R7, R10, PT ;  /* 0x0000000a0700720c */ /* 0x000fe20003fc4070 */
[----:B------:R-:W-:Y:S01]  /*9740*/  VIADD R4, R0, 0x9c ;  /* 0x0000009c00047836 */ /* 0x000fe20000000000 */
[----:B------:R-:W-:Y:S01]  /*9750*/  IABS R8, R13 ;  /* 0x0000000d00087213 */ /* 0x000fe20000000000 */
[----:B0-----:R-:W-:Y:S01]  /*9760*/  IMAD.HI.U32 R12, R3, R5, RZ ;  /* 0x00000005030c7227 */ /* 0x001fe200078e00ff */
[----:B------:R0:W-:Y:S02]  /*9770*/  STL [R1+0x34], R15 ;  /* 0x0000340f01007387 */ /* 0x0001e40000100800 */
[----:B------:R-:W-:Y:S01]  /*9780*/  IABS R9, R4 ;  /* 0x0000000400097213 */ /* 0x000fe20000000000 */
[----:B------:R-:W-:Y:S01]  /*9790*/  @!P1 IMAD.IADD R11, R11, 0x1, -R7 ;  /* 0x000000010b0b9824 */ /* 0x000fe200078e0a07 */
[----:B------:R-:W-:Y:S01]  /*97a0*/  ISETP.GE.AND P1, PT, R13, RZ, PT ;  /* 0x000000ff0d00720c */ /* 0x000fe20003f26270 */
[----:B------:R-:W-:-:S04]  /*97b0*/  IMAD.HI.U32 R2, R3, R8, RZ ;  /* 0x0000000803027227 */ /* 0x000fc800078e00ff */
[----:B------:R-:W-:Y:S02]  /*97c0*/  IMAD.MOV R12, RZ, RZ, -R12 ;  /* 0x000000ffff0c7224 */ /* 0x000fe400078e0a0c */
[----:B0-----:R-:W-:Y:S02]  /*97d0*/  IMAD.MOV.U32 R15, RZ, RZ, R11 ;  /* 0x000000ffff0f7224 */ /* 0x001fe400078e000b */
[----:B------:R-:W-:Y:S02]  /*97e0*/  IMAD.MOV R11, RZ, RZ, -R2 ;  /* 0x000000ffff0b7224 */ /* 0x000fe400078e0a02 */
[C---:B------:R-:W-:Y:S02]  /*97f0*/  IMAD R5, R7.reuse, R12, R5 ;  /* 0x0000000c07057224 */ /* 0x040fe400078e0205 */
[--C-:B------:R-:W-:Y:S02]  /*9800*/  @!P2 IMAD.IADD R6, R6, 0x1, -R7.reuse ;  /* 0x000000010606a824 */ /* 0x100fe400078e0a07 */
[----:B------:R-:W-:Y:S01]  /*9810*/  @!P6 IMAD.IADD R10, R10, 0x1, -R7 ;  /* 0x000000010a0ae824 */ /* 0x000fe200078e0a07 */
[----:B------:R-:W-:Y:S01]  /*9820*/  ISETP.GT.U32.AND P2, PT, R7, R5, PT ;  /* 0x000000050700720c */ /* 0x000fe20003f44070 */
[----:B------:R-:W-:-:S02]  /*9830*/  IMAD.MOV.U32 R2, RZ, RZ, R9 ;  /* 0x000000ffff027224 */ /* 0x000fc400078e0009 */
[----:B------:R-:W-:Y:S01]  /*9840*/  @!P5 IMAD.MOV R15, RZ, RZ, -R15 ;  /* 0x000000ffff0fd224 */ /* 0x000fe200078e0a0f */
[----:B------:R-:W-:Y:S01]  /*9850*/  ISETP.GE.AND P5, PT, R4, RZ, PT ;  /* 0x000000ff0400720c */ /* 0x000fe20003fa6270 */
[C---:B------:R-:W-:Y:S01]  /*9860*/  IMAD R4, R7.reuse, R11, R8 ;  /* 0x0000000b07047224 */ /* 0x040fe200078e0208 */
[----:B------:R-:W-:Y:S01]  /*9870*/  ISETP.GT.U32.AND P6, PT, R7, R10, PT ;  /* 0x0000000a0700720c */ /* 0x000fe20003fc4070 */
[----:B------:R-:W-:Y:S01]  /*9880*/  IMAD.MOV.U32 R9, RZ, RZ, R6 ;  /* 0x000000ffff097224 */ /* 0x000fe200078e0006 */
[----:B------:R-:W-:Y:S01]  /*9890*/  STL [R1+0x1cc], R15 ;  /* 0x0001cc0f01007387 */ /* 0x000fe20000100800 */
[----:B------:R-:W-:-:S04]  /*98a0*/  IMAD.HI.U32 R8, R3, R2, RZ ;  /* 0x0000000203087227 */ /* 0x000fc800078e00ff */
[----:B------:R-:W-:Y:S01]  /*98b0*/  @!P3 IMAD.MOV R9, RZ, RZ, -R9 ;  /* 0x000000ffff09b224 */ /* 0x000fe200078e0a09 */
[C---:B------:R-:W-:Y:S01]  /*98c0*/  ISETP.GT.U32.AND P3, PT, R7.reuse, R4, PT ;  /* 0x000000040700720c */ /* 0x040fe20003f64070 */
[----:B------:R-:W-:Y:S02]  /*98d0*/  IMAD.MOV R6, RZ, RZ, -R8 ;  /* 0x000000ffff067224 */ /* 0x000fe400078e0a08 */
[----:B------:R-:W-:Y:S01]  /*98e0*/  VIADD R13, R0, 0x9a ;  /* 0x0000009a000d7836 */ /* 0x000fe20000000000 */
[----:B------:R0:W-:Y:S01]  /*98f0*/  STL [R1+0x1d4], R9 ;  /* 0x0001d40901007387 */ /* 0x0001e20000100800 */
[----:B------:R-:W-:Y:S02]  /*9900*/  IMAD R6, R7, R6, R2 ;  /* 0x0000000607067224 */ /* 0x000fe400078e0202 */
[--C-:B------:R-:W-:Y:S02]  /*9910*/  @!P2 IMAD.IADD R5, R5, 0x1, -R7.reuse ;  /* 0x000000010505a824 */ /* 0x100fe400078e0a07 */
[--C-:B------:R-:W-:Y:S01]  /*9920*/  @!P6 IMAD.IADD R10, R10, 0x1, -R7.reuse ;  /* 0x000000010a0ae824 */ /* 0x100fe200078e0a07 */
[C---:B------:R-:W-:Y:S01]  /*9930*/  ISETP.GT.U32.AND P6, PT, R7.reuse, R6, PT ;  /* 0x000000060700720c */ /* 0x040fe20003fc4070 */
[----:B------:R-:W-:Y:S01]  /*9940*/  VIADD R8, R0, 0x98 ;  /* 0x0000009800087836 */ /* 0x000fe20000000000 */
[C---:B------:R-:W-:Y:S01]  /*9950*/  ISETP.GT.U32.AND P2, PT, R7.reuse, R5, PT ;  /* 0x000000050700720c */ /* 0x040fe20003f44070 */
[----:B------:R-:W-:Y:S01]  /*9960*/  @!P3 IMAD.IADD R4, R4, 0x1, -R7 ;  /* 0x000000010404b824 */ /* 0x000fe200078e0a07 */
[----:B0-----:R-:W-:Y:S01]  /*9970*/  IABS R9, R13 ;  /* 0x0000000d00097213 */ /* 0x001fe20000000000 */
[----:B------:R-:W-:Y:S01]  /*9980*/  VIADD R2, R0, 0x96 ;  /* 0x0000009600027836 */ /* 0x000fe20000000000 */
[----:B------:R-:W-:Y:S01]  /*9990*/  IABS R16, R8 ;  /* 0x0000000800107213 */ /* 0x000fe20000000000 */
[----:B------:R-:W-:Y:S01]  /*99a0*/  IMAD.MOV.U32 R15, RZ, RZ, R10 ;  /* 0x000000ffff0f7224 */ /* 0x000fe200078e000a */
[----:B------:R-:W-:Y:S01]  /*99b0*/  ISETP.GT.U32.AND P3, PT, R7, R4, PT ;  /* 0x000000040700720c */ /* 0x000fe20003f64070 */
[----:B------:R-:W-:Y:S01]  /*99c0*/  IMAD.HI.U32 R11, R3, R9, RZ ;  /* 0x00000009030b7227 */ /* 0x000fe200078e00ff */
[----:B------:R-:W-:-:S03]  /*99d0*/  IABS R12, R2 ;  /* 0x00000002000c7213 */ /* 0x000fc60000000000 */
[----:B------:R-:W-:-:S04]  /*99e0*/  IMAD.HI.U32 R10, R3, R16, RZ ;  /* 0x00000010030a7227 */ /* 0x000fc800078e00ff */
[----:B------:R-:W-:Y:S02]  /*99f0*/  IMAD.MOV R11, RZ, RZ, -R11 ;  /* 0x000000ffff0b7224 */ /* 0x000fe400078e0a0b */
[----:B------:R-:W-:Y:S02]  /*9a00*/  @!P6 IMAD.IADD R6, R6, 0x1, -R7 ;  /* 0x000000010606e824 */ /* 0x000fe400078e0a07 */
[----:B------:R-:W-:Y:S01]  /*9a10*/  @!P0 IMAD.MOV R15, RZ, RZ, -R15 ;  /* 0x000000ffff0f8224 */ /* 0x000fe200078e0a0f */
[----:B------:R-:W-:Y:S01]  /*9a20*/  ISETP.GE.AND P0, PT, R13, RZ, PT ;  /* 0x000000ff0d00720c */ /* 0x000fe20003f06270 */
[----:B------:R-:W-:Y:S01]  /*9a30*/  IMAD.MOV R10, RZ, RZ, -R10 ;  /* 0x000000ffff0a7224 */ /* 0x000fe200078e0a0a */
[----:B------:R-:W-:Y:S01]  /*9a40*/  ISETP.GT.U32.AND P6, PT, R7, R6, PT ;  /* 0x000000060700720c */ /* 0x000fe20003fc4070 */
[----:B------:R-:W-:Y:S01]  /*9a50*/  @!P2 IMAD.IADD R5, R5, 0x1, -R7 ;  /* 0x000000010505a824 */ /* 0x000fe200078e0a07 */
[----:B------:R-:W-:Y:S01]  /*9a60*/  ISETP.GE.AND P2, PT, R8, RZ, PT ;  /* 0x000000ff0800720c */ /* 0x000fe20003f46270 */
[----:B------:R-:W-:Y:S01]  /*9a70*/  IMAD R9, R7, R11, R9 ;  /* 0x0000000b07097224 */ /* 0x000fe200078e0209 */
[----:B------:R0:W-:Y:S01]  /*9a80*/  STL [R1+0x1d0], R15 ;  /* 0x0001d00f01007387 */ /* 0x0001e20000100800 */
[----:B------:R-:W-:-:S04]  /*9a90*/  IMAD.HI.U32 R13, R3, R12, RZ ;  /* 0x0000000c030d7227 */ /* 0x000fc800078e00ff */
[C---:B------:R-:W-:Y:S02]  /*9aa0*/  IMAD R16, R7.reuse, R10, R16 ;  /* 0x0000000a07107224 */ /* 0x040fe400078e0210 */
[----:B------:R-:W-:Y:S01]  /*9ab0*/  @!P3 IMAD.IADD R4, R4, 0x1, -R7 ;  /* 0x000000010404b824 */ /* 0x000fe200078e0a07 */
[C---:B------:R-:W-:Y:S01]  /*9ac0*/  ISETP.GT.U32.AND P3, PT, R7.reuse, R9, PT ;  /* 0x000000090700720c */ /* 0x040fe20003f64070 */
[----:B------:R-:W-:Y:S02]  /*9ad0*/  IMAD.MOV.U32 R17, RZ, RZ, R5 ;  /* 0x000000ffff117224 */ /* 0x000fe400078e0005 */
[----:B------:R-:W-:Y:S02]  /*9ae0*/  IMAD.MOV R8, RZ, RZ, -R13 ;  /* 0x000000ffff087224 */ /* 0x000fe400078e0a0d */
[----:B------:R-:W-:Y:S01]  /*9af0*/  @!P4 IMAD.MOV R17, RZ, RZ, -R17 ;  /* 0x000000ffff11c224 */ /* 0x000fe200078e0a11 */
[C---:B------:R-:W-:Y:S01]  /*9b00*/  ISETP.GT.U32.AND P4, PT, R7.reuse, R16, PT ;  /* 0x000000100700720c */ /* 0x040fe20003f84070 */
[----:B------:R-:W-:-:S02]  /*9b10*/  IMAD R12, R7, R8, R12 ;  /* 0x00000008070c7224 */ /* 0x000fc400078e020c */
[----:B------:R-:W-:Y:S01]  /*9b20*/  VIADD R5, R0, 0x94 ;  /* 0x0000009400057836 */ /* 0x000fe20000000000 */
[----:B------:R-:W-:Y:S01]  /*9b30*/  STL [R1+0x184], R17 ;  /* 0x0001841101007387 */ /* 0x000fe20000100800 */
[--C-:B------:R-:W-:Y:S01]  /*9b40*/  @!P6 IMAD.IADD R6, R6, 0x1, -R7.reuse ;  /* 0x000000010606e824 */ /* 0x100fe200078e0a07 */
[----:B------:R-:W-:Y:S01]  /*9b50*/  ISETP.GT.U32.AND P6, PT, R7, R12, PT ;  /* 0x0000000c0700720c */ /* 0x000fe20003fc4070 */
[----:B0-----:R-:W-:Y:S01]  /*9b60*/  IMAD.MOV.U32 R15, RZ, RZ, R4 ;  /* 0x000000ffff0f7224 */ /* 0x001fe200078e0004 */
[----:B------:R-:W-:Y:S01]  /*9b70*/  IABS R4, R5 ;  /* 0x0000000500047213 */ /* 0x000fe20000000000 */
[--C-:B------:R-:W-:Y:S01]  /*9b80*/  @!P3 IMAD.IADD R9, R9, 0x1, -R7.reuse ;  /* 0x000000010909b824 */ /* 0x100fe200078e0a07 */
[----:B------:R-:W-:Y:S01]  /*9b90*/  ISETP.GE.AND P3, PT, R5, RZ, PT ;  /* 0x000000ff0500720c */ /* 0x000fe20003f66270 */
[----:B------:R-:W-:Y:S02]  /*9ba0*/  VIADD R13, R0, 0x92 ;  /* 0x00000092000d7836 */ /* 0x000fe40000000000 */
[----:B------:R-:W-:Y:S01]  /*9bb0*/  @!P4 IMAD.IADD R16, R16, 0x1, -R7 ;  /* 0x000000011010c824 */ /* 0x000fe200078e0a07 */
[----:B------:R-:W-:Y:S01]  /*9bc0*/  ISETP.GT.U32.AND P4, PT, R7, R9, PT ;  /* 0x000000090700720c */ /* 0x000fe20003f84070 */
[----:B------:R-:W-:Y:S01]  /*9bd0*/  @!P1 IMAD.MOV R15, RZ, RZ, -R15 ;  /* 0x000000ffff0f9224 */ /* 0x000fe200078e0a0f */
[----:B------:R-:W-:Y:S01]  /*9be0*/  ISETP.GE.AND P1, PT, R2, RZ, PT ;  /* 0x000000ff0200720c */ /* 0x000fe20003f26270 */
[----:B------:R-:W-:Y:S01]  /*9bf0*/  IMAD.HI.U32 R5, R3, R4, RZ ;  /* 0x0000000403057227 */ /* 0x000fe200078e00ff */
[----:B------:R-:W-:-:S02]  /*9c00*/  IABS R2, R13 ;  /* 0x0000000d00027213 */ /* 0x000fc40000000000 */
[----:B------:R0:W-:Y:S01]  /*9c10*/  STL [R1+0x1b4], R15 ;  /* 0x0001b40f01007387 */ /* 0x0001e20000100800 */
[----:B------:R-:W-:Y:S02]  /*9c20*/  IMAD.MOV R5, RZ, RZ, -R5 ;  /* 0x000000ffff057224 */ /* 0x000fe400078e0a05 */
[----:B------:R-:W-:Y:S01]  /*9c30*/  @!P6 IMAD.IADD R12, R12, 0x1, -R7 ;  /* 0x000000010c0ce824 */ /* 0x000fe200078e0a07 */
[----:B------:R-:W-:Y:S01]  /*9c40*/  ISETP.GT.U32.AND P6, PT, R7, R16, PT ;  /* 0x000000100700720c */ /* 0x000fe20003fc4070 */
[----:B------:R-:W-:Y:S02]  /*9c50*/  IMAD.MOV.U32 R8, RZ, RZ, R6 ;  /* 0x000000ffff087224 */ /* 0x000fe400078e0006 */
[----:B------:R-:W-:-:S04]  /*9c60*/  IMAD.HI.U32 R6, R3, R2, RZ ;  /* 0x0000000203067227 */ /* 0x000fc800078e00ff */
[----:B------:R-:W-:Y:S02]  /*9c70*/  IMAD R4, R7, R5, R4 ;  /* 0x0000000507047224 */ /* 0x000fe400078e0204 */
[----:B------:R-:W-:Y:S02]  /*9c80*/  IMAD.MOV R6, RZ, RZ, -R6 ;  /* 0x000000ffff067224 */ /* 0x000fe400078e0a06 */
[--C-:B------:R-:W-:Y:S01]  /*9c90*/  @!P4 IMAD.IADD R9, R9, 0x1, -R7.reuse ;  /* 0x000000010909c824 */ /* 0x100fe200078e0a07 */
[C---:B------:R-:W-:Y:S01]  /*9ca0*/  ISETP.GT.U32.AND P4, PT, R7.reuse, R4, PT ;  /* 0x000000040700720c */ /* 0x040fe20003f84070 */
[C---:B------:R-:W-:Y:S02]  /*9cb0*/  IMAD R2, R7.reuse, R6, R2 ;  /* 0x0000000607027224 */ /* 0x040fe400078e0202 */
[----:B------:R-:W-:Y:S02]  /*9cc0*/  @!P6 IMAD.IADD R16, R16, 0x1, -R7 ;  /* 0x000000011010e824 */ /* 0x000fe400078e0a07 */
[----:B------:R-:W-:Y:S01]  /*9cd0*/  VIADD R5, R0, 0x8e ;  /* 0x0000008e00057836 */ /* 0x000fe20000000000 */
[----:B------:R-:W-:Y:S01]  /*9ce0*/  ISETP.GT.U32.AND P6, PT, R7, R2, PT ;  /* 0x000000020700720c */ /* 0x000fe20003fc4070 */
[----:B0-----:R-:W-:-:S02]  /*9cf0*/  IMAD.MOV.U32 R15, RZ, RZ, R9 ;  /* 0x000000ffff0f7224 */ /* 0x001fc400078e0009 */
[----:B------:R-:W-:Y:S01]  /*9d00*/  @!P5 IMAD.MOV R8, RZ, RZ, -R8 ;  /* 0x000000ffff08d224 */ /* 0x000fe200078e0a08 */
[----:B------:R-:W-:Y:S01]  /*9d10*/  IABS R17, R5 ;  /* 0x0000000500117213 */ /* 0x000fe20000000000 */
[----:B------:R-:W-:Y:S01]  /*9d20*/  VIADD R11, R0, 0x90 ;  /* 0x00000090000b7836 */ /* 0x000fe20000000000 */
[----:B------:R-:W-:Y:S01]  /*9d30*/  ISETP.GT.U32.AND P5, PT, R7, R12, PT ;  /* 0x0000000c0700720c */ /* 0x000fe20003fa4070 */
[----:B------:R-:W-:Y:S01]  /*9d40*/  @!P4 IMAD.IADD R4, R4, 0x1, -R7 ;  /* 0x000000010404c824 */ /* 0x000fe200078e0a07 */
[----:B------:R0:W-:Y:S01]  /*9d50*/  STL [R1+0x1c8], R8 ;  /* 0x0001c80801007387 */ /* 0x0001e20000100800 */
[----:B------:R-:W-:Y:S01]  /*9d60*/  @!P0 IMAD.MOV R15, RZ, RZ, -R15 ;  /* 0x000000ffff0f8224 */ /* 0x000fe200078e0a0f */
[----:B------:R-:W-:Y:S01]  /*9d70*/  ISETP.GE.AND P4, PT, R11, RZ, PT ;  /* 0x000000ff0b00720c */ /* 0x000fe20003f86270 */
[----:B------:R-:W-:Y:S01]  /*9d80*/  IMAD.MOV.U32 R9, RZ, RZ, R17 ;  /* 0x000000ffff097224 */ /* 0x000fe200078e0011 */
[----:B------:R-:W-:Y:S01]  /*9d90*/  ISETP.GT.U32.AND P0, PT, R7, R4, PT ;  /* 0x000000040700720c */ /* 0x000fe20003f04070 */
[----:B------:R-:W-:Y:S01]  /*9da0*/  @!P6 IMAD.IADD R2, R2, 0x1, -R7 ;  /* 0x000000010202e824 */ /* 0x000fe200078e0a07 */
[----:B------:R1:W-:Y:S01]  /*9db0*/  STL [R1+0x18c], R15 ;  /* 0x00018c0f01007387 */ /* 0x0003e20000100800 */
[----:B------:R-:W-:-:S02]  /*9dc0*/  VIADD R6, R0, 0x8c ;  /* 0x0000008c00067836 */ /* 0x000fc40000000000 */
[----:B------:R-:W-:Y:S01]  /*9dd0*/  VIADD R20, R0, 0x80 ;  /* 0x0000008000147836 */ /* 0x000fe20000000000 */
[----:B0-----:R-:W-:Y:S01]  /*9de0*/  IABS R8, R11 ;  /* 0x0000000b00087213 */ /* 0x001fe20000000000 */
[----:B------:R-:W-:Y:S01]  /*9df0*/  IMAD.HI.U32 R11, R3, R9, RZ ;  /* 0x00000009030b7227 */ /* 0x000fe200078e00ff */
[----:B------:R-:W-:-:S03]  /*9e00*/  ISETP.GT.U32.AND P6, PT, R7, R2, PT ;  /* 0x000000020700720c */ /* 0x000fc60003fc4070 */
[----:B------:R-:W-:-:S04]  /*9e10*/  IMAD.HI.U32 R10, R3, R8, RZ ;  /* 0x00000008030a7227 */ /* 0x000fc800078e00ff */
[----:B------:R-:W-:Y:S02]  /*9e20*/  IMAD.MOV R11, RZ, RZ, -R11 ;  /* 0x000000ffff0b7224 */ /* 0x000fe400078e0a0b */
[--C-:B------:R-:W-:Y:S01]  /*9e30*/  @!P5 IMAD.IADD R12, R12, 0x1, -R7.reuse ;  /* 0x000000010c0cd824 */ /* 0x100fe200078e0a07 */
[----:B------:R-:W-:Y:S01]  /*9e40*/  ISETP.GE.AND P5, PT, R13, RZ, PT ;  /* 0x000000ff0d00720c */ /* 0x000fe20003fa6270 */
[----:B------:R-:W-:Y:S01]  /*9e50*/  IMAD.MOV R10, RZ, RZ, -R10 ;  /* 0x000000ffff0a7224 */ /* 0x000fe200078e0a0a */
[----:B------:R-:W-:Y:S01]  /*9e60*/  IABS R13, R6 ;  /* 0x00000006000d7213 */ /* 0x000fe20000000000 */
[----:B------:R-:W-:Y:S01]  /*9e70*/  @!P0 IMAD.IADD R4, R4, 0x1, -R7 ;  /* 0x0000000104048824 */ /* 0x000fe200078e0a07 */
[----:B------:R-:W-:Y:S01]  /*9e80*/  ISETP.GE.AND P0, PT, R6, RZ, PT ;  /* 0x000000ff0600720c */ /* 0x000fe20003f06270 */
[C---:B------:R-:W-:Y:S02]  /*9e90*/  IMAD R6, R7.reuse, R11, R9 ;  /* 0x0000000b07067224 */ /* 0x040fe400078e0209 */
[----:B------:R-:W-:-:S02]  /*9ea0*/  IMAD R8, R7, R10, R8 ;  /* 0x0000000a07087224 */ /* 0x000fc400078e0208 */
[----:B-1----:R-:W-:Y:S02]  /*9eb0*/  IMAD.MOV.U32 R15, RZ, RZ, R16 ;  /* 0x000000ffff0f7224 */ /* 0x002fe400078e0010 */
[----:B------:R-:W-:Y:S01]  /*9ec0*/  @!P6 IMAD.IADD R2, R2, 0x1, -R7 ;  /* 0x000000010202e824 */ /* 0x000fe200078e0a07 */
[----:B------:R-:W-:Y:S01]  /*9ed0*/  ISETP.GT.U32.AND P6, PT, R7, R6, PT ;  /* 0x000000060700720c */ /* 0x000fe20003fc4070 */
[----:B------:R-:W-:-:S04]  /*9ee0*/  IMAD.HI.U32 R10, R3, R13, RZ ;  /* 0x0000000d030a7227 */ /* 0x000fc800078e00ff */
[----:B------:R-:W-:Y:S01]  /*9ef0*/  @!P2 IMAD.MOV R15, RZ, RZ, -R15 ;  /* 0x000000ffff0fa224 */ /* 0x000fe200078e0a0f */
[C---:B------:R-:W-:Y:S01]  /*9f00*/  ISETP.GT.U32.AND P2, PT, R7.reuse, R8, PT ;  /* 0x000000080700720c */ /* 0x040fe20003f44070 */
[----:B------:R-:W-:Y:S02]  /*9f10*/  IMAD.MOV R10, RZ, RZ, -R10 ;  /* 0x000000ffff0a7224 */ /* 0x000fe400078e0a0a */
[----:B------:R-:W-:Y:S01]  /*9f20*/  @!P1 IMAD.MOV R12, RZ, RZ, -R12 ;  /* 0x000000ffff0c9224 */ /* 0x000fe200078e0a0c */
[----:B------:R-:W-:Y:S01]  /*9f30*/  STL [R1+0xd8], R15 ;  /* 0x0000d80f01007387 */ /* 0x000fe20000100800 */
[----:B------:R-:W-:Y:S01]  /*9f40*/  IMAD R13, R7, R10, R13 ;  /* 0x0000000a070d7224 */ /* 0x000fe200078e020d */
[----:B------:R-:W-:Y:S01]  /*9f50*/  ISETP.GE.AND P1, PT, R5, RZ, PT ;  /* 0x000000ff0500720c */ /* 0x000fe20003f26270 */
[----:B------:R-:W-:Y:S01]  /*9f60*/  VIADD R10, R0, 0x8a ;  /* 0x0000008a000a7836 */ /* 0x000fe20000000000 */
[----:B------:R0:W-:Y:S01]  /*9f70*/  STL [R1+0x15c], R12 ;  /* 0x00015c0c01007387 */ /* 0x0001e20000100800 */
[----:B------:R-:W-:-:S02]  /*9f80*/  IMAD.MOV.U32 R11, RZ, RZ, R2 ;  /* 0x000000ffff0b7224 */ /* 0x000fc400078e0002 */
[--C-:B------:R-:W-:Y:S01]  /*9f90*/  @!P6 IMAD.IADD R6, R6, 0x1, -R7.reuse ;  /* 0x000000010606e824 */ /* 0x100fe200078e0a07 */
[----:B------:R-:W-:Y:S01]  /*9fa0*/  IABS R22, R10 ;  /* 0x0000000a00167213 */ /* 0x000fe20000000000 */
[----:B------:R-:W-:Y:S01]  /*9fb0*/  @!P2 IMAD.IADD R8, R8, 0x1, -R7 ;  /* 0x000000010808a824 */ /* 0x000fe200078e0a07 */
[C---:B------:R-:W-:Y:S01]  /*9fc0*/  ISETP.GT.U32.AND P2, PT, R7.reuse, R13, PT ;  /* 0x0000000d0700720c */ /* 0x040fe20003f44070 */
[----:B------:R-:W-:Y:S01]  /*9fd0*/  @!P5 IMAD.MOV R11, RZ, RZ, -R11 ;  /* 0x000000ffff0bd224 */ /* 0x000fe200078e0a0b */
[----:B------:R-:W-:Y:S01]  /*9fe0*/  ISETP.GT.U32.AND P5, PT, R7, R6, PT ;  /* 0x000000060700720c */ /* 0x000fe20003fa4070 */
[----:B------:R-:W-:Y:S01]  /*9ff0*/  VIADD R9, R0, 0x88 ;  /* 0x0000008800097836 */ /* 0x000fe20000000000 */
[----:B------:R-:W-:Y:S01]  /*a000*/  ISETP.GE.AND P6, PT, R10, RZ, PT ;  /* 0x000000ff0a00720c */ /* 0x000fe20003fc6270 */
[----:B0-----:R-:W-:Y:S02]  /*a010*/  IMAD.MOV.U32 R12, RZ, RZ, R4 ;  /* 0x000000ffff0c7224 */ /* 0x001fe400078e0004 */
[----:B------:R-:W-:Y:S01]  /*a020*/  IMAD.HI.U32 R4, R3, R22, RZ ;  /* 0x0000001603047227 */ /* 0x000fe200078e00ff */
[----:B------:R-:W-:-:S03]  /*a030*/  IABS R21, R9 ;  /* 0x0000000900157213 */ /* 0x000fc60000000000 */
[----:B------:R-:W-:Y:S01]  /*a040*/  @!P3 IMAD.MOV R12, RZ, RZ, -R12 ;  /* 0x000000ffff0cb224 */ /* 0x000fe200078e0a0c */
[----:B------:R-:W-:Y:S01]  /*a050*/  ISETP.GT.U32.AND P3, PT, R7, R8, PT ;  /* 0x000000080700720c */ /* 0x000fe20003f64070 */
[----:B------:R-:W-:Y:S02]  /*a060*/  IMAD.MOV R4, RZ, RZ, -R4 ;  /* 0x000000ffff047224 */ /* 0x000fe400078e0a04 */
[----:B------:R-:W-:Y:S01]  /*a070*/  IMAD.HI.U32 R2, R3, R21, RZ ;  /* 0x0000001503027227 */ /* 0x000fe200078e00ff */
[----:B------:R-:W-:Y:S03]  /*a080*/  STL [R1+0x178], R12 ;  /* 0x0001780c01007387 */ /* 0x000fe60000100800 */
[----:B------:R-:W-:Y:S01]  /*a090*/  IMAD R22, R7, R4, R22 ;  /* 0x0000000407167224 */ /* 0x000fe200078e0216 */
[----:B------:R0:W-:Y:S01]  /*a0a0*/  STL [R1+0x17c], R11 ;  /* 0x00017c0b01007387 */ /* 0x0001e20000100800 */
[----:B------:R-:W-:-:S02]  /*a0b0*/  @!P5 IMAD.IADD R6, R6, 0x1, -R7 ;  /* 0x000000010606d824 */ /* 0x000fc400078e0a07 */
[----:B------:R-:W-:Y:S01]  /*a0c0*/  IMAD.MOV R2, RZ, RZ, -R2 ;  /* 0x000000ffff027224 */ /* 0x000fe200078e0a02 */
[----:B------:R-:W-:Y:S01]  /*a0d0*/  ISETP.GT.U32.AND P5, PT, R7, R22, PT ;  /* 0x000000160700720c */ /* 0x000fe20003fa4070 */
[----:B------:R-:W-:Y:S01]  /*a0e0*/  @!P3 IMAD.IADD R8, R8, 0x1, -R7 ;  /* 0x000000010808b824 */ /* 0x000fe200078e0a07 */
[----:B------:R-:W-:Y:S01]  /*a0f0*/  ISETP.GE.AND P3, PT, R9, RZ, PT ;  /* 0x000000ff0900720c */ /* 0x000fe20003f66270 */
[C---:B------:R-:W-:Y:S02]  /*a100*/  IMAD R21, R7.reuse, R2, R21 ;  /* 0x0000000207157224 */ /* 0x040fe400078e0215 */
[----:B------:R-:W-:Y:S02]  /*a110*/  IMAD.MOV.U32 R15, RZ, RZ, R8 ;  /* 0x000000ffff0f7224 */ /* 0x000fe400078e0008 */
[----:B------:R-:W-:Y:S02]  /*a120*/  VIADD R5, R0, 0x86 ;  /* 0x0000008600057836 */ /* 0x000fe40000000000 */
[----:B------:R-:W-:Y:S01]  /*a130*/  @!P4 IMAD.MOV R15, RZ, RZ, -R15 ;  /* 0x000000ffff0fc224 */ /* 0x000fe200078e0a0f */
[----:B------:R-:W-:Y:S01]  /*a140*/  ISETP.GT.U32.AND P4, PT, R7, R21, PT ;  /* 0x000000150700720c */ /* 0x000fe20003f84070 */
[----:B0-----:R-:W-:Y:S01]  /*a150*/  IMAD.MOV.U32 R11, RZ, RZ, R6 ;  /* 0x000000ffff0b7224 */ /* 0x001fe200078e0006 */
[----:B------:R-:W-:Y:S01]  /*a160*/  IABS R10, R5 ;  /* 0x00000005000a7213 */ /* 0x000fe20000000000 */
[----:B------:R-:W-:Y:S01]  /*a170*/  @!P5 IMAD.IADD R22, R22, 0x1, -R7 ;  /* 0x000000011616d824 */ /* 0x000fe200078e0a07 */
[----:B------:R-:W-:Y:S01]  /*a180*/  STL [R1+0x170], R15 ;  /* 0x0001700f01007387 */ /* 0x000fe20000100800 */
[----:B------:R-:W-:-:S02]  /*a190*/  VIADD R4, R0, 0x84 ;  /* 0x0000008400047836 */ /* 0x000fc40000000000 */
[----:B------:R-:W-:Y:S01]  /*a1a0*/  IMAD.MOV.U32 R9, RZ, RZ, R10 ;  /* 0x000000ffff097224 */ /* 0x000fe200078e000a */
[----:B------:R-:W-:Y:S01]  /*a1b0*/  ISETP.GT.U32.AND P5, PT, R7, R22, PT ;  /* 0x000000160700720c */ /* 0x000fe20003fa4070 */
[----:B------:R-:W-:Y:S01]  /*a1c0*/  @!P1 IMAD.MOV R11, RZ, RZ, -R11 ;  /* 0x000000ffff0b9224 */ /* 0x000fe200078e0a0b */
[----:B------:R-:W-:Y:S01]  /*a1d0*/  ISETP.GE.AND P1, PT, R5, RZ, PT ;  /* 0x000000ff0500720c */ /* 0x000fe20003f26270 */
[----:B------:R-:W-:Y:S01]  /*a1e0*/  IMAD.HI.U32 R2, R3, R9, RZ ;  /* 0x0000000903027227 */ /* 0x000fe200078e00ff */
[----:B------:R-:W-:Y:S02]  /*a1f0*/  IABS R12, R4 ;  /* 0x00000004000c7213 */ /* 0x000fe40000000000 */
[----:B------:R0:W-:Y:S01]  /*a200*/  STL [R1+0x174], R11 ;  /* 0x0001740b01007387 */ /* 0x0001e20000100800 */
[--C-:B------:R-:W-:Y:S01]  /*a210*/  @!P2 IMAD.IADD R13, R13, 0x1, -R7.reuse ;  /* 0x000000010d0da824 */ /* 0x100fe200078e0a07 */
[----:B------:R-:W-:Y:S01]  /*a220*/  IABS R10, R20 ;  /* 0x00000014000a7213 */ /* 0x000fe20000000000 */
[----:B------:R-:W-:-:S02]  /*a230*/  @!P4 IMAD.IADD R21, R21, 0x1, -R7 ;  /* 0x000000011515c824 */ /* 0x000fc400078e0a07 */
[----:B------:R-:W-:Y:S01]  /*a240*/  IMAD.MOV R2, RZ, RZ, -R2 ;  /* 0x000000ffff027224 */ /* 0x000fe200078e0a02 */
[C---:B------:R-:W-:Y:S01]  /*a250*/  ISETP.GT.U32.AND P2, PT, R7.reuse, R13, PT ;  /* 0x0000000d0700720c */ /* 0x040fe20003f44070 */
[----:B------:R-:W-:Y:S01]  /*a260*/  VIADD R5, R0, 0x82 ;  /* 0x0000008200057836 */ /* 0x000fe20000000000 */
[C---:B------:R-:W-:Y:S01]  /*a270*/  ISETP.GT.U32.AND P4, PT, R7.reuse, R21, PT ;  /* 0x000000150700720c */ /* 0x040fe20003f84070 */
[----:B------:R-:W-:Y:S02]  /*a280*/  IMAD R9, R7, R2, R9 ;  /* 0x0000000207097224 */ /* 0x000fe400078e0209 */
[----:B------:R-:W-:Y:S01]  /*a290*/  IMAD.HI.U32 R2, R3, R12, RZ ;  /* 0x0000000c03027227 */ /* 0x000fe200078e00ff */
[----:B0-----:R-:W-:-:S03]  /*a2a0*/  IABS R11, R5 ;  /* 0x00000005000b7213 */ /* 0x001fc60000000000 */
[----:B------:R-:W-:Y:S01]  /*a2b0*/  @!P5 IMAD.IADD R22, R22, 0x1, -R7 ;  /* 0x000000011616d824 */ /* 0x000fe200078e0a07 */
[----:B------:R-:W-:Y:S01]  /*a2c0*/  ISETP.GT.U32.AND P5, PT, R7, R9, PT ;  /* 0x000000090700720c */ /* 0x000fe20003fa4070 */
[----:B------:R-:W-:Y:S02]  /*a2d0*/  IMAD.MOV R2, RZ, RZ, -R2 ;  /* 0x000000ffff027224 */ /* 0x000fe400078e0a02 */
[----:B------:R-:W-:-:S04]  /*a2e0*/  IMAD.HI.U32 R8, R3, R11, RZ ;  /* 0x0000000b03087227 */ /* 0x000fc800078e00ff */
[----:B------:R-:W-:Y:S02]  /*a2f0*/  IMAD R12, R7, R2, R12 ;  /* 0x00000002070c7224 */ /* 0x000fe400078e020c */
[----:B------:R-:W-:Y:S02]  /*a300*/  IMAD.MOV R8, RZ, RZ, -R8 ;  /* 0x000000ffff087224 */ /* 0x000fe400078e0a08 */
[--C-:B------:R-:W-:Y:S01]  /*a310*/  @!P2 IMAD.IADD R13, R13, 0x1, -R7.reuse ;  /* 0x000000010d0da824 */ /* 0x100fe200078e0a07 */
[----:B------:R-:W-:Y:S01]  /*a320*/  ISETP.GE.AND P2, PT, R4, RZ, PT ;  /* 0x000000ff0400720c */ /* 0x000fe20003f46270 */
[----:B------:R-:W-:Y:S01]  /*a330*/  @!P4 IMAD.IADD R21, R21, 0x1, -R7 ;  /* 0x000000011515c824 */ /* 0x000fe200078e0a07 */
[C---:B------:R-:W-:Y:S01]  /*a340*/  ISETP.GT.U32.AND P4, PT, R7.reuse, R12, PT ;  /* 0x0000000c0700720c */ /* 0x040fe20003f84070 */
[----:B------:R-:W-:Y:S02]  /*a350*/  IMAD R11, R7, R8, R11 ;  /* 0x00000008070b7224 */ /* 0x000fe400078e020b */
[----:B------:R-:W-:-:S04]  /*a360*/  IMAD.HI.U32 R4, R3, R10, RZ ;  /* 0x0000000a03047227 */ /* 0x000fc800078e00ff */
[----:B------:R-:W-:Y:S01]  /*a370*/  @!P5 IMAD.IADD R9, R9, 0x1, -R7 ;  /* 0x000000010909d824 */ /* 0x000fe200078e0a07 */
[C---:B------:R-:W-:Y:S01]  /*a380*/  ISETP.GT.U32.AND P5, PT, R7.reuse, R11, PT ;  /* 0x0000000b0700720c */ /* 0x040fe20003fa4070 */
[----:B------:R-:W-:Y:S02]  /*a390*/  IMAD.MOV R4, RZ, RZ, -R4 ;  /* 0x000000ffff047224 */ /* 0x000fe400078e0a04 */
[----:B------:R-:W-:Y:S02]  /*a3a0*/  IMAD.MOV.U32 R15, RZ, RZ, R13 ;  /* 0x000000ffff0f7224 */ /* 0x000fe400078e000d */
[C---:B------:R-:W-:Y:S02]  /*a3b0*/  IMAD R10, R7.reuse, R4, R10 ;  /* 0x00000004070a7224 */ /* 0x040fe400078e020a */
[----:B------:R-:W-:Y:S02]  /*a3c0*/  @!P0 IMAD.MOV R15, RZ, RZ, -R15 ;  /* 0x000000ffff0f8224 */ /* 0x000fe400078e0a0f */
[--C-:B------:R-:W-:Y:S01]  /*a3d0*/  @!P4 IMAD.IADD R12, R12, 0x1, -R7.reuse ;  /* 0x000000010c0cc824 */ /* 0x100fe200078e0a07 */
[C---:B------:R-:W-:Y:S01]  /*a3e0*/  ISETP.GT.U32.AND P4, PT, R7.reuse, R10, PT ;  /* 0x0000000a0700720c */ /* 0x040fe20003f84070 */
[C---:B------:R-:W-:Y:S01]  /*a3f0*/  VIADD R16, R0.reuse, 0x7e ;  /* 0x0000007e00107836 */ /* 0x040fe20000000000 */
[----:B------:R0:W-:Y:S01]  /*a400*/  STL [R1+0x2c], R15 ;  /* 0x00002c0f01007387 */ /* 0x0001e20000100800 */
[C---:B------:R-:W-:Y:S01]  /*a410*/  VIADD R4, R0.reuse, 0x7a ;  /* 0x0000007a00047836 */ /* 0x040fe20000000000 */
[----:B------:R-:W-:Y:S01]  /*a420*/  ISETP.GT.U32.AND P0, PT, R7, R12, PT ;  /* 0x0000000c0700720c */ /* 0x000fe20003f04070 */
[----:B------:R-:W-:Y:S01]  /*a430*/  @!P5 IMAD.IADD R11, R11, 0x1, -R7 ;  /* 0x000000010b0bd824 */ /* 0x000fe200078e0a07 */
[----:B------:R-:W-:Y:S01]  /*a440*/  IABS R6, R16 ;  /* 0x0000001000067213 */ /* 0x000fe20000000000 */
[C---:B------:R-:W-:Y:S01]  /*a450*/  VIADD R2, R0.reuse, 0x7c ;  /* 0x0000007c00027836 */ /* 0x040fe20000000000 */
[----:B------:R-:W-:Y:S01]  /*a460*/  IABS R18, R4 ;  /* 0x0000000400127213 */ /* 0x000fe20000000000 */
[----:B------:R-:W-:Y:S01]  /*a470*/  VIADD R8, R0, 0x78 ;  /* 0x0000007800087836 */ /* 0x000fe20000000000 */
[----:B------:R-:W-:Y:S01]  /*a480*/  ISETP.GT.U32.AND P5, PT, R7, R9, PT ;  /* 0x000000090700720c */ /* 0x000fe20003fa4070 */
[----:B------:R-:W-:Y:S01]  /*a490*/  IMAD.HI.U32 R23, R3, R6, RZ ;  /* 0x0000000603177227 */ /* 0x000fe200078e00ff */
[----:B------:R-:W-:-:S03]  /*a4a0*/  IABS R19, R2 ;  /* 0x0000000200137213 */ /* 0x000fc60000000000 */
[----:B0-----:R-:W-:Y:S02]  /*a4b0*/  IMAD.MOV.U32 R15, RZ, RZ, R22 ;  /* 0x000000ffff0f7224 */ /* 0x001fe400078e0016 */
[----:B------:R-:W-:-:S04]  /*a4c0*/  IMAD.HI.U32 R13, R3, R18, RZ ;  /* 0x00000012030d7227 */ /* 0x000fc800078e00ff */
[----:B------:R-:W-:Y:S01]  /*a4d0*/  @!P6 IMAD.MOV R15, RZ, RZ, -R15 ;  /* 0x000000ffff0fe224 */ /* 0x000fe200078e0a0f */
[C---:B------:R-:W-:Y:S01]  /*a4e0*/  ISETP.GT.U32.AND P6, PT, R7.reuse, R11, PT ;  /* 0x0000000b0700720c */ /* 0x040fe20003fc4070 */
[----:B------:R-:W-:Y:S02]  /*a4f0*/  @!P4 IMAD.IADD R10, R10, 0x1, -R7 ;  /* 0x000000010a0ac824 */ /* 0x000fe400078e0a07 */
[----:B------:R-:W-:Y:S01]  /*a500*/  IMAD.MOV R23, RZ, RZ, -R23 ;  /* 0x000000ffff177224 */ /* 0x000fe200078e0a17 */
[----:B------:R0:W-:Y:S01]  /*a510*/  STL [R1+0x28], R15 ;  /* 0x0000280f01007387 */ /* 0x0001e20000100800 */
[----:B------:R-:W-:Y:S01]  /*a520*/  IMAD.MOV R13, RZ, RZ, -R13 ;  /* 0x000000ffff0d7224 */ /* 0x000fe200078e0a0d */
[C---:B------:R-:W-:Y:S01]  /*a530*/  ISETP.GT.U32.AND P4, PT, R7.reuse, R10, PT ;  /* 0x0000000a0700720c */ /* 0x040fe20003f84070 */
[C---:B------:R-:W-:Y:S01]  /*a540*/  IMAD R6, R7.reuse, R23, R6 ;  /* 0x0000001707067224 */ /* 0x040fe200078e0206 */
[----:B------:R-:W-:Y:S01]  /*a550*/  IABS R23, R29 ;  /* 0x0000001d00177213 */ /* 0x000fe20000000000 */
[----:B------:R-:W-:-:S02]  /*a560*/  IMAD R18, R7, R13, R18 ;  /* 0x0000000d07127224 */ /* 0x000fc400078e0212 */
[----:B------:R-:W-:-:S04]  /*a570*/  IMAD.HI.U32 R17, R3, R19, RZ ;  /* 0x0000001303117227 */ /* 0x000fc800078e00ff */
[----:B0-----:R-:W-:Y:S02]  /*a580*/  IMAD.MOV.U32 R15, RZ, RZ, R21 ;  /* 0x000000ffff0f7224 */ /* 0x001fe400078e0015 */
[----:B------:R-:W-:Y:S01]  /*a590*/  @!P6 IMAD.IADD R11, R11, 0x1, -R7 ;  /* 0x000000010b0be824 */ /* 0x000fe200078e0a07 */
[C---:B------:R-:W-:Y:S01]  /*a5a0*/  ISETP.GT.U32.AND P6, PT, R7.reuse, R18, PT ;  /* 0x000000120700720c */ /* 0x040fe20003fc4070 */
[----:B------:R-:W-:Y:S01]  /*a5b0*/  @!P3 IMAD.MOV R15, RZ, RZ, -R15 ;  /* 0x000000ffff0fb224 */ /* 0x000fe200078e0a0f */
[----:B------:R-:W-:Y:S01]  /*a5c0*/  ISETP.GT.U32.AND P3, PT, R7, R6, PT ;  /* 0x000000060700720c */ /* 0x000fe20003f64070 */
[----:B------:R-:W-:Y:S01]  /*a5d0*/  @!P0 IMAD.IADD R12, R12, 0x1, -R7 ;  /* 0x000000010c0c8824 */ /* 0x000fe200078e0a07 */
[----:B------:R-:W-:Y:S01]  /*a5e0*/  ISETP.GE.AND P0, PT, R5, RZ, PT ;  /* 0x000000ff0500720c */ /* 0x000fe20003f06270 */
[----:B------:R-:W-:Y:S01]  /*a5f0*/  IMAD.MOV R17, RZ, RZ, -R17 ;  /* 0x000000ffff117224 */ /* 0x000fe200078e0a11 */
[----:B------:R0:W-:Y:S01]  /*a600*/  STL [R1+0xa8], R15 ;  /* 0x0000a80f01007387 */ /* 0x0001e20000100800 */
[----:B------:R-:W-:-:S02]  /*a610*/  VIADD R5, R0, 0x76 ;  /* 0x0000007600057836 */ /* 0x000fc40000000000 */
[----:B------:R-:W-:Y:S01]  /*a620*/  @!P4 IMAD.IADD R10, R10, 0x1, -R7 ;  /* 0x000000010a0ac824 */ /* 0x000fe200078e0a07 */
[----:B------:R-:W-:Y:S01]  /*a630*/  ISETP.GE.AND P4, PT, R20, RZ, PT ;  /* 0x000000ff1400720c */ /* 0x000fe20003f86270 */
[----:B------:R-:W-:Y:S01]  /*a640*/  IMAD R19, R7, R17, R19 ;  /* 0x0000001107137224 */ /* 0x000fe200078e0213 */
[----:B------:R-:W-:Y:S01]  /*a650*/  IABS R17, R8 ;  /* 0x0000000800117213 */ /* 0x000fe20000000000 */
[--C-:B------:R-:W-:Y:S01]  /*a660*/  @!P5 IMAD.IADD R9, R9, 0x1, -R7.reuse ;  /* 0x000000010909d824 */ /* 0x100fe200078e0a07 */
[----:B------:R-:W-:Y:S01]  /*a670*/  IABS R20, R5 ;  /* 0x0000000500147213 */ /* 0x000fe20000000000 */
[--C-:B------:R-:W-:Y:S01]  /*a680*/  @!P3 IMAD.IADD R6, R6, 0x1, -R7.reuse ;  /* 0x000000010606b824 */ /* 0x100fe200078e0a07 */
[----:B------:R-:W-:Y:S01]  /*a690*/  ISETP.GT.U32.AND P5, PT, R7, R19, PT ;  /* 0x000000130700720c */ /* 0x000fe20003fa4070 */
[----:B------:R-:W-:Y:S01]  /*a6a0*/  @!P6 IMAD.IADD R18, R18, 0x1, -R7 ;  /* 0x000000011212e824 */ /* 0x000fe200078e0a07 */
[----:B------:R-:W-:Y:S01]  /*a6b0*/  ISETP.GE.AND P3, PT, R16, RZ, PT ;  /* 0x000000ff1000720c */ /* 0x000fe20003f66270 */
[----:B0-----:R-:W-:-:S02]  /*a6c0*/  IMAD.MOV.U32 R15, RZ, RZ, R12 ;  /* 0x000000ffff0f7224 */ /* 0x001fc400078e000c */
[----:B------:R-:W-:-:S04]  /*a6d0*/  IMAD.HI.U32 R13, R3, R17, RZ ;  /* 0x00000011030d7227 */ /* 0x000fc800078e00ff */
[----:B------:R-:W-:Y:S02]  /*a6e0*/  IMAD.MOV.U32 R16, RZ, RZ, R20 ;  /* 0x000000ffff107224 */ /* 0x000fe400078e0014 */
[----:B------:R-:W-:Y:S01]  /*a6f0*/  @!P2 IMAD.MOV R15, RZ, RZ, -R15 ;  /* 0x000000ffff0fa224 */ /* 0x000fe200078e0a0f */
[----:B------:R-:W-:Y:S01]  /*a700*/  ISETP.GT.U32.AND P2, PT, R7, R18, PT ;  /* 0x000000120700720c */ /* 0x000fe20003f44070 */
[----:B------:R-:W-:Y:S02]  /*a710*/  IMAD.MOV.U32 R21, RZ, RZ, R9 ;  /* 0x000000ffff157224 */ /* 0x000fe400078e0009 */
[----:B------:R-:W-:Y:S02]  /*a720*/  IMAD.MOV R13, RZ, RZ, -R13 ;  /* 0x000000ffff0d7224 */ /* 0x000fe400078e0a0d */
[----:B------:R-:W-:-:S04]  /*a730*/  IMAD.HI.U32 R9, R3, R16, RZ ;  /* 0x0000001003097227 */ /* 0x000fc800078e00ff */
[C---:B------:R-:W-:Y:S02]  /*a740*/  IMAD R17, R7.reuse, R13, R17 ;  /* 0x0000000d07117224 */ /* 0x040fe400078e0211 */
[----:B------:R-:W-:Y:S02]  /*a750*/  IMAD.MOV R9, RZ, RZ, -R9 ;  /* 0x000000ffff097224 */ /* 0x000fe400078e0a09 */
[----:B------:R-:W-:Y:S01]  /*a760*/  @!P1 IMAD.MOV R21, RZ, RZ, -R21 ;  /* 0x000000ffff159224 */ /* 0x000fe200078e0a15 */
[----:B------:R-:W-:Y:S01]  /*a770*/  ISETP.GT.U32.AND P1, PT, R7, R6, PT ;  /* 0x000000060700720c */ /* 0x000fe20003f24070 */
[--C-:B------:R-:W-:Y:S01]  /*a780*/  @!P5 IMAD.IADD R19, R19, 0x1, -R7.reuse ;  /* 0x000000011313d824 */ /* 0x100fe200078e0a07 */
[----:B------:R-:W-:Y:S01]  /*a790*/  ISETP.GE.AND P5, PT, R2, RZ, PT ;  /* 0x000000ff0200720c */ /* 0x000fe20003fa6270 */
[----:B------:R-:W-:Y:S01]  /*a7a0*/  @!P4 IMAD.MOV R10, RZ, RZ, -R10 ;  /* 0x000000ffff0ac224 */ /* 0x000fe200078e0a0a */
[C---:B------:R-:W-:Y:S01]  /*a7b0*/  ISETP.GT.U32.AND P4, PT, R7.reuse, R17, PT ;  /* 0x000000110700720c */ /* 0x040fe20003f84070 */
[C---:B------:R-:W-:Y:S01]  /*a7c0*/  IMAD R16, R7.reuse, R9, R16 ;  /* 0x0000000907107224 */ /* 0x040fe200078e0210 */
[C---:B------:R-:W-:Y:S01]  /*a7d0*/  ISETP.GT.U32.AND P6, PT, R7.reuse, R19, PT ;  /* 0x000000130700720c */ /* 0x040fe20003fc4070 */
[----:B------:R-:W-:Y:S01]  /*a7e0*/  @!P2 IMAD.IADD R18, R18, 0x1, -R7 ;  /* 0x000000011212a824 */ /* 0x000fe200078e0a07 */
[----:B------:R-:W-:Y:S01]  /*a7f0*/  STL [R1+0xac], R21 ;  /* 0x0000ac1501007387 */ /* 0x000fe20000100800 */
[----:B------:R-:W-:Y:S01]  /*a800*/  VIADD R2, R0, 0x74 ;  /* 0x0000007400027836 */ /* 0x000fe20000000000 */
[----:B------:R-:W-:Y:S01]  /*a810*/  ISETP.GT.U32.AND P2, PT, R7, R16, PT ;  /* 0x000000100700720c */ /* 0x000fe20003f44070 */
[----:B------:R-:W-:Y:S01]  /*a820*/  @!P0 IMAD.MOV R11, RZ, RZ, -R11 ;  /* 0x000000ffff0b8224 */ /* 0x000fe200078e0a0b */
[----:B------:R-:W-:Y:S01]  /*a830*/  ISETP.GE.AND P0, PT, R4, RZ, PT ;  /* 0x000000ff0400720c */ /* 0x000fe20003f06270 */
[--C-:B------:R-:W-:Y:S01]  /*a840*/  @!P1 IMAD.IADD R6, R6, 0x1, -R7.reuse ;  /* 0x0000000106069824 */ /* 0x100fe200078e0a07 */
[----:B------:R-:W-:Y:S01]  /*a850*/  ISETP.GE.AND P1, PT, R8, RZ, PT ;  /* 0x000000ff0800720c */ /* 0x000fe20003f26270 */
[----:B------:R-:W-:Y:S01]  /*a860*/  VIADD R8, R0, 0x72 ;  /* 0x0000007200087836 */ /* 0x000fe20000000000 */
[----:B------:R-:W-:Y:S01]  /*a870*/  IABS R4, R2 ;  /* 0x0000000200047213 */ /* 0x000fe20000000000 */
[--C-:B------:R-:W-:Y:S01]  /*a880*/  @!P4 IMAD.IADD R17, R17, 0x1, -R7.reuse ;  /* 0x000000011111c824 */ /* 0x100fe200078e0a07 */
[----:B------:R0:W-:Y:S01]  /*a890*/  STL [R1+0xb0], R15 ;  /* 0x0000b00f01007387 */ /* 0x0001e20000100800 */
[--C-:B------:R-:W-:Y:S01]  /*a8a0*/  @!P6 IMAD.IADD R19, R19, 0x1, -R7.reuse ;  /* 0x000000011313e824 */ /* 0x100fe200078e0a07 */
[----:B------:R-:W-:Y:S01]  /*a8b0*/  ISETP.GE.AND P6, PT, R5, RZ, PT ;  /* 0x000000ff0500720c */ /* 0x000fe20003fc6270 */
[----:B------:R-:W-:Y:S01]  /*a8c0*/  IMAD.HI.U32 R5, R3, R4, RZ ;  /* 0x0000000403057227 */ /* 0x000fe200078e00ff */
[----:B------:R-:W-:Y:S01]  /*a8d0*/  IABS R9, R8 ;  /* 0x0000000800097213 */ /* 0x000fe20000000000 */
[----:B------:R-:W-:Y:S01]  /*a8e0*/  STL [R1+0xb4], R11 ;  /* 0x0000b40b01007387 */ /* 0x000fe20000100800 */
[----:B------:R-:W-:Y:S01]  /*a8f0*/  ISETP.GT.U32.AND P4, PT, R7, R17, PT ;  /* 0x000000110700720c */ /* 0x000fe20003f84070 */
[----:B------:R-:W-:-:S02]  /*a900*/  @!P2 IMAD.IADD R16, R16, 0x1, -R7 ;  /* 0x000000011010a824 */ /* 0x000fc400078e0a07 */
[----:B------:R1:W-:Y:S01]  /*a910*/  STL [R1+0xb8], R10 ;  /* 0x0000b80a01007387 */ /* 0x0003e20000100800 */
[----:B------:R-:W-:Y:S02]  /*a920*/  IMAD.MOV R5, RZ, RZ, -R5 ;  /* 0x000000ffff057224 */ /* 0x000fe400078e0a05 */
[C---:B------:R-:W-:Y:S01]  /*a930*/  ISETP.GT.U32.AND P2, PT, R7.reuse, R16, PT ;  /* 0x000000100700720c */ /* 0x040fe20003f44070 */
[----:B0-----:R-:W-:Y:S02]  /*a940*/  IMAD.MOV.U32 R15, RZ, RZ, R18 ;  /* 0x000000ffff0f7224 */ /* 0x001fe400078e0012 */
[----:B------:R-:W-:Y:S02]  /*a950*/  IMAD R4, R7, R5, R4 ;  /* 0x0000000507047224 */ /* 0x000fe400078e0204 */
[----:B------:R-:W-:Y:S02]  /*a960*/  VIADD R5, R0, 0x70 ;  /* 0x0000007000057836 */ /* 0x000fe40000000000 */
[----:B-1----:R-:W-:-:S02]  /*a970*/  IMAD.MOV.U32 R10, RZ, RZ, R6 ;  /* 0x000000ffff0a7224 */ /* 0x002fc400078e0006 */
[----:B------:R-:W-:Y:S01]  /*a980*/  IMAD.HI.U32 R6, R3, R9, RZ ;  /* 0x0000000903067227 */ /* 0x000fe200078e00ff */
[----:B------:R-:W-:-:S03]  /*a990*/  IABS R11, R5 ;  /* 0x00000005000b7213 */ /* 0x000fc60000000000 */
[----:B------:R-:W-:Y:S02]  /*a9a0*/  IMAD.MOV R6, RZ, RZ, -R6 ;  /* 0x000000ffff067224 */ /* 0x000fe400078e0a06 */
[----:B------:R-:W-:Y:S01]  /*a9b0*/  @!P4 IMAD.IADD R17, R17, 0x1, -R7 ;  /* 0x000000011111c824 */ /* 0x000fe200078e0a07 */
[C---:B------:R-:W-:Y:S01]  /*a9c0*/  ISETP.GT.U32.AND P4, PT, R7.reuse, R4, PT ;  /* 0x000000040700720c */ /* 0x040fe20003f84070 */
[C---:B------:R-:W-:Y:S02]  /*a9d0*/  IMAD R9, R7.reuse, R6, R9 ;  /* 0x0000000607097224 */ /* 0x040fe400078e0209 */
[----:B------:R-:W-:Y:S01]  /*a9e0*/  @!P3 IMAD.MOV R10, RZ, RZ, -R10 ;  /* 0x000000ffff0ab224 */ /* 0x000fe200078e0a0a */
[----:B------:R-:W-:Y:S01]  /*a9f0*/  ISETP.GE.AND P3, PT, R2, RZ, PT ;  /* 0x000000ff0200720c */ /* 0x000fe20003f66270 */
[----:B------:R-:W-:Y:S01]  /*aa00*/  @!P2 IMAD.IADD R16, R16, 0x1, -R7 ;  /* 0x000000011010a824 */ /* 0x000fe200078e0a07 */
[----:B------:R-:W-:Y:S01]  /*aa10*/  ISETP.GT.U32.AND P2, PT, R7, R9, PT ;  /* 0x000000090700720c */ /* 0x000fe20003f44070 */
[----:B------:R-:W-:Y:S01]  /*aa20*/  VIADD R2, R0, 0x6e ;  /* 0x0000006e00027836 */ /* 0x000fe20000000000 */
[----:B------:R0:W-:Y:S01]  /*aa30*/  STL [R1+0xcc], R10 ;  /* 0x0000cc0a01007387 */ /* 0x0001e20000100800 */
[----:B------:R-:W-:-:S03]  /*aa40*/  IMAD.HI.U32 R22, R3, R11, RZ ;  /* 0x0000000b03167227 */ /* 0x000fc600078e00ff */
[----:B------:R-:W-:Y:S01]  /*aa50*/  IABS R13, R2 ;  /* 0x00000002000d7213 */ /* 0x000fe20000000000 */
[----:B------:R-:W-:Y:S01]  /*aa60*/  @!P4 IMAD.IADD R4, R4, 0x1, -R7 ;  /* 0x000000010404c824 */ /* 0x000fe200078e0a07 */
[----:B------:R-:W-:Y:S01]  /*aa70*/  ISETP.GE.AND P4, PT, R8, RZ, PT ;  /* 0x000000ff0800720c */ /* 0x000fe20003f86270 */
[----:B------:R-:W-:Y:S02]  /*aa80*/  IMAD.MOV R22, RZ, RZ, -R22 ;  /* 0x000000ffff167224 */ /* 0x000fe400078e0a16 */
[----:B------:R-:W-:-:S04]  /*aa90*/  IMAD.HI.U32 R21, R3, R13, RZ ;  /* 0x0000000d03157227 */ /* 0x000fc800078e00ff */
[----:B0-----:R-:W-:Y:S02]  /*aaa0*/  VIADD R10, R0, 0x6c ;  /* 0x0000006c000a7836 */ /* 0x001fe40000000000 */
[----:B------:R-:W-:Y:S01]  /*aab0*/  @!P2 IMAD.IADD R9, R9, 0x1, -R7 ;  /* 0x000000010909a824 */ /* 0x000fe200078e0a07 */
[C---:B------:R-:W-:Y:S01]  /*aac0*/  ISETP.GT.U32.AND P2, PT, R7.reuse, R4, PT ;  /* 0x000000040700720c */ /* 0x040fe20003f44070 */
[----:B------:R-:W-:Y:S01]  /*aad0*/  IMAD.MOV R21, RZ, RZ, -R21 ;  /* 0x000000ffff157224 */ /* 0x000fe200078e0a15 */
[----:B------:R-:W-:Y:S01]  /*aae0*/  IABS R12, R10 ;  /* 0x0000000a000c7213 */ /* 0x000fe20000000000 */
[----:B------:R-:W-:Y:S02]  /*aaf0*/  IMAD R8, R7, R22, R11 ;  /* 0x0000001607087224 */ /* 0x000fe400078e020b */
[----:B------:R-:W-:Y:S02]  /*ab00*/  @!P5 IMAD.MOV R19, RZ, RZ, -R19 ;  /* 0x000000ffff13d224 */ /* 0x000fe400078e0a13 */
[----:B------:R-:W-:Y:S01]  /*ab10*/  IMAD.HI.U32 R20, R3, R12, RZ ;  /* 0x0000000c03147227 */ /* 0x000fe200078e00ff */
[----:B------:R-:W-:-:S02]  /*ab20*/  ISETP.GT.U32.AND P5, PT, R7, R8, PT ;  /* 0x000000080700720c */ /* 0x000fc40003fa4070 */
[----:B------:R0:W-:Y:S01]  /*ab30*/  STL [R1+0x24], R19 ;  /* 0x0000241301007387 */ /* 0x0001e20000100800 */
[----:B------:R-:W-:Y:S02]  /*ab40*/  IMAD.MOV R20, RZ, RZ, -R20 ;  /* 0x000000ffff147224 */ /* 0x000fe400078e0a14 */
[C---:B------:R-:W-:Y:S02]  /*ab50*/  IMAD R13, R7.reuse, R21, R13 ;  /* 0x00000015070d7224 */ /* 0x040fe400078e020d */
[----:B------:R-:W-:Y:S01]  /*ab60*/  @!P0 IMAD.MOV R15, RZ, RZ, -R15 ;  /* 0x000000ffff0f8224 */ /* 0x000fe200078e0a0f */
[C---:B------:R-:W-:Y:S01]  /*ab70*/  ISETP.GT.U32.AND P0, PT, R7.reuse, R9, PT ;  /* 0x000000090700720c */ /* 0x040fe20003f04070 */
[C---:B------:R-:W-:Y:S02]  /*ab80*/  IMAD R12, R7.reuse, R20, R12 ;  /* 0x00000014070c7224 */ /* 0x040fe400078e020c */
[----:B------:R-:W-:Y:S01]  /*ab90*/  @!P1 IMAD.MOV R17, RZ, RZ, -R17 ;  /* 0x000000ffff119224 */ /* 0x000fe200078e0a11 */
[----:B------:R1:W-:Y:S01]  /*aba0*/  STL [R1+0x20], R15 ;  /* 0x0000200f01007387 */ /* 0x0003e20000100800 */
[C---:B------:R-:W-:Y:S01]  /*abb0*/  ISETP.GT.U32.AND P1, PT, R7.reuse, R13, PT ;  /* 0x0000000d0700720c */ /* 0x040fe20003f24070 */
[--C-:B------:R-:W-:Y:S01]  /*abc0*/  @!P2 IMAD.IADD R4, R4, 0x1, -R7.reuse ;  /* 0x000000010404a824 */ /* 0x100fe200078e0a07 */
[----:B------:R-:W-:Y:S01]  /*abd0*/  ISETP.GT.U32.AND P2, PT, R7, R12, PT ;  /* 0x0000000c0700720c */ /* 0x000fe20003f44070 */
[----:B------:R-:W-:Y:S01]  /*abe0*/  VIADD R6, R0, 0x6a ;  /* 0x0000006a00067836 */ /* 0x000fe20000000000 */
[----:B------:R2:W-:Y:S01]  /*abf0*/  STL [R1+0x18], R17 ;  /* 0x0000181101007387 */ /* 0x0005e20000100800 */
[----:B------:R-:W-:Y:S01]  /*ac00*/  @!P5 IMAD.IADD R8, R8, 0x1, -R7 ;  /* 0x000000010808d824 */ /* 0x000fe200078e0a07 */
[----:B------:R-:W-:Y:S01]  /*ac10*/  ISETP.GE.AND P5, PT, R10, RZ, PT ;  /* 0x000000ff0a00720c */ /* 0x000fe20003fa6270 */
[----:B0-----:R-:W-:Y:S01]  /*ac20*/  VIADD R19, R0, 0x2a ;  /* 0x0000002a00137836 */ /* 0x001fe20000000000 */
[----:B------:R-:W-:Y:S01]  /*ac30*/  IABS R11, R6 ;  /* 0x00000006000b7213 */ /* 0x000fe20000000000 */
[----:B-1----:R-:W-:-:S02]  /*ac40*/  IMAD.MOV.U32 R15, RZ, RZ, R16 ;  /* 0x000000ffff0f7224 */ /* 0x002fc400078e0010 */
[----:B------:R-:W-:Y:S01]  /*ac50*/  @!P0 IMAD.IADD R9, R9, 0x1, -R7 ;  /* 0x0000000109098824 */ /* 0x000fe200078e0a07 */
[----:B------:R-:W-:Y:S01]  /*ac60*/  ISETP.GE.AND P0, PT, R2, RZ, PT ;  /* 0x000000ff0200720c */ /* 0x000fe20003f06270 */
[----:B------:R-:W-:Y:S01]  /*ac70*/  @!P6 IMAD.MOV R15, RZ, RZ, -R15 ;  /* 0x000000ffff0fe224 */ /* 0x000fe200078e0a0f */
[----:B------:R-:W-:Y:S01]  /*ac80*/  ISETP.GE.AND P6, PT, R5, RZ, PT ;  /* 0x000000ff0500720c */ /* 0x000fe20003fc6270 */
[----:B------:R-:W-:Y:S02]  /*ac90*/  VIADD R5, R0, 0x68 ;  /* 0x0000006800057836 */ /* 0x000fe40000000000 */
[----:B------:R-:W-:Y:S01]  /*aca0*/  IMAD.HI.U32 R16, R3, R11, RZ ;  /* 0x0000000b03107227 */ /* 0x000fe200078e00ff */
[----:B------:R0:W-:Y:S02]  /*acb0*/  STL [R1+0x14], R15 ;  /* 0x0000140f01007387 */ /* 0x0001e40000100800 */
[----:B--2---:R-:W-:Y:S01]  /*acc0*/  IABS R17, R5 ;  /* 0x0000000500117213 */ /* 0x004fe20000000000 */
[--C-:B------:R-:W-:Y:S01]  /*acd0*/  @!P1 IMAD.IADD R13, R13, 0x1, -R7.reuse ;  /* 0x000000010d0d9824 */ /* 0x100fe200078e0a07 */
[----:B------:R-:W-:Y:S01]  /*ace0*/  ISETP.GT.U32.AND P1, PT, R7, R8, PT ;  /* 0x000000080700720c */ /* 0x000fe20003f24070 */
[----:B------:R-:W-:-:S02]  /*acf0*/  @!P2 IMAD.IADD R12, R12, 0x1, -R7 ;  /* 0x000000010c0ca824 */ /* 0x000fc400078e0a07 */
[----:B------:R-:W-:Y:S02]  /*ad00*/  IMAD.MOV R16, RZ, RZ, -R16 ;  /* 0x000000ffff107224 */ /* 0x000fe400078e0a10 */
[----:B------:R-:W-:Y:S01]  /*ad10*/  IMAD.MOV.U32 R10, RZ, RZ, R17 ;  /* 0x000000ffff0a7224 */ /* 0x000fe200078e0011 */
[C---:B------:R-:W-:Y:S01]  /*ad20*/  ISETP.GT.U32.AND P2, PT, R7.reuse, R12, PT ;  /* 0x0000000c0700720c */ /* 0x040fe20003f44070 */
[----:B------:R-:W-:Y:S02]  /*ad30*/  IMAD R2, R7, R16, R11 ;  /* 0x0000001007027224 */ /* 0x000fe400078e020b */
[----:B------:R-:W-:-:S04]  /*ad40*/  IMAD.HI.U32 R11, R3, R10, RZ ;  /* 0x0000000a030b7227 */ /* 0x000fc800078e00ff */
[----:B------:R-:W-:Y:S02]  /*ad50*/  IMAD.MOV R11, RZ, RZ, -R11 ;  /* 0x000000ffff0b7224 */ /* 0x000fe400078e0a0b */
[----:B------:R-:W-:Y:S01]  /*ad60*/  @!P1 IMAD.IADD R8, R8, 0x1, -R7 ;  /* 0x0000000108089824 */ /* 0x000fe200078e0a07 */
[----:B------:R-:W-:Y:S01]  /*ad70*/  ISETP.GE.AND P1, PT, R6, RZ, PT ;  /* 0x000000ff0600720c */ /* 0x000fe20003f26270 */
[----:B0-----:R-:W-:Y:S02]  /*ad80*/  IMAD.MOV.U32 R15, RZ, RZ, R4 ;  /* 0x000000ffff0f7224 */ /* 0x001fe400078e0004 */
[----:B------:R-:W-:Y:S01]  /*ad90*/  @!P4 IMAD.MOV R9, RZ, RZ, -R9 ;  /* 0x000000ffff09c224 */ /* 0x000fe200078e0a09 */
[C---:B------:R-:W-:Y:S01]  /*ada0*/  ISETP.GT.U32.AND P4, PT, R7.reuse, R2, PT ;  /* 0x000000020700720c */ /* 0x040fe20003f84070 */
[C---:B------:R-:W-:Y:S02]  /*adb0*/  IMAD R6, R7.reuse, R11, R10 ;  /* 0x0000000b07067224 */ /* 0x040fe400078e020a */
[----:B------:R-:W-:Y:S01]  /*adc0*/  @!P3 IMAD.MOV R15, RZ, RZ, -R15 ;  /* 0x000000ffff0fb224 */ /* 0x000fe200078e0a0f */
[C---:B------:R-:W-:Y:S01]  /*add0*/  ISETP.GT.U32.AND P3, PT, R7.reuse, R13, PT ;  /* 0x0000000d0700720c */ /* 0x040fe20003f64070 */
[----:B------:R-:W-:Y:S01]  /*ade0*/  @!P2 IMAD.IADD R12, R12, 0x1, -R7 ;  /* 0x000000010c0ca824 */ /* 0x000fe200078e0a07 */
[----:B------:R-:W-:Y:S01]  /*adf0*/  ISETP.GT.U32.AND P2, PT, R7, R6, PT ;  /* 0x000000060700720c */ /* 0x000fe20003f44070 */
[----:B------:R-:W-:Y:S01]  /*ae00*/  VIADD R4, R0, 0x66 ;  /* 0x0000006600047836 */ /* 0x000fe20000000000 */
[----:B------:R-:W-:Y:S01]  /*ae10*/  STL [R1+0x80], R15 ;  /* 0x0000800f01007387 */ /* 0x000fe20000100800 */
[----:B------:R-:W-:-:S02]  /*ae20*/  IMAD.MOV.U32 R16, RZ, RZ, R8 ;  /* 0x000000ffff107224 */ /* 0x000fc400078e0008 */
[----:B------:R-:W-:Y:S01]  /*ae30*/  @!P5 IMAD.MOV R12, RZ, RZ, -R12 ;  /* 0x000000ffff0cd224 */ /* 0x000fe200078e0a0c */
[----:B------:R0:W-:Y:S01]  /*ae40*/  STL [R1+0xa0], R9 ;  /* 0x0000a00901007387 */ /* 0x0001e20000100800 */
[----:B------:R-:W-:Y:S01]  /*ae50*/  IABS R17, R4 ;  /* 0x0000000400117213 */ /* 0x000fe20000000000 */
[----:B------:R-:W-:Y:S01]  /*ae60*/  @!P4 IMAD.IADD R2, R2, 0x1, -R7 ;  /* 0x000000010202c824 */ /* 0x000fe200078e0a07 */
[----:B------:R-:W-:Y:S01]  /*ae70*/  ISETP.GE.AND P4, PT, R4, RZ, PT ;  /* 0x000000ff0400720c */ /* 0x000fe20003f86270 */
[----:B------:R-:W-:Y:S02]  /*ae80*/  @!P6 IMAD.MOV R16, RZ, RZ, -R16 ;  /* 0x000000ffff10e224 */ /* 0x000fe400078e0a10 */
[----:B------:R-:W-:-:S03]  /*ae90*/  IMAD.HI.U32 R10, R3, R17, RZ ;  /* 0x00000011030a7227 */ /* 0x000fc600078e00ff */
[----:B------:R1:W-:Y:S01]  /*aea0*/  STL [R1+0x94], R16 ;  /* 0x0000941001007387 */ /* 0x0003e20000100800 */
[----:B0-----:R-:W-:Y:S02]  /*aeb0*/  VIADD R9, R0, 0x64 ;  /* 0x0000006400097836 */ /* 0x001fe40000000000 */
[--C-:B------:R-:W-:Y:S01]  /*aec0*/  @!P2 IMAD.IADD R6, R6, 0x1, -R7.reuse ;  /* 0x000000010606a824 */ /* 0x100fe200078e0a07 */
[----:B------:R-:W-:Y:S01]  /*aed0*/  ISETP.GT.U32.AND P2, PT, R7, R2, PT ;  /* 0x000000020700720c */ /* 0x000fe20003f44070 */
[----:B------:R-:W-:Y:S01]  /*aee0*/  @!P3 IMAD.IADD R13, R13, 0x1, -R7 ;  /* 0x000000010d0db824 */ /* 0x000fe200078e0a07 */
[----:B------:R-:W-:Y:S01]  /*aef0*/  IABS R18, R9 ;  /* 0x0000000900127213 */ /* 0x000fe20000000000 */
[----:B------:R-:W-:Y:S01]  /*af00*/  IMAD.MOV R10, RZ, RZ, -R10 ;  /* 0x000000ffff0a7224 */ /* 0x000fe200078e0a0a */
[----:B------:R-:W-:Y:S01]  /*af10*/  ISETP.GT.U32.AND P6, PT, R7, R6, PT ;  /* 0x000000060700720c */ /* 0x000fe20003fc4070 */
[----:B------:R-:W-:Y:S01]  /*af20*/  IMAD.MOV.U32 R15, RZ, RZ, R13 ;  /* 0x000000ffff0f7224 */ /* 0x000fe200078e000d */
[----:B------:R-:W-:Y:S01]  /*af30*/  ISETP.GE.AND P3, PT, R5, RZ, PT ;  /* 0x000000ff0500720c */ /* 0x000fe20003f66270 */
[----:B------:R-:W-:Y:S01]  /*af40*/  IMAD.HI.U32 R8, R3, R18, RZ ;  /* 0x0000001203087227 */ /* 0x000fe200078e00ff */
[----:B------:R-:W-:-:S03]  /*af50*/  ISETP.GE.AND P5, PT, R9, RZ, PT ;  /* 0x000000ff0900720c */ /* 0x000fc60003fa6270 */
[C---:B------:R-:W-:Y:S02]  /*af60*/  IMAD R17, R7.reuse, R10, R17 ;  /* 0x0000000a07117224 */ /* 0x040fe400078e0211 */
[----:B------:R-:W-:Y:S02]  /*af70*/  IMAD.MOV R8, RZ, RZ, -R8 ;  /* 0x000000ffff087224 */ /* 0x000fe400078e0a08 */
[----:B------:R-:W-:Y:S01]  /*af80*/  @!P0 IMAD.MOV R15, RZ, RZ, -R15 ;  /* 0x000000ffff0f8224 */ /* 0x000fe200078e0a0f */
[C---:B------:R-:W-:Y:S01]  /*af90*/  ISETP.GT.U32.AND P0, PT, R7.reuse, R17, PT ;  /* 0x000000110700720c */ /* 0x040fe20003f04070 */
[C---:B------:R-:W-:Y:S02]  /*afa0*/  IMAD R18, R7.reuse, R8, R18 ;  /* 0x0000000807127224 */ /* 0x040fe400078e0212 */
[--C-:B------:R-:W-:Y:S01]  /*afb0*/  @!P2 IMAD.IADD R2, R2, 0x1, -R7.reuse ;  /* 0x000000010202a824 */ /* 0x100fe200078e0a07 */
[----:B------:R0:W-:Y:S01]  /*afc0*/  STL [R1+0x84], R15 ;  /* 0x0000840f01007387 */ /* 0x0001e20000100800 */
[C---:B------:R-:W-:Y:S01]  /*afd0*/  VIADD R4, R0.reuse, 0x60 ;  /* 0x0000006000047836 */ /* 0x040fe20000000000 */
[----:B------:R-:W-:Y:S01]  /*afe0*/  ISETP.GT.U32.AND P2, PT, R7, R18, PT ;  /* 0x000000120700720c */ /* 0x000fe20003f44070 */
[----:B------:R-:W-:Y:S01]  /*aff0*/  VIADD R5, R0, 0x62 ;  /* 0x0000006200057836 */ /* 0x000fe20000000000 */
[----:B------:R2:W-:Y:S01]  /*b000*/  STL [R1+0x88], R12 ;  /* 0x0000880c01007387 */ /* 0x0005e20000100800 */
[--C-:B------:R-:W-:Y:S01]  /*b010*/  @!P6 IMAD.IADD R6, R6, 0x1, -R7.reuse ;  /* 0x000000010606e824 */ /* 0x100fe200078e0a07 */
[----:B------:R-:W-:Y:S01]  /*b020*/  IABS R10, R4 ;  /* 0x00000004000a7213 */ /* 0x000fe20000000000 */
[----:B------:R-:W-:Y:S01]  /*b030*/  IMAD.MOV.U32 R13, RZ, RZ, R2 ;  /* 0x000000ffff0d7224 */ /* 0x000fe200078e0002 */
[----:B------:R-:W-:Y:S01]  /*b040*/  IABS R11, R5 ;  /* 0x00000005000b7213 */ /* 0x000fe20000000000 */
[----:B------:R-:W-:Y:S01]  /*b050*/  @!P0 IMAD.IADD R17, R17, 0x1, -R7 ;  /* 0x0000000111118824 */ /* 0x000fe200078e0a07 */
[----:B------:R-:W-:Y:S01]  /*b060*/  ISETP.GE.AND P6, PT, R5, RZ, PT ;  /* 0x000000ff0500720c */ /* 0x000fe20003fc6270 */
[----:B------:R-:W-:Y:S01]  /*b070*/  IMAD.HI.U32 R9, R3, R10, RZ ;  /* 0x0000000a03097227 */ /* 0x000fe200078e00ff */
[----:B------:R-:W-:-:S03]  /*b080*/  ISETP.GE.AND P0, PT, R4, RZ, PT ;  /* 0x000000ff0400720c */ /* 0x000fc60003f06270 */
[----:B------:R-:W-:Y:S01]  /*b090*/  @!P2 IMAD.IADD R18, R18, 0x1, -R7 ;  /* 0x000000011212a824 */ /* 0x000fe200078e0a07 */
[----:B------:R-:W-:Y:S01]  /*b0a0*/  ISETP.GT.U32.AND P2, PT, R7, R17, PT ;  /* 0x000000110700720c */ /* 0x000fe20003f44070 */
[----:B------:R-:W-:Y:S02]  /*b0b0*/  IMAD.MOV R5, RZ, RZ, -R9 ;  /* 0x000000ffff057224 */ /* 0x000fe400078e0a09 */
[----:B------:R-:W-:-:S04]  /*b0c0*/  IMAD.HI.U32 R8, R3, R11, RZ ;  /* 0x0000000b03087227 */ /* 0x000fc800078e00ff */
[----:B------:R-:W-:Y:S02]  /*b0d0*/  IMAD R10, R7, R5, R10 ;  /* 0x00000005070a7224 */ /* 0x000fe400078e020a */
[----:B------:R-:W-:Y:S02]  /*b0e0*/  IMAD.MOV R8, RZ, RZ, -R8 ;  /* 0x000000ffff087224 */ /* 0x000fe400078e0a08 */
[C---:B------:R-:W-:Y:S02]  /*b0f0*/  VIADD R4, R0.reuse, 0x5e ;  /* 0x0000005e00047836 */ /* 0x040fe40000000000 */
[----:B------:R-:W-:Y:S01]  /*b100*/  @!P2 IMAD.IADD R17, R17, 0x1, -R7 ;  /* 0x000000011111a824 */ /* 0x000fe200078e0a07 */
[C---:B------:R-:W-:Y:S01]  /*b110*/  ISETP.GT.U32.AND P2, PT, R7.reuse, R10, PT ;  /* 0x0000000a0700720c */ /* 0x040fe20003f44070 */
[C---:B------:R-:W-:Y:S01]  /*b120*/  IMAD R11, R7.reuse, R8, R11 ;  /* 0x00000008070b7224 */ /* 0x040fe200078e020b */
[----:B------:R-:W-:Y:S01]  /*b130*/  IABS R8, R4 ;  /* 0x0000000400087213 */ /* 0x000fe20000000000 */
[----:B------:R-:W-:Y:S01]  /*b140*/  @!P1 IMAD.MOV R13, RZ, RZ, -R13 ;  /* 0x000000ffff0d9224 */ /* 0x000fe200078e0a0d */
[C---:B------:R-:W-:Y:S01]  /*b150*/  ISETP.GT.U32.AND P1, PT, R7.reuse, R18, PT ;  /* 0x000000120700720c */ /* 0x040fe20003f24070 */
[----:B------:R-:W-:Y:S01]  /*b160*/  @!P3 IMAD.MOV R6, RZ, RZ, -R6 ;  /* 0x000000ffff06b224 */ /* 0x000fe200078e0a06 */
[----:B------:R-:W-:Y:S01]  /*b170*/  ISETP.GT.U32.AND P3, PT, R7, R11, PT ;  /* 0x0000000b0700720c */ /* 0x000fe20003f64070 */
[----:B-1----:R-:W-:Y:S01]  /*b180*/  IMAD.HI.U32 R16, R3, R8, RZ ;  /* 0x0000000803107227 */ /* 0x002fe200078e00ff */
[----:B------:R1:W-:Y:S03]  /*b190*/  STL [R1+0x90], R13 ;  /* 0x0000900d01007387 */ /* 0x0003e60000100800 */
[----:B------:R-:W-:Y:S01]  /*b1a0*/  VIADD R2, R0, 0x5a ;  /* 0x0000005a00027836 */ /* 0x000fe20000000000 */
[----:B------:R3:W-:Y:S01]  /*b1b0*/  STL [R1+0x8c], R6 ;  /* 0x00008c0601007387 */ /* 0x0007e20000100800 */
[----:B------:R-:W-:-:S02]  /*b1c0*/  IMAD.MOV R16, RZ, RZ, -R16 ;  /* 0x000000ffff107224 */ /* 0x000fc400078e0a10 */
[----:B------:R-:W-:Y:S01]  /*b1d0*/  @!P2 IMAD.IADD R10, R10, 0x1, -R7 ;  /* 0x000000010a0aa824 */ /* 0x000fe200078e0a07 */
[----:B------:R-:W-:Y:S01]  /*b1e0*/  IABS R9, R2 ;  /* 0x0000000200097213 */ /* 0x000fe20000000000 */
[----:B0-----:R-:W-:Y:S02]  /*b1f0*/  IMAD.MOV.U32 R15, RZ, RZ, R17 ;  /* 0x000000ffff0f7224 */ /* 0x001fe400078e0011 */
[C---:B--2---:R-:W-:Y:S01]  /*b200*/  VIADD R12, R0.reuse, 0x5c ;  /* 0x0000005c000c7836 */ /* 0x044fe20000000000 */
[C---:B------:R-:W-:Y:S01]  /*b210*/  ISETP.GT.U32.AND P2, PT, R7.reuse, R10, PT ;  /* 0x0000000a0700720c */ /* 0x040fe20003f44070 */
[----:B------:R-:W-:Y:S02]  /*b220*/  VIADD R5, R0, 0x58 ;  /* 0x0000005800057836 */ /* 0x000fe40000000000 */
[----:B------:R-:W-:Y:S01]  /*b230*/  IMAD R8, R7, R16, R8 ;  /* 0x0000001007087224 */ /* 0x000fe200078e0208 */
[----:B-1----:R-:W-:Y:S01]  /*b240*/  IABS R13, R12 ;  /* 0x0000000c000d7213 */ /* 0x002fe20000000000 */
[----:B------:R-:W-:Y:S01]  /*b250*/  @!P1 IMAD.IADD R18, R18, 0x1, -R7 ;  /* 0x0000000112129824 */ /* 0x000fe200078e0a07 */
[----:B------:R-:W-:Y:S01]  /*b260*/  ISETP.GE.AND P1, PT, R4, RZ, PT ;  /* 0x000000ff0400720c */ /* 0x000fe20003f26270 */
[----:B------:R-:W-:Y:S01]  /*b270*/  @!P4 IMAD.MOV R15, RZ, RZ, -R15 ;  /* 0x000000ffff0fc224 */ /* 0x000fe200078e0a0f */
[----:B---3--:R-:W-:Y:S01]  /*b280*/  IABS R6, R5 ;  /* 0x0000000500067213 */ /* 0x008fe20000000000 */
[----:B------:R-:W-:-:S03]  /*b290*/  IMAD.HI.U32 R4, R3, R9, RZ ;  /* 0x0000000903047227 */ /* 0x000fc600078e00ff */
[----:B------:R0:W-:Y:S01]  /*b2a0*/  STL [R1+0x7c], R15 ;  /* 0x00007c0f01007387 */ /* 0x0001e20000100800 */
[----:B------:R-:W-:Y:S01]  /*b2b0*/  @!P3 IMAD.IADD R11, R11, 0x1, -R7 ;  /* 0x000000010b0bb824 */ /* 0x000fe200078e0a07 */
[----:B------:R-:W-:Y:S01]  /*b2c0*/  ISETP.GT.U32.AND P3, PT, R7, R8, PT ;  /* 0x000000080700720c */ /* 0x000fe20003f64070 */
[----:B------:R-:W-:Y:S02]  /*b2d0*/  IMAD.MOV R4, RZ, RZ, -R4 ;  /* 0x000000ffff047224 */ /* 0x000fe400078e0a04 */
[----:B------:R-:W-:Y:S01]  /*b2e0*/  IMAD.HI.U32 R16, R3, R13, RZ ;  /* 0x0000000d03107227 */ /* 0x000fe200078e00ff */
[----:B------:R-:W-:-:S03]  /*b2f0*/  ISETP.GT.U32.AND P4, PT, R7, R11, PT ;  /* 0x0000000b0700720c */ /* 0x000fc60003f84070 */
[----:B------:R-:W-:-:S04]  /*b300*/  IMAD.HI.U32 R17, R3, R6, RZ ;  /* 0x0000000603117227 */ /* 0x000fc800078e00ff */
[----:B0-----:R-:W-:Y:S02]  /*b310*/  IMAD.MOV.U32 R15, RZ, RZ, R18 ;  /* 0x000000ffff0f7224 */ /* 0x001fe400078e0012 */
[C---:B------:R-:W-:Y:S02]  /*b320*/  IMAD R9, R7.reuse, R4, R9 ;  /* 0x0000000407097224 */ /* 0x040fe400078e0209 */
[----:B------:R-:W-:Y:S01]  /*b330*/  @!P5 IMAD.MOV R15, RZ, RZ, -R15 ;  /* 0x000000ffff0fd224 */ /* 0x000fe200078e0a0f */
[----:B------:R-:W-:Y:S01]  /*b340*/  ISETP.GE.AND P5, PT, R12, RZ, PT ;  /* 0x000000ff0c00720c */ /* 0x000fe20003fa6270 */
[----:B------:R-:W-:Y:S02]  /*b350*/  IMAD.MOV R16, RZ, RZ, -R16 ;  /* 0x000000ffff107224 */ /* 0x000fe400078e0a10 */
[----:B------:R-:W-:Y:S01]  /*b360*/  IMAD.MOV R12, RZ, RZ, -R17 ;  /* 0x000000ffff0c7224 */ /* 0x000fe200078e0a11 */
[----:B------:R0:W-:Y:S01]  /*b370*/  STL [R1+0x50], R15 ;  /* 0x0000500f01007387 */ /* 0x0001e20000100800 */
[----:B------:R-:W-:Y:S01]  /*b380*/  @!P2 IMAD.IADD R10, R10, 0x1, -R7 ;  /* 0x000000010a0aa824 */ /* 0x000fe200078e0a07 */
[C---:B------:R-:W-:Y:S01]  /*b390*/  ISETP.GT.U32.AND P2, PT, R7.reuse, R9, PT ;  /* 0x000000090700720c */ /* 0x040fe20003f44070 */
[----:B------:R-:W-:-:S02]  /*b3a0*/  IMAD R13, R7, R16, R13 ;  /* 0x00000010070d7224 */ /* 0x000fc400078e020d */
[--C-:B------:R-:W-:Y:S02]  /*b3b0*/  @!P3 IMAD.IADD R8, R8, 0x1, -R7.reuse ;  /* 0x000000010808b824 */ /* 0x100fe400078e0a07 */
[----:B------:R-:W-:Y:S02]  /*b3c0*/  VIADD R4, R0, 0x56 ;  /* 0x0000005600047836 */ /* 0x000fe40000000000 */
[C---:B------:R-:W-:Y:S01]  /*b3d0*/  IMAD R6, R7.reuse, R12, R6 ;  /* 0x0000000c07067224 */ /* 0x040fe200078e0206 */
[----:B------:R-:W-:Y:S01]  /*b3e0*/  ISETP.GT.U32.AND P3, PT, R7, R8, PT ;  /* 0x000000080700720c */ /* 0x000fe20003f64070 */
[----:B0-----:R-:W-:Y:S01]  /*b3f0*/  IMAD.MOV.U32 R15, RZ, RZ, R10 ;  /* 0x000000ffff0f7224 */ /* 0x001fe200078e000a */
[----:B------:R-:W-:Y:S01]  /*b400*/  IABS R12, R4 ;  /* 0x00000004000c7213 */ /* 0x000fe20000000000 */
[----:B------:R-:W-:Y:S01]  /*b410*/  @!P4 IMAD.IADD R11, R11, 0x1, -R7 ;  /* 0x000000010b0bc824 */ /* 0x000fe200078e0a07 */
[C---:B------:R-:W-:Y:S01]  /*b420*/  ISETP.GT.U32.AND P4, PT, R7.reuse, R13, PT ;  /* 0x0000000d0700720c */ /* 0x040fe20003f84070 */
[----:B------:R-:W-:Y:S01]  /*b430*/  @!P0 IMAD.MOV R15, RZ, RZ, -R15 ;  /* 0x000000ffff0f8224 */ /* 0x000fe200078e0a0f */
[----:B------:R-:W-:Y:S01]  /*b440*/  ISETP.GT.U32.AND P0, PT, R7, R6, PT ;  /* 0x000000060700720c */ /* 0x000fe20003f04070 */
[----:B------:R-:W-:-:S02]  /*b450*/  IMAD.MOV.U32 R18, RZ, RZ, R11 ;  /* 0x000000ffff127224 */ /* 0x000fc400078e000b */
[----:B------:R-:W-:Y:S02]  /*b460*/  IMAD.MOV.U32 R11, RZ, RZ, R12 ;  /* 0x000000ffff0b7224 */ /* 0x000fe400078e000c */
[----:B------:R-:W-:Y:S01]  /*b470*/  @!P6 IMAD.MOV R18, RZ, RZ, -R18 ;  /* 0x000000ffff12e224 */ /* 0x000fe200078e0a12 */
[----:B------:R-:W-:Y:S01]  /*b480*/  ISETP.GE.AND P6, PT, R2, RZ, PT ;  /* 0x000000ff0200720c */ /* 0x000fe20003fc6270 */
[--C-:B------:R-:W-:Y:S02]  /*b490*/  @!P2 IMAD.IADD R9, R9, 0x1, -R7.reuse ;  /* 0x000000010909a824 */ /* 0x100fe400078e0a07 */
[----:B------:R-:W-:Y:S01]  /*b4a0*/  IMAD.HI.U32 R2, R3, R11, RZ ;  /* 0x0000000b03027227 */ /* 0x000fe200078e00ff */
[----:B------:R-:W-:Y:S02]  /*b4b0*/  STL [R1+0x5c], R18 ;  /* 0x00005c1201007387 */ /* 0x000fe40000100800 */
[----:B------:R-:W-:Y:S01]  /*b4c0*/  ISETP.GT.U32.AND P2, PT, R7, R9, PT ;  /* 0x000000090700720c */ /* 0x000fe20003f44070 */
[----:B------:R-:W-:Y:S01]  /*b4d0*/  VIADD R10, R0, 0x54 ;  /* 0x00000054000a7836 */ /* 0x000fe20000000000 */
[----:B------:R0:W-:Y:S01]  /*b4e0*/  STL [R1+0x74], R15 ;  /* 0x0000740f01007387 */ /* 0x0001e20000100800 */
[--C-:B------:R-:W-:Y:S01]  /*b4f0*/  @!P3 IMAD.IADD R8, R8, 0x1, -R7.reuse ;  /* 0x000000010808b824 */ /* 0x100fe200078e0a07 */
[----:B------:R-:W-:Y:S01]  /*b500*/  ISETP.GE.AND P3, PT, R5, RZ, PT ;  /* 0x000000ff0500720c */ /* 0x000fe20003f66270 */
[----:B------:R-:W-:Y:S01]  /*b510*/  @!P4 IMAD.IADD R13, R13, 0x1, -R7 ;  /* 0x000000010d0dc824 */ /* 0x000fe200078e0a07 */
[----:B------:R-:W-:Y:S01]  /*b520*/  IABS R12, R10 ;  /* 0x0000000a000c7213 */ /* 0x000fe20000000000 */
[----:B------:R-:W-:-:S02]  /*b530*/  IMAD.MOV R2, RZ, RZ, -R2 ;  /* 0x000000ffff027224 */ /* 0x000fc400078e0a02 */
[----:B------:R-:W-:Y:S01]  /*b540*/  @!P0 IMAD.IADD R6, R6, 0x1, -R7 ;  /* 0x0000000106068824 */ /* 0x000fe200078e0a07 */
[C---:B------:R-:W-:Y:S01]  /*b550*/  ISETP.GT.U32.AND P4, PT, R7.reuse, R13, PT ;  /* 0x0000000d0700720c */ /* 0x040fe20003f84070 */
[C---:B------:R-:W-:Y:S02]  /*b560*/  IMAD R11, R7.reuse, R2, R11 ;  /* 0x00000002070b7224 */ /* 0x040fe400078e020b */
[----:B0-----:R-:W-:Y:S01]  /*b570*/  IMAD.MOV.U32 R15, RZ, RZ, R8 ;  /* 0x000000ffff0f7224 */ /* 0x001fe200078e0008 */
[----:B------:R-:W-:Y:S01]  /*b580*/  ISETP.GT.U32.AND P0, PT, R7, R6, PT ;  /* 0x000000060700720c */ /* 0x000fe20003f04070 */
[----:B------:R-:W-:Y:S02]  /*b590*/  VIADD R5, R0, 0x52 ;  /* 0x0000005200057836 */ /* 0x000fe40000000000 */
[----:B------:R-:W-:-:S03]  /*b5a0*/  IMAD.HI.U32 R16, R3, R12, RZ ;  /* 0x0000000c03107227 */ /* 0x000fc600078e00ff */
[----:B------:R-:W-:Y:S01]  /*b5b0*/  IABS R2, R5 ;  /* 0x0000000500027213 */ /* 0x000fe20000000000 */
[----:B------:R-:W-:Y:S01]  /*b5c0*/  @!P1 IMAD.MOV R15, RZ, RZ, -R15 ;  /* 0x000000ffff0f9224 */ /* 0x000fe200078e0a0f */
[----:B------:R-:W-:Y:S01]  /*b5d0*/  ISETP.GT.U32.AND P1, PT, R7, R11, PT ;  /* 0x0000000b0700720c */ /* 0x000fe20003f24070 */
[----:B------:R-:W-:Y:S02]  /*b5e0*/  IMAD.MOV R16, RZ, RZ, -R16 ;  /* 0x000000ffff107224 */ /* 0x000fe400078e0a10 */
[----:B------:R-:W-:Y:S01]  /*b5f0*/  @!P2 IMAD.IADD R9, R9, 0x1, -R7 ;  /* 0x000000010909a824 */ /* 0x000fe200078e0a07 */
[----:B------:R-:W-:Y:S01]  /*b600*/  ISETP.GE.AND P2, PT, R10, RZ, PT ;  /* 0x000000ff0a00720c */ /* 0x000fe20003f46270 */
[----:B------:R-:W-:Y:S01]  /*b610*/  IMAD R10, R7, R16, R12 ;  /* 0x00000010070a7224 */ /* 0x000fe200078e020c */
[----:B------:R0:W-:Y:S01]  /*b620*/  STL [R1+0x78], R15 ;  /* 0x0000780f01007387 */ /* 0x0001e20000100800 */
[----:B------:R-:W-:-:S04]  /*b630*/  IMAD.HI.U32 R8, R3, R2, RZ ;  /* 0x0000000203087227 */ /* 0x000fc800078e00ff */
[--C-:B------:R-:W-:Y:S01]  /*b640*/  @!P4 IMAD.IADD R13, R13, 0x1, -R7.reuse ;  /* 0x000000010d0dc824 */ /* 0x100fe200078e0a07 */
[----:B------:R-:W-:Y:S01]  /*b650*/  ISETP.GE.AND P4, PT, R4, RZ, PT ;  /* 0x000000ff0400720c */ /* 0x000fe20003f86270 */
[----:B------:R-:W-:Y:S01]  /*b660*/  @!P0 IMAD.IADD R6, R6, 0x1, -R7 ;  /* 0x0000000106068824 */ /* 0x000fe200078e0a07 */
[----:B------:R-:W-:Y:S01]  /*b670*/  ISETP.GT.U32.AND P0, PT, R7, R10, PT ;  /* 0x0000000a0700720c */ /* 0x000fe20003f04070 */
[----:B------:R-:W-:Y:S02]  /*b680*/  IMAD.MOV R8, RZ, RZ, -R8 ;  /* 0x000000ffff087224 */ /* 0x000fe400078e0a08 */
[----:B0-----:R-:W-:Y:S02]  /*b690*/  IMAD.MOV.U32 R15, RZ, RZ, R13 ;  /* 0x000000ffff0f7224 */ /* 0x001fe400078e000d */
[----:B------:R-:W-:Y:S01]  /*b6a0*/  @!P1 IMAD.IADD R11, R11, 0x1, -R7 ;  /* 0x000000010b0b9824 */ /* 0x000fe200078e0a07 */
[----:B------:R-:W-:Y:S01]  /*b6b0*/  ISETP.GE.AND P1, PT, R5, RZ, PT ;  /* 0x000000ff0500720c */ /* 0x000fe20003f26270 */
[----:B------:R-:W-:-:S02]  /*b6c0*/  IMAD R2, R7, R8, R2 ;  /* 0x0000000807027224 */ /* 0x000fc400078e0202 */
[----:B------:R-:W-:Y:S01]  /*b6d0*/  @!P5 IMAD.MOV R15, RZ, RZ, -R15 ;  /* 0x000000ffff0fd224 */ /* 0x000fe200078e0a0f */
[C---:B------:R-:W-:Y:S01]  /*b6e0*/  ISETP.GT.U32.AND P5, PT, R7.reuse, R11, PT ;  /* 0x0000000b0700720c */ /* 0x040fe20003fa4070 */
[----:B------:R-:W-:Y:S02]  /*b6f0*/  VIADD R4, R0, 0x50 ;  /* 0x0000005000047836 */ /* 0x000fe40000000000 */
[----:B------:R-:W-:Y:S01]  /*b700*/  @!P3 IMAD.MOV R6, RZ, RZ, -R6 ;  /* 0x000000ffff06b224 */ /* 0x000fe200078e0a06 */
[C---:B------:R-:W-:Y:S01]  /*b710*/  ISETP.GT.U32.AND P3, PT, R7.reuse, R2, PT ;  /* 0x000000020700720c */ /* 0x040fe20003f64070 */
[----:B------:R-:W-:Y:S01]  /*b720*/  @!P0 IMAD.IADD R10, R10, 0x1, -R7 ;  /* 0x000000010a0a8824 */ /* 0x000fe200078e0a07 */
[----:B------:R-:W-:Y:S01]  /*b730*/  IABS R12, R4 ;  /* 0x00000004000c7213 */ /* 0x000fe20000000000 */
[----:B------:R-:W-:Y:S01]  /*b740*/  @!P6 IMAD.MOV R9, RZ, RZ, -R9 ;  /* 0x000000ffff09e224 */ /* 0x000fe200078e0a09 */
[----:B------:R-:W-:Y:S01]  /*b750*/  STL [R1+0x60], R15 ;  /* 0x0000600f01007387 */ /* 0x000fe20000100800 */
[----:B------:R-:W-:Y:S01]  /*b760*/  ISETP.GE.AND P6, PT, R4, RZ, PT ;  /* 0x000000ff0400720c */ /* 0x000fe20003fc6270 */
[----:B------:R-:W-:Y:S01]  /*b770*/  VIADD R20, R0, 0x2e ;  /* 0x0000002e00147836 */ /* 0x000fe20000000000 */
[----:B------:R-:W-:Y:S01]  /*b780*/  ISETP.GT.U32.AND P0, PT, R7, R10, PT ;  /* 0x0000000a0700720c */ /* 0x000fe20003f04070 */
[----:B------:R-:W-:Y:S01]  /*b790*/  IMAD.MOV.U32 R5, RZ, RZ, R12 ;  /* 0x000000ffff057224 */ /* 0x000fe200078e000c */
[----:B------:R-:W-:Y:S01]  /*b7a0*/  STL [R1+0x64], R9 ;  /* 0x0000640901007387 */ /* 0x000fe20000100800 */
[----:B------:R-:W-:-:S02]  /*b7b0*/  @!P5 IMAD.IADD R11, R11, 0x1, -R7 ;  /* 0x000000010b0bd824 */ /* 0x000fc400078e0a07 */
[----:B------:R-:W-:Y:S01]  /*b7c0*/  IMAD.HI.U32 R4, R3, R5, RZ ;  /* 0x0000000503047227 */ /* 0x000fe200078e00ff */
[----:B------:R0:W-:Y:S03]  /*b7d0*/  STL [R1+0x70], R6 ;  /* 0x0000700601007387 */ /* 0x0001e60000100800 */
[----:B------:R-:W-:Y:S02]  /*b7e0*/  @!P3 IMAD.IADD R2, R2, 0x1, -R7 ;  /* 0x000000010202b824 */ /* 0x000fe400078e0a07 */
[----:B------:R-:W-:Y:S02]  /*b7f0*/  IMAD.MOV.U32 R13, RZ, RZ, R11 ;  /* 0x000000ffff0d7224 */ /* 0x000fe400078e000b */
[----:B------:R-:W-:Y:S01]  /*b800*/  VIADD R12, R0, 0x4c ;  /* 0x0000004c000c7836 */ /* 0x000fe20000000000 */
[----:B------:R-:W-:Y:S01]  /*b810*/  ISETP.GT.U32.AND P3, PT, R7, R2, PT ;  /* 0x000000020700720c */ /* 0x000fe20003f64070 */
[----:B------:R-:W-:-:S02]  /*b820*/  IMAD.MOV R4, RZ, RZ, -R4 ;  /* 0x000000ffff047224 */ /* 0x000fc400078e0a04 */
[----:B0-----:R-:W-:Y:S01]  /*b830*/  VIADD R6, R0, 0x4e ;  /* 0x0000004e00067836 */ /* 0x001fe20000000000 */
[----:B------:R-:W-:Y:S01]  /*b840*/  IABS R8, R12 ;  /* 0x0000000c00087213 */ /* 0x000fe20000000000 */
[----:B------:R-:W-:Y:S02]  /*b850*/  @!P4 IMAD.MOV R13, RZ, RZ, -R13 ;  /* 0x000000ffff0dc224 */ /* 0x000fe400078e0a0d */
[C---:B------:R-:W-:Y:S01]  /*b860*/  IMAD R5, R7.reuse, R4, R5 ;  /* 0x0000000407057224 */ /* 0x040fe200078e0205 */
[----:B------:R-:W-:Y:S01]  /*b870*/  ISETP.GE.AND P5, PT, R6, RZ, PT ;  /* 0x000000ff0600720c */ /* 0x000fe20003fa6270 */
[--C-:B------:R-:W-:Y:S01]  /*b880*/  @!P0 IMAD.IADD R10, R10, 0x1, -R7.reuse ;  /* 0x000000010a0a8824 */ /* 0x100fe200078e0a07 */
[----:B------:R-:W-:Y:S01]  /*b890*/  IABS R6, R6 ;  /* 0x0000000600067213 */ /* 0x000fe20000000000 */
[----:B------:R0:W-:Y:S01]  /*b8a0*/  STL [R1+0x6c], R13 ;  /* 0x00006c0d01007387 */ /* 0x0001e20000100800 */
[----:B------:R-:W-:Y:S01]  /*b8b0*/  ISETP.GT.U32.AND P4, PT, R7, R5, PT ;  /* 0x000000050700720c */ /* 0x000fe20003f84070 */
[----:B------:R-:W-:Y:S01]  /*b8c0*/  @!P3 IMAD.IADD R2, R2, 0x1, -R7 ;  /* 0x000000010202b824 */ /* 0x000fe200078e0a07 */
[----:B------:R-:W-:Y:S01]  /*b8d0*/  ISETP.GE.AND P0, PT, R12, RZ, PT ;  /* 0x000000ff0c00720c */ /* 0x000fe20003f06270 */
[----:B------:R-:W-:-:S04]  /*b8e0*/  IMAD.HI.U32 R11, R3, R6, RZ ;  /* 0x00000006030b7227 */ /* 0x000fc800078e00ff */
[----:B------:R-:W-:Y:S02]  /*b8f0*/  IMAD.MOV R11, RZ, RZ, -R11 ;  /* 0x000000ffff0b7224 */ /* 0x000fe400078e0a0b */
[----:B0-----:R-:W-:Y:S02]  /*b900*/  IMAD.MOV.U32 R13, RZ, RZ, R10 ;  /* 0x000000ffff0d7224 */ /* 0x001fe400078e000a */
[----:B------:R-:W-:-:S04]  /*b910*/  IMAD.HI.U32 R10, R3, R8, RZ ;  /* 0x00000008030a7227 */ /* 0x000fc800078e00ff */
[----:B------:R-:W-:Y:S02]  /*b920*/  IMAD.MOV R10, RZ, RZ, -R10 ;  /* 0x000000ffff0a7224 */ /* 0x000fe400078e0a0a */
[C---:B------:R-:W-:Y:S02]  /*b930*/  IMAD R6, R7.reuse, R11, R6 ;  /* 0x0000000b07067224 */ /* 0x040fe400078e0206 */
[C---:B------:R-:W-:Y:S02]  /*b940*/  IMAD R8, R7.reuse, R10, R8 ;  /* 0x0000000a07087224 */ /* 0x040fe400078e0208 */
[----:B------:R-:W-:Y:S01]  /*b950*/  IMAD.MOV.U32 R11, RZ, RZ, R2 ;  /* 0x000000ffff0b7224 */ /* 0x000fe200078e0002 */
[----:B------:R-:W-:Y:S01]  /*b960*/  ISETP.GT.U32.AND P3, PT, R7, R6, PT ;  /* 0x000000060700720c */ /* 0x000fe20003f64070 */
[----:B------:R-:W-:Y:S02]  /*b970*/  VIADD R9, R0, 0x4a ;  /* 0x0000004a00097836 */ /* 0x000fe40000000000 */
[----:B------:R-:W-:-:S02]  /*b980*/  @!P4 IMAD.IADD R5, R5, 0x1, -R7 ;  /* 0x000000010505c824 */ /* 0x000fc400078e0a07 */
[----:B------:R-:W-:Y:S01]  /*b990*/  @!P1 IMAD.MOV R11, RZ, RZ, -R11 ;  /* 0x000000ffff0b9224 */ /* 0x000fe200078e0a0b */
[C---:B------:R-:W-:Y:S01]  /*b9a0*/  ISETP.GT.U32.AND P1, PT, R7.reuse, R8, PT ;  /* 0x000000080700720c */ /* 0x040fe20003f24070 */
[----:B------:R-:W-:Y:S01]  /*b9b0*/  @!P2 IMAD.MOV R13, RZ, RZ, -R13 ;  /* 0x000000ffff0da224 */ /* 0x000fe200078e0a0d */
[----:B------:R-:W-:Y:S01]  /*b9c0*/  IABS R4, R9 ;  /* 0x0000000900047213 */ /* 0x000fe20000000000 */
[C---:B------:R-:W-:Y:S01]  /*b9d0*/  VIADD R12, R0.reuse, 0x46 ;  /* 0x00000046000c7836 */ /* 0x040fe20000000000 */
[----:B------:R-:W-:Y:S01]  /*b9e0*/  ISETP.GT.U32.AND P4, PT, R7, R5, PT ;  /* 0x000000050700720c */ /* 0x000fe20003f84070 */
[----:B------:R-:W-:Y:S01]  /*b9f0*/  VIADD R10, R0, 0x48 ;  /* 0x00000048000a7836 */ /* 0x000fe20000000000 */
[----:B------:R-:W-:Y:S01]  /*ba00*/  ISETP.GE.AND P2, PT, R9, RZ, PT ;  /* 0x000000ff0900720c */ /* 0x000fe20003f46270 */
[----:B------:R-:W-:Y:S01]  /*ba10*/  IMAD.HI.U32 R9, R3, R4, RZ ;  /* 0x0000000403097227 */ /* 0x000fe200078e00ff */
[----:B------:R0:W-:Y:S03]  /*ba20*/  STL [R1+0x68], R13 ;  /* 0x0000680d01007387 */ /* 0x0001e60000100800 */
[----:B------:R-:W-:Y:S01]  /*ba30*/  IMAD.MOV R9, RZ, RZ, -R9 ;  /* 0x000000ffff097224 */ /* 0x000fe200078e0a09 */
[----:B------:R1:W-:Y:S01]  /*ba40*/  STL [R1+0x158], R11 ;  /* 0x0001580b01007387 */ /* 0x0003e20000100800 */
[----:B------:R-:W-:-:S02]  /*ba50*/  @!P3 IMAD.IADD R6, R6, 0x1, -R7 ;  /* 0x000000010606b824 */ /* 0x000fc400078e0a07 */
[--C-:B------:R-:W-:Y:S02]  /*ba60*/  @!P1 IMAD.IADD R8, R8, 0x1, -R7.reuse ;  /* 0x0000000108089824 */ /* 0x100fe400078e0a07 */
[C---:B------:R-:W-:Y:S01]  /*ba70*/  IMAD R4, R7.reuse, R9, R4 ;  /* 0x0000000907047224 */ /* 0x040fe200078e0204 */
[----:B------:R-:W-:Y:S01]  /*ba80*/  ISETP.GT.U32.AND P3, PT, R7, R6, PT ;  /* 0x000000060700720c */ /* 0x000fe20003f64070 */
[----:B------:R-:W-:Y:S01]  /*ba90*/  @!P4 IMAD.IADD R5, R5, 0x1, -R7 ;  /* 0x000000010505c824 */ /* 0x000fe200078e0a07 */
[C---:B------:R-:W-:Y:S01]  /*baa0*/  ISETP.GT.U32.AND P1, PT, R7.reuse, R8, PT ;  /* 0x000000080700720c */ /* 0x040fe20003f24070 */
[----:B------:R-:W-:Y:S01]  /*bab0*/  VIADD R2, R0, 0x44 ;  /* 0x0000004400027836 */ /* 0x000fe20000000000 */
[----:B------:R-:W-:Y:S01]  /*bac0*/  ISETP.GT.U32.AND P4, PT, R7, R4, PT ;  /* 0x000000040700720c */ /* 0x000fe20003f84070 */
[----:B------:R-:W-:Y:S01]  /*bad0*/  IMAD.MOV.U32 R15, RZ, RZ, R5 ;  /* 0x000000ffff0f7224 */ /* 0x000fe200078e0005 */
[----:B------:R-:W-:Y:S02]  /*bae0*/  IABS R9, R12 ;  /* 0x0000000c00097213 */ /* 0x000fe40000000000 */
[----:B0-----:R-:W-:Y:S01]  /*baf0*/  IABS R13, R10 ;  /* 0x0000000a000d7213 */ /* 0x001fe20000000000 */
[----:B------:R-:W-:Y:S01]  /*bb00*/  @!P6 IMAD.MOV R15, RZ, RZ, -R15 ;  /* 0x000000ffff0fe224 */ /* 0x000fe200078e0a0f */
[----:B------:R-:W-:Y:S01]  /*bb10*/  ISETP.GE.AND P6, PT, R10, RZ, PT ;  /* 0x000000ff0a00720c */ /* 0x000fe20003fc6270 */
[----:B------:R-:W-:Y:S01]  /*bb20*/  IMAD.HI.U32 R10, R3, R9, RZ ;  /* 0x00000009030a7227 */ /* 0x000fe200078e00ff */
[----:B-1----:R-:W-:-:S02]  /*bb30*/  IABS R11, R2 ;  /* 0x00000002000b7213 */ /* 0x002fc40000000000 */
[----:B------:R0:W-:Y:S01]  /*bb40*/  STL [R1+0x154], R15 ;  /* 0x0001540f01007387 */ /* 0x0001e20000100800 */
[--C-:B------:R-:W-:Y:S01]  /*bb50*/  @!P3 IMAD.IADD R6, R6, 0x1, -R7.reuse ;  /* 0x000000010606b824 */ /* 0x100fe200078e0a07 */
[----:B------:R-:W-:Y:S01]  /*bb60*/  ISETP.GE.AND P3, PT, R12, RZ, PT ;  /* 0x000000ff0c00720c */ /* 0x000fe20003f66270 */
[----:B------:R-:W-:Y:S02]  /*bb70*/  IMAD.MOV R10, RZ, RZ, -R10 ;  /* 0x000000ffff0a7224 */ /* 0x000fe400078e0a0a */
[--C-:B------:R-:W-:Y:S02]  /*bb80*/  @!P1 IMAD.IADD R8, R8, 0x1, -R7.reuse ;  /* 0x0000000108089824 */ /* 0x100fe400078e0a07 */
[----:B------:R-:W-:Y:S02]  /*bb90*/  @!P4 IMAD.IADD R4, R4, 0x1, -R7 ;  /* 0x000000010404c824 */ /* 0x000fe400078e0a07 */
[----:B------:R-:W-:Y:S02]  /*bba0*/  IMAD.MOV.U32 R17, RZ, RZ, R6 ;  /* 0x000000ffff117224 */ /* 0x000fe400078e0006 */
[C---:B------:R-:W-:Y:S01]  /*bbb0*/  IMAD R6, R7.reuse, R10, R9 ;  /* 0x0000000a07067224 */ /* 0x040fe200078e0209 */
[----:B------:R-:W-:Y:S01]  /*bbc0*/  ISETP.GT.U32.AND P4, PT, R7, R4, PT ;  /* 0x000000040700720c */ /* 0x000fe20003f84070 */
[----:B0-----:R-:W-:-:S02]  /*bbd0*/  IMAD.MOV.U32 R15, RZ, RZ, R8 ;  /* 0x000000ffff0f7224 */ /* 0x001fc400078e0008 */
[----:B------:R-:W-:-:S04]  /*bbe0*/  IMAD.HI.U32 R16, R3, R13, RZ ;  /* 0x0000000d03107227 */ /* 0x000fc800078e00ff */
[----:B------:R-:W-:Y:S01]  /*bbf0*/  @!P0 IMAD.MOV R15, RZ, RZ, -R15 ;  /* 0x000000ffff0f8224 */ /* 0x000fe200078e0a0f */
[C---:B------:R-:W-:Y:S01]  /*bc00*/  ISETP.GT.U32.AND P0, PT, R7.reuse, R6, PT ;  /* 0x000000060700720c */ /* 0x040fe20003f04070 */
[----:B------:R-:W-:Y:S02]  /*bc10*/  IMAD.MOV R16, RZ, RZ, -R16 ;  /* 0x000000ffff107224 */ /* 0x000fe400078e0a10 */
[----:B------:R-:W-:Y:S02]  /*bc20*/  VIADD R8, R0, 0x42 ;  /* 0x0000004200087836 */ /* 0x000fe40000000000 */
[C---:B------:R-:W-:Y:S01]  /*bc30*/  IMAD R12, R7.reuse, R16, R13 ;  /* 0x00000010070c7224 */ /* 0x040fe200078e020d */
[----:B------:R-:W-:Y:S01]  /*bc40*/  IABS R16, R14 ;  /* 0x0000000e00107213 */ /* 0x000fe20000000000 */
[----:B------:R-:W-:Y:S01]  /*bc50*/  @!P4 IMAD.IADD R4, R4, 0x1, -R7 ;  /* 0x000000010404c824 */ /* 0x000fe200078e0a07 */
[----:B------:R-:W-:Y:S01]  /*bc60*/  ISETP.GE.AND P4, PT, R8, RZ, PT ;  /* 0x000000ff0800720c */ /* 0x000fe20003f86270 */
[----:B------:R-:W-:Y:S01]  /*bc70*/  IMAD.MOV.U32 R5, RZ, RZ, R11 ;  /* 0x000000ffff057224 */ /* 0x000fe200078e000b */
[----:B------:R-:W-:Y:S01]  /*bc80*/  ISETP.GT.U32.AND P1, PT, R7, R12, PT ;  /* 0x0000000c0700720c */ /* 0x000fe20003f24070 */
[----:B------:R-:W-:Y:S01]  /*bc90*/  @!P5 IMAD.MOV R17, RZ, RZ, -R17 ;  /* 0x000000ffff11d224 */ /* 0x000fe200078e0a11 */
[----:B------:R-:W-:Y:S01]  /*bca0*/  IABS R8, R8 ;  /* 0x0000000800087213 */ /* 0x000fe20000000000 */
[----:B------:R-:W-:Y:S01]  /*bcb0*/  @!P0 IMAD.IADD R6, R6, 0x1, -R7 ;  /* 0x0000000106068824 */ /* 0x000fe200078e0a07 */
[----:B------:R-:W-:Y:S01]  /*bcc0*/  ISETP.GE.AND P5, PT, R2, RZ, PT ;  /* 0x000000ff0200720c */ /* 0x000fe20003fa6270 */
[----:B------:R-:W-:Y:S01]  /*bcd0*/  IMAD.HI.U32 R11, R3, R5, RZ ;  /* 0x00000005030b7227 */ /* 0x000fe200078e00ff */
[----:B------:R0:W-:Y:S02]  /*bce0*/  STL [R1+0x144], R17 ;  /* 0x0001441101007387 */ /* 0x0001e40000100800 */
[----:B------:R-:W-:Y:S01]  /*bcf0*/  ISETP.GT.U32.AND P0, PT, R7, R6, PT ;  /* 0x000000060700720c */ /* 0x000fe20003f04070 */
[----:B------:R-:W-:Y:S01]  /*bd00*/  IMAD.HI.U32 R9, R3, R8, RZ ;  /* 0x0000000803097227 */ /* 0x000fe200078e00ff */
[----:B------:R1:W-:Y:S03]  /*bd10*/  STL [R1+0x138], R15 ;  /* 0x0001380f01007387 */ /* 0x0003e60000100800 */
[----:B------:R-:W-:-:S02]  /*bd20*/  IMAD.MOV R11, RZ, RZ, -R11 ;  /* 0x000000ffff0b7224 */ /* 0x000fc400078e0a0b */
[----:B------:R-:W-:Y:S02]  /*bd30*/  IMAD.MOV R9, RZ, RZ, -R9 ;  /* 0x000000ffff097224 */ /* 0x000fe400078e0a09 */
[C---:B------:R-:W-:Y:S02]  /*bd40*/  IMAD R2, R7.reuse, R11, R5 ;  /* 0x0000000b07027224 */ /* 0x040fe400078e0205 */
[----:B------:R-:W-:Y:S02]  /*bd50*/  VIADD R11, R0, 0x40 ;  /* 0x00000040000b7836 */ /* 0x000fe40000000000 */
[--C-:B------:R-:W-:Y:S02]  /*bd60*/  @!P1 IMAD.IADD R12, R12, 0x1, -R7.reuse ;  /* 0x000000010c0c9824 */ /* 0x100fe400078e0a07 */
[C---:B------:R-:W-:Y:S01]  /*bd70*/  IMAD R8, R7.reuse, R9, R8 ;  /* 0x0000000907087224 */ /* 0x040fe200078e0208 */
[----:B------:R-:W-:Y:S01]  /*bd80*/  IABS R5, R11 ;  /* 0x0000000b00057213 */ /* 0x000fe20000000000 */
[----:B------:R-:W-:Y:S01]  /*bd90*/  @!P0 IMAD.IADD R6, R6, 0x1, -R7 ;  /* 0x0000000106068824 */ /* 0x000fe200078e0a07 */
[C---:B------:R-:W-:Y:S01]  /*bda0*/  ISETP.GT.U32.AND P1, PT, R7.reuse, R12, PT ;  /* 0x0000000c0700720c */ /* 0x040fe20003f24070 */
[----:B------:R-:W-:Y:S01]  /*bdb0*/  IMAD.MOV.U32 R13, RZ, RZ, R4 ;  /* 0x000000ffff0d7224 */ /* 0x000fe200078e0004 */
[----:B------:R-:W-:Y:S01]  /*bdc0*/  ISETP.GT.U32.AND P0, PT, R7, R8, PT ;  /* 0x000000080700720c */ /* 0x000fe20003f04070 */
[----:B------:R-:W-:-:S02]  /*bdd0*/  IMAD.MOV.U32 R4, RZ, RZ, R5 ;  /* 0x000000ffff047224 */ /* 0x000fc400078e0005 */
[----:B------:R-:W-:Y:S01]  /*bde0*/  @!P2 IMAD.MOV R13, RZ, RZ, -R13 ;  /* 0x000000ffff0da224 */ /* 0x000fe200078e0a0d */
[----:B------:R-:W-:Y:S01]  /*bdf0*/  ISETP.GT.U32.AND P2, PT, R7, R2, PT ;  /* 0x000000020700720c */ /* 0x000fe20003f44070 */
[----:B------:R-:W-:Y:S01]  /*be00*/  VIADD R10, R0, 0x3e ;  /* 0x0000003e000a7836 */ /* 0x000fe20000000000 */
[----:B------:R-:W2:Y:S01]  /*be10*/  I2F.RP R5, R16 ;  /* 0x0000001000057306 */ /* 0x000ea20000209400 */
[----:B0-----:R-:W-:Y:S01]  /*be20*/  IMAD.HI.U32 R17, R3, R4, RZ ;  /* 0x0000000403117227 */ /* 0x001fe200078e00ff */
[----:B------:R0:W-:Y:S03]  /*be30*/  STL [R1+0x13c], R13 ;  /* 0x00013c0d01007387 */ /* 0x0001e60000100800 */
[----:B------:R-:W-:Y:S01]  /*be40*/  @!P1 IMAD.IADD R12, R12, 0x1, -R7 ;  /* 0x000000010c0c9824 */ /* 0x000fe200078e0a07 */
[----:B------:R-:W-:Y:S01]  /*be50*/  ISETP.GE.AND P1, PT, R11, RZ, PT ;  /* 0x000000ff0b00720c */ /* 0x000fe20003f26270 */
[----:B------:R-:W-:-:S02]  /*be60*/  IMAD.MOV R17, RZ, RZ, -R17 ;  /* 0x000000ffff117224 */ /* 0x000fc400078e0a11 */
[----:B-1----:R-:W-:Y:S02]  /*be70*/  IMAD.MOV.U32 R15, RZ, RZ, R6 ;  /* 0x000000ffff0f7224 */ /* 0x002fe400078e0006 */
[----:B------:R-:W-:Y:S01]  /*be80*/  @!P0 IMAD.IADD R8, R8, 0x1, -R7 ;  /* 0x0000000108088824 */ /* 0x000fe200078e0a07 */
[----:B0-----:R-:W-:Y:S01]  /*be90*/  IABS R13, R10 ;  /* 0x0000000a000d7213 */ /* 0x001fe20000000000 */
[C---:B------:R-:W-:Y:S01]  /*bea0*/  IMAD R4, R7.reuse, R17, R4 ;  /* 0x0000001107047224 */ /* 0x040fe200078e0204 */
[----:B------:R-:W-:Y:S01]  /*beb0*/  ISETP.GE.AND P0, PT, R10, RZ, PT ;  /* 0x000000ff0a00720c */ /* 0x000fe20003f06270 */
[----:B------:R-:W-:Y:S01]  /*bec0*/  IMAD.MOV.U32 R18, RZ, RZ, R12 ;  /* 0x000000ffff127224 */ /* 0x000fe200078e000c */
[----:B--2---:R-:W0:Y:S01]  /*bed0*/  MUFU.RCP R5, R5 ;  /* 0x0000000500057308 */ /* 0x004e220000001000 */
[----:B------:R-:W-:Y:S01]  /*bee0*/  @!P3 IMAD.MOV R15, RZ, RZ, -R15 ;  /* 0x000000ffff0fb224 */ /* 0x000fe200078e0a0f */
[----:B------:R-:W-:Y:S01]  /*bef0*/  ISETP.GT.U32.AND P3, PT, R7, R8, PT ;  /* 0x000000080700720c */ /* 0x000fe20003f64070 */
[----:B------:R-:W-:-:S02]  /*bf00*/  @!P2 IMAD.IADD R2, R2, 0x1, -R7 ;  /* 0x000000010202a824 */ /* 0x000fc400078e0a07 */
[----:B------:R-:W-:-:S03]  /*bf10*/  IMAD.HI.U32 R12, R3, R13, RZ ;  /* 0x0000000d030c7227 */ /* 0x000fc600078e00ff */
[C---:B------:R-:W-:Y:S01]  /*bf20*/  ISETP.GT.U32.AND P2, PT, R7.reuse, R2, PT ;  /* 0x000000020700720c */ /* 0x040fe20003f44070 */
[----:B------:R-:W-:Y:S01]  /*bf30*/  @!P6 IMAD.MOV R18, RZ, RZ, -R18 ;  /* 0x000000ffff12e224 */ /* 0x000fe200078e0a12 */
[C---:B------:R-:W-:Y:S01]  /*bf40*/  ISETP.GT.U32.AND P6, PT, R7.reuse, R4, PT ;  /* 0x000000040700720c */ /* 0x040fe20003fc4070 */
[----:B------:R-:W-:Y:S02]  /*bf50*/  IMAD.MOV R12, RZ, RZ, -R12 ;  /* 0x000000ffff0c7224 */ /* 0x000fe400078e0a0c */
[----:B------:R-:W-:Y:S01]  /*bf60*/  VIADD R11, R0, 0x3c ;  /* 0x0000003c000b7836 */ /* 0x000fe20000000000 */
[----:B------:R-:W-:Y:S01]  /*bf70*/  STL [R1+0x128], R18 ;  /* 0x0001281201007387 */ /* 0x000fe20000100800 */
[C---:B------:R-:W-:Y:S02]  /*bf80*/  IMAD R6, R7.reuse, R12, R13 ;  /* 0x0000000c07067224 */ /* 0x040fe400078e020d */
[--C-:B------:R-:W-:Y:S01]  /*bf90*/  @!P3 IMAD.IADD R8, R8, 0x1, -R7.reuse ;  /* 0x000000010808b824 */ /* 0x100fe200078e0a07 */
[----:B------:R-:W-:Y:S01]  /*bfa0*/  IABS R9, R11 ;  /* 0x0000000b00097213 */ /* 0x000fe20000000000 */
[----:B------:R1:W-:Y:S01]  /*bfb0*/  STL [R1+0x124], R15 ;  /* 0x0001240f01007387 */ /* 0x0003e20000100800 */
[----:B------:R-:W-:Y:S01]  /*bfc0*/  ISETP.GT.U32.AND P3, PT, R7, R6, PT ;  /* 0x000000060700720c */ /* 0x000fe20003f64070 */
[--C-:B------:R-:W-:Y:S01]  /*bfd0*/  @!P2 IMAD.IADD R2, R2, 0x1, -R7.reuse ;  /* 0x000000010202a824 */ /* 0x100fe200078e0a07 */
[----:B------:R-:W-:Y:S01]  /*bfe0*/  ISETP.GE.AND P2, PT, R11, RZ, PT ;  /* 0x000000ff0b00720c */ /* 0x000fe20003f46270 */
[----:B------:R-:W-:-:S02]  /*bff0*/  @!P6 IMAD.IADD R4, R4, 0x1, -R7 ;  /* 0x000000010404e824 */ /* 0x000fc400078e0a07 */
[----:B------:R-:W-:Y:S02]  /*c000*/  VIADD R11, R0, 0x3a ;  /* 0x0000003a000b7836 */ /* 0x000fe40000000000 */
[----:B------:R-:W-:Y:S01]  /*c010*/  IMAD.HI.U32 R17, R3, R9, RZ ;  /* 0x0000000903117227 */ /* 0x000fe200078e00ff */
[----:B------:R-:W-:-:S03]  /*c020*/  ISETP.GT.U32.AND P6, PT, R7, R4, PT ;  /* 0x000000040700720c */ /* 0x000fc60003fc4070 */
[----:B-1----:R-:W-:Y:S02]  /*c030*/  IMAD.MOV.U32 R15, RZ, RZ, R2 ;  /* 0x000000ffff0f7224 */ /* 0x002fe400078e0002 */
[----:B------:R-:W-:Y:S02]  /*c040*/  IMAD.MOV R17, RZ, RZ, -R17 ;  /* 0x000000ffff117224 */ /* 0x000fe400078e0a11 */
[----:B------:R-:W-:Y:S01]  /*c050*/  @!P5 IMAD.MOV R15, RZ, RZ, -R15 ;  /* 0x000000ffff0fd224 */ /* 0x000fe200078e0a0f */
[----:B------:R-:W-:Y:S01]  /*c060*/  ISETP.GE.AND P5, PT, R11, RZ, PT ;  /* 0x000000ff0b00720c */ /* 0x000fe20003fa6270 */
[----:B------:R-:W-:Y:S01]  /*c070*/  @!P3 IMAD.IADD R6, R6, 0x1, -R7 ;  /* 0x000000010606b824 */ /* 0x000fe200078e0a07 */
[----:B------:R-:W-:Y:S01]  /*c080*/  IABS R11, R11 ;  /* 0x0000000b000b7213 */ /* 0x000fe20000000000 */
[----:B------:R-:W-:Y:S01]  /*c090*/  IMAD R2, R7, R17, R9 ;  /* 0x0000001107027224 */ /* 0x000fe200078e0209 */
[----:B------:R-:W-:Y:S01]  /*c0a0*/  STL [R1+0x118], R15 ;  /* 0x0001180f01007387 */ /* 0x000fe20000100800 */
[----:B0-----:R-:W-:Y:S01]  /*c0b0*/  VIADD R5, R5, 0xffffffe ;  /* 0x0ffffffe05057836 */ /* 0x001fe20000000000 */
[----:B------:R-:W-:Y:S01]  /*c0c0*/  ISETP.GT.U32.AND P3, PT, R7, R6, PT ;  /* 0x000000060700720c */ /* 0x000fe20003f64070 */
[----:B------:R-:W-:-:S02]  /*c0d0*/  IMAD.MOV.U32 R12, RZ, RZ, R8 ;  /* 0x000000ffff0c7224 */ /* 0x000fc400078e0008 */
[----:B------:R-:W-:Y:S02]  /*c0e0*/  IMAD.HI.U32 R8, R3, R11, RZ ;  /* 0x0000000b03087227 */ /* 0x000fe400078e00ff */
[----:B------:R-:W0:Y:S02]  /*c0f0*/  F2I.FTZ.U32.TRUNC.NTZ R5, R5 ;  /* 0x0000000500057305 */ /* 0x000e24000021f000 */
[----:B------:R-:W-:Y:S01]  /*c100*/  @!P6 IMAD.IADD R4, R4, 0x1, -R7 ;  /* 0x000000010404e824 */ /* 0x000fe200078e0a07 */
[C---:B------:R-:W-:Y:S01]  /*c110*/  ISETP.GT.U32.AND P6, PT, R7.reuse, R2, PT ;  /* 0x000000020700720c */ /* 0x040fe20003fc4070 */
[----:B------:R-:W-:Y:S02]  /*c120*/  IMAD.MOV R8, RZ, RZ, -R8 ;  /* 0x000000ffff087224 */ /* 0x000fe400078e0a08 */
[----:B------:R-:W-:Y:S02]  /*c130*/  @!P4 IMAD.MOV R12, RZ, RZ, -R12 ;  /* 0x000000ffff0cc224 */ /* 0x000fe400078e0a0c */
[----:B------:R-:W-:-:S02]  /*c140*/  IMAD R11, R7, R8, R11 ;  /* 0x00000008070b7224 */ /* 0x000fc400078e020b */
[--C-:B------:R-:W-:Y:S01]  /*c150*/  @!P3 IMAD.IADD R6, R6, 0x1, -R7.reuse ;  /* 0x000000010606b824 */ /* 0x100fe200078e0a07 */
[----:B------:R1:W-:Y:S01]  /*c160*/  STL [R1+0xfc], R12 ;  /* 0x0000fc0c01007387 */ /* 0x0003e20000100800 */
[C---:B------:R-:W-:Y:S01]  /*c170*/  VIADD R9, R0.reuse, 0x38 ;  /* 0x0000003800097836 */ /* 0x040fe20000000000 */
[----:B------:R-:W-:Y:S01]  /*c180*/  ISETP.GT.U32.AND P3, PT, R7, R11, PT ;  /* 0x0000000b0700720c */ /* 0x000fe20003f64070 */
[----:B------:R-:W-:Y:S02]  /*c190*/  VIADD R10, R0, 0x36 ;  /* 0x00000036000a7836 */ /* 0x000fe40000000000 */
[----:B------:R-:W-:Y:S01]  /*c1a0*/  @!P6 IMAD.IADD R2, R2, 0x1, -R7 ;  /* 0x000000010202e824 */ /* 0x000fe200078e0a07 */
[----:B------:R-:W-:Y:S01]  /*c1b0*/  ISETP.GE.AND P4, PT, R9, RZ, PT ;  /* 0x000000ff0900720c */ /* 0x000fe20003f86270 */
[----:B------:R-:W-:Y:S01]  /*c1c0*/  VIADD R13, R0, 0x2c ;  /* 0x0000002c000d7836 */ /* 0x000fe20000000000 */
[----:B------:R-:W-:Y:S01]  /*c1d0*/  IABS R9, R9 ;  /* 0x0000000900097213 */ /* 0x000fe20000000000 */
[----:B-1----:R-:W-:Y:S01]  /*c1e0*/  IMAD.MOV.U32 R12, RZ, RZ, R4 ;  /* 0x000000ffff0c7224 */ /* 0x002fe200078e0004 */
[----:B------:R-:W-:Y:S01]  /*c1f0*/  ISETP.GT.U32.AND P6, PT, R7, R2, PT ;  /* 0x000000020700720c */ /* 0x000fe20003fc4070 */
[----:B0-----:R-:W-:Y:S01]  /*c200*/  IMAD.MOV R4, RZ, RZ, -R5 ;  /* 0x000000ffff047224 */ /* 0x001fe200078e0a05 */
[----:B------:R-:W-:Y:S01]  /*c210*/  IABS R22, R10 ;  /* 0x0000000a00167213 */ /* 0x000fe20000000000 */
[----:B------:R-:W-:Y:S01]  /*c220*/  @!P1 IMAD.MOV R12, RZ, RZ, -R12 ;  /* 0x000000ffff0c9224 */ /* 0x000fe200078e0a0c */
[----:B------:R-:W-:Y:S01]  /*c230*/  ISETP.GE.AND P1, PT, R10, RZ, PT ;  /* 0x000000ff0a00720c */ /* 0x000fe20003f26270 */
[----:B------:R-:W-:-:S02]  /*c240*/  IMAD.MOV.U32 R21, RZ, RZ, R4 ;  /* 0x000000ffff157224 */ /* 0x000fc400078e0004 */
[----:B------:R-:W-:Y:S01]  /*c250*/  IMAD.HI.U32 R10, R3, R9, RZ ;  /* 0x00000009030a7227 */ /* 0x000fe200078e00ff */
[----:B------:R0:W-:Y:S03]  /*c260*/  STL [R1+0x110], R12 ;  /* 0x0001100c01007387 */ /* 0x0001e60000100800 */
[----:B------:R-:W-:Y:S02]  /*c270*/  @!P3 IMAD.IADD R11, R11, 0x1, -R7 ;  /* 0x000000010b0bb824 */ /* 0x000fe400078e0a07 */
[----:B------:R-:W-:Y:S02]  /*c280*/  IMAD.MOV.U32 R4, RZ, RZ, RZ ;  /* 0x000000ffff047224 */ /* 0x000fe400078e00ff */
[----:B------:R-:W-:Y:S01]  /*c290*/  IMAD R21, R21, R16, RZ ;  /* 0x0000001015157224 */ /* 0x000fe200078e02ff */
[----:B------:R-:W-:Y:S01]  /*c2a0*/  ISETP.GT.U32.AND P3, PT, R7, R11, PT ;  /* 0x0000000b0700720c */ /* 0x000fe20003f64070 */
[----:B------:R-:W-:-:S02]  /*c2b0*/  IMAD.MOV R10, RZ, RZ, -R10 ;  /* 0x000000ffff0a7224 */ /* 0x000fc400078e0a0a */
[----:B------:R-:W-:-:S04]  /*c2c0*/  IMAD.HI.U32 R21, R5, R21, R4 ;  /* 0x0000001505157227 */ /* 0x000fc800078e0004 */
[----:B------:R-:W-:Y:S01]  /*c2d0*/  IMAD R5, R7, R10, R9 ;  /* 0x0000000a07057224 */ /* 0x000fe200078e0209 */
[----:B------:R-:W-:Y:S01]  /*c2e0*/  IABS R10, R20 ;  /* 0x00000014000a7213 */ /* 0x000fe20000000000 */
[----:B------:R-:W-:Y:S02]  /*c2f0*/  VIADD R9, R0, 0x30 ;  /* 0x0000003000097836 */ /* 0x000fe40000000000 */
[--C-:B------:R-:W-:Y:S02]  /*c300*/  @!P6 IMAD.IADD R2, R2, 0x1, -R7.reuse ;  /* 0x000000010202e824 */ /* 0x100fe400078e0a07 */
[----:B------:R-:W-:Y:S01]  /*c310*/  @!P3 IMAD.IADD R11, R11, 0x1, -R7 ;  /* 0x000000010b0bb824 */ /* 0x000fe200078e0a07 */
[----:B------:R-:W-:Y:S01]  /*c320*/  ISETP.GT.U32.AND P3, PT, R7, R5, PT ;  /* 0x000000050700720c */ /* 0x000fe20003f64070 */
[----:B------:R-:W-:Y:S01]  /*c330*/  @!P2 IMAD.MOV R2, RZ, RZ, -R2 ;  /* 0x000000ffff02a224 */ /* 0x000fe200078e0a02 */
[----:B------:R-:W-:Y:S01]  /*c340*/  ISETP.GE.AND P2, PT, R9, RZ, PT ;  /* 0x000000ff0900720c */ /* 0x000fe20003f46270 */
[----:B------:R-:W-:Y:S01]  /*c350*/  IMAD.MOV.U32 R15, RZ, RZ, R11 ;  /* 0x000000ffff0f7224 */ /* 0x000fe200078e000b */
[----:B------:R-:W-:Y:S01]  /*c360*/  IABS R9, R9 ;  /* 0x0000000900097213 */ /* 0x000fe20000000000 */
[----:B0-----:R-:W-:-:S02]  /*c370*/  IMAD.MOV.U32 R12, RZ, RZ, R6 ;  /* 0x000000ffff0c7224 */ /* 0x001fc400078e0006 */
[----:B------:R-:W-:Y:S02]  /*c380*/  @!P5 IMAD.MOV R15, RZ, RZ, -R15 ;  /* 0x000000ffff0fd224 */ /* 0x000fe400078e0a0f */
[----:B------:R-:W-:-:S04]  /*c390*/  IMAD.HI.U32 R18, R3, R9, RZ ;  /* 0x0000000903127227 */ /* 0x000fc800078e00ff */
[----:B------:R-:W-:Y:S02]  /*c3a0*/  IMAD.MOV R11, RZ, RZ, -R18 ;  /* 0x000000ffff0b7224 */ /* 0x000fe400078e0a12 */
[----:B------:R-:W-:Y:S02]  /*c3b0*/  @!P0 IMAD.MOV R12, RZ, RZ, -R12 ;  /* 0x000000ffff0c8224 */ /* 0x000fe400078e0a0c */
[----:B------:R-:W-:Y:S01]  /*c3c0*/  IMAD R9, R7, R11, R9 ;  /* 0x0000000b07097224 */ /* 0x000fe200078e0209 */
[----:B------:R-:W-:Y:S01]  /*c3d0*/  IABS R11, R19 ;  /* 0x00000013000b7213 */ /* 0x000fe20000000000 */
[C---:B------:R-:W-:Y:S01]  /*c3e0*/  IMAD.HI.U32 R8, R3.reuse, R22, RZ ;  /* 0x0000001603087227 */ /* 0x040fe200078e00ff */
[----:B------:R0:W-:Y:S03]  /*c3f0*/  STL [R1+0xf4], R12 ;  /* 0x0000f40c01007387 */ /* 0x0001e60000100800 */
[----:B------:R-:W-:Y:S01]  /*c400*/  IMAD.HI.U32 R28, R3, R11, RZ ;  /* 0x0000000b031c7227 */ /* 0x000fe200078e00ff */
[----:B------:R-:W-:Y:S03]  /*c410*/  STL [R1+0xf0], R2 ;  /* 0x0000f00201007387 */ /* 0x000fe60000100800 */
[----:B------:R-:W-:Y:S01]  /*c420*/  IMAD.MOV R28, RZ, RZ, -R28 ;  /* 0x000000ffff1c7224 */ /* 0x000fe200078e0a1c */
[----:B------:R1:W-:Y:S01]  /*c430*/  STL [R1+0xe0], R15 ;  /* 0x0000e00f01007387 */ /* 0x0003e20000100800 */
[----:B------:R-:W-:Y:S01]  /*c440*/  IMAD.MOV R8, RZ, RZ, -R8 ;  /* 0x000000ffff087224 */ /* 0x000fe200078e0a08 */
[----:B0-----:R-:W-:Y:S01]  /*c450*/  IABS R12, R13 ;  /* 0x0000000d000c7213 */ /* 0x001fe20000000000 */
[----:B------:R-:W-:-:S02]  /*c460*/  IMAD R11, R7, R28, R11 ;  /* 0x0000001c070b7224 */ /* 0x000fc400078e020b */
[----:B------:R-:W2:Y:S01]  /*c470*/  LDL R28, [R1+0xdfc] ;  /* 0x000dfc00011c7983 */ /* 0x000ea20000100800 */
[----:B------:R-:W-:Y:S02]  /*c480*/  IMAD R22, R7, R8, R22 ;  /* 0x0000000807167224 */ /* 0x000fe400078e0216 */
[C---:B------:R-:W-:Y:S02]  /*c490*/  VIADD R4, R0.reuse, 0x34 ;  /* 0x0000003400047836 */ /* 0x040fe40000000000 */
[----:B------:R-:W-:Y:S01]  /*c4a0*/  @!P3 IMAD.IADD R5, R5, 0x1, -R7 ;  /* 0x000000010505b824 */ /* 0x000fe200078e0a07 */
[C---:B------:R-:W-:Y:S01]  /*c4b0*/  ISETP.GT.U32.AND P5, PT, R7.reuse, R22, PT ;  /* 0x000000160700720c */ /* 0x040fe20003fa4070 */
[C---:B------:R-:W-:Y:S01]  /*c4c0*/  VIADD R8, R0.reuse, 0x32 ;  /* 0x0000003200087836 */ /* 0x040fe20000000000 */
[----:B------:R-:W-:Y:S01]  /*c4d0*/  IABS R6, R4 ;  /* 0x0000000400067213 */ /* 0x000fe20000000000 */
[C---:B-1----:R-:W-:Y:S01]  /*c4e0*/  VIADD R15, R0.reuse, 0x26 ;  /* 0x00000026000f7836 */ /* 0x042fe20000000000 */
[----:B------:R-:W-:Y:S01]  /*c4f0*/  ISETP.GT.U32.AND P3, PT, R7, R5, PT ;  /* 0x000000050700720c */ /* 0x000fe20003f64070 */
[----:B------:R-:W-:Y:S01]  /*c500*/  VIADD R18, R0, 0x24 ;  /* 0x0000002400127836 */ /* 0x000fe20000000000 */
[----:B------:R-:W-:Y:S01]  /*c510*/  ISETP.GE.AND P0, PT, R8, RZ, PT ;  /* 0x000000ff0800720c */ /* 0x000fe20003f06270 */
[----:B------:R-:W-:Y:S01]  /*c520*/  IMAD.HI.U32 R2, R3, R6, RZ ;  /* 0x0000000603027227 */ /* 0x000fe200078e00ff */
[----:B------:R-:W-:-:S02]  /*c530*/  IABS R8, R8 ;  /* 0x0000000800087213 */ /* 0x000fc40000000000 */
[----:B------:R-:W-:Y:S01]  /*c540*/  ISETP.GE.AND P6, PT, R4, RZ, PT ;  /* 0x000000ff0400720c */ /* 0x000fe20003fc6270 */
[----:B------:R-:W-:Y:S01]  /*c550*/  IMAD.MOV R2, RZ, RZ, -R2 ;  /* 0x000000ffff027224 */ /* 0x000fe200078e0a02 */
[----:B------:R-:W-:Y:S01]  /*c560*/  IABS R24, R18 ;  /* 0x0000001200187213 */ /* 0x000fe20000000000 */
[----:B------:R-:W-:Y:S02]  /*c570*/  @!P5 IMAD.IADD R22, R22, 0x1, -R7 ;  /* 0x000000011616d824 */ /* 0x000fe400078e0a07 */
[----:B------:R-:W-:Y:S02]  /*c580*/  IMAD R6, R7, R2, R6 ;  /* 0x0000000207067224 */ /* 0x000fe400078e0206 */
[----:B------:R-:W-:Y:S01]  /*c590*/  IMAD.HI.U32 R17, R3, R8, RZ ;  /* 0x0000000803117227 */ /* 0x000fe200078e00ff */
[----:B------:R-:W-:-:S03]  /*c5a0*/  ISETP.GT.U32.AND P5, PT, R7, R22, PT ;  /* 0x000000160700720c */ /* 0x000fc60003fa4070 */
[----:B------:R-:W-:Y:S01]  /*c5b0*/  @!P3 IMAD.IADD R5, R5, 0x1, -R7 ;  /* 0x000000010505b824 */ /* 0x000fe200078e0a07 */
[----:B------:R-:W-:Y:S01]  /*c5c0*/  ISETP.GT.U32.AND P3, PT, R7, R6, PT ;  /* 0x000000060700720c */ /* 0x000fe20003f64070 */
[----:B------:R-:W-:Y:S02]  /*c5d0*/  IMAD.MOV R17, RZ, RZ, -R17 ;  /* 0x000000ffff117224 */ /* 0x000fe400078e0a11 */
[----:B------:R-:W-:-:S04]  /*c5e0*/  IMAD.HI.U32 R4, R3, R10, RZ ;  /* 0x0000000a03047227 */ /* 0x000fc800078e00ff */
[C---:B------:R-:W-:Y:S02]  /*c5f0*/  IMAD R8, R7.reuse, R17, R8 ;  /* 0x0000001107087224 */ /* 0x040fe400078e0208 */
[--C-:B------:R-:W-:Y:S02]  /*c600*/  @!P5 IMAD.IADD R22, R22, 0x1, -R7.reuse ;  /* 0x000000011616d824 */ /* 0x100fe400078e0a07 */
[----:B------:R-:W-:Y:S01]  /*c610*/  IMAD.MOV R4, RZ, RZ, -R4 ;  /* 0x000000ffff047224 */ /* 0x000fe200078e0a04 */
[C---:B------:R-:W-:Y:S01]  /*c620*/  ISETP.GT.U32.AND P5, PT, R7.reuse, R8, PT ;  /* 0x000000080700720c */ /* 0x040fe20003fa4070 */
[----:B------:R-:W-:Y:S01]  /*c630*/  @!P3 IMAD.IADD R6, R6, 0x1, -R7 ;  /* 0x000000010606b824 */ /* 0x000fe200078e0a07 */
[----:B------:R-:W-:Y:S01]  /*c640*/  ISETP.GT.U32.AND P3, PT, R7, R9, PT ;  /* 0x000000090700720c */ /* 0x000fe20003f64070 */
[----:B------:R-:W-:-:S04]  /*c650*/  IMAD.HI.U32 R2, R3, R12, RZ ;  /* 0x0000000c03027227 */ /* 0x000fc800078e00ff */
[C---:B------:R-:W-:Y:S01]  /*c660*/  IMAD R10, R7.reuse, R4, R10 ;  /* 0x00000004070a7224 */ /* 0x040fe200078e020a */
[----:B------:R-:W-:Y:S01]  /*c670*/  IABS R4, R15 ;  /* 0x0000000f00047213 */ /* 0x000fe20000000000 */
[----:B------:R-:W-:Y:S02]  /*c680*/  IMAD.MOV.U32 R15, RZ, RZ, R5 ;  /* 0x000000ffff0f7224 */ /* 0x000fe400078e0005 */
[----:B------:R-:W-:Y:S02]  /*c690*/  IMAD.MOV R2, RZ, RZ, -R2 ;  /* 0x000000ffff027224 */ /* 0x000fe400078e0a02 */
[----:B------:R-:W-:Y:S02]  /*c6a0*/  VIADD R17, R0, 0x28 ;  /* 0x0000002800117836 */ /* 0x000fe40000000000 */
[----:B------:R-:W-:Y:S01]  /*c6b0*/  @!P5 IMAD.IADD R8, R8, 0x1, -R7 ;  /* 0x000000010808d824 */ /* 0x000fe200078e0a07 */
[----:B------:R-:W-:Y:S01]  /*c6c0*/  ISETP.GT.U32.AND P5, PT, R7, R6, PT ;  /* 0x000000060700720c */ /* 0x000fe20003fa4070 */
[----:B------:R-:W-:-:S02]  /*c6d0*/  @!P4 IMAD.MOV R15, RZ, RZ, -R15 ;  /* 0x000000ffff0fc224 */ /* 0x000fc400078e0a0f */
[----:B------:R-:W-:Y:S01]  /*c6e0*/  IMAD R12, R7, R2, R12 ;  /* 0x00000002070c7224 */ /* 0x000fe200078e020c */
[----:B------:R-:W-:Y:S01]  /*c6f0*/  IABS R2, R17 ;  /* 0x0000001100027213 */ /* 0x000fe20000000000 */
[----:B------:R-:W-:Y:S01]  /*c700*/  @!P3 IMAD.IADD R9, R9, 0x1, -R7 ;  /* 0x000000010909b824 */ /* 0x000fe200078e0a07 */
[----:B------:R-:W-:Y:S01]  /*c710*/  ISETP.GT.U32.AND P4, PT, R7, R8, PT ;  /* 0x000000080700720c */ /* 0x000fe20003f84070 */
[----:B------:R0:W-:Y:S01]  /*c720*/  STL [R1+0x9c], R15 ;  /* 0x00009c0f01007387 */ /* 0x0001e20000100800 */
[----:B------:R-:W-:Y:S02]  /*c730*/  IMAD.HI.U32 R26, R3, R4, RZ ;  /* 0x00000004031a7227 */ /* 0x000fe400078e00ff */
[----:B------:R-:W-:Y:S02]  /*c740*/  ISETP.GT.U32.AND P3, PT, R7, R9, PT ;  /* 0x000000090700720c */ /* 0x000fe40003f64070 */
[----:B------:R-:W-:-:S04]  /*c750*/  IMAD.HI.U32 R27, R3, R2, RZ ;  /* 0x00000002031b7227 */ /* 0x000fc800078e00ff */
[----:B------:R-:W-:Y:S02]  /*c760*/  IMAD.MOV R27, RZ, RZ, -R27 ;  /* 0x000000ffff1b7224 */ /* 0x000fe400078e0a1b */
[----:B0-----:R-:W-:Y:S02]  /*c770*/  IMAD.MOV.U32 R15, RZ, RZ, R22 ;  /* 0x000000ffff0f7224 */ /* 0x001fe400078e0016 */
[----:B------:R-:W-:Y:S02]  /*c780*/  @!P5 IMAD.IADD R6, R6, 0x1, -R7 ;  /* 0x000000010606d824 */ /* 0x000fe400078e0a07 */
[----:B------:R-:W-:Y:S01]  /*c790*/  @!P1 IMAD.MOV R15, RZ, RZ, -R15 ;  /* 0x000000ffff0f9224 */ /* 0x000fe200078e0a0f */
[C---:B------:R-:W-:Y:S01]  /*c7a0*/  ISETP.GT.U32.AND P1, PT, R7.reuse, R10, PT ;  /* 0x0000000a0700720c */ /* 0x040fe20003f24070 */
[C---:B------:R-:W-:Y:S01]  /*c7b0*/  IMAD R2, R7.reuse, R27, R2 ;  /* 0x0000001b07027224 */ /* 0x040fe200078e0202 */
[C---:B------:R-:W-:Y:S01]  /*c7c0*/  ISETP.GT.U32.AND P5, PT, R7.reuse, R12, PT ;  /* 0x0000000c0700720c */ /* 0x040fe20003fa4070 */
[----:B------:R-:W-:Y:S01]  /*c7d0*/  @!P4 IMAD.IADD R8, R8, 0x1, -R7 ;  /* 0x000000010808c824 */ /* 0x000fe200078e0a07 */
[----:B------:R-:W-:Y:S01]  /*c7e0*/  ISETP.GT.U32.AND P4, PT, R7, R11, PT ;  /* 0x0000000b0700720c */ /* 0x000fe20003f84070 */
[----:B------:R-:W-:-:S02]  /*c7f0*/  IMAD.MOV R26, RZ, RZ, -R26 ;  /* 0x000000ffff1a7224 */ /* 0x000fc400078e0a1a */
[--C-:B------:R-:W-:Y:S01]  /*c800*/  @!P3 IMAD.IADD R9, R9, 0x1, -R7.reuse ;  /* 0x000000010909b824 */ /* 0x100fe200078e0a07 */
[C---:B------:R-:W-:Y:S01]  /*c810*/  ISETP.GT.U32.AND P3, PT, R7.reuse, R2, PT ;  /* 0x000000020700720c */ /* 0x040fe20003f64070 */
[----:B------:R-:W-:Y:S02]  /*c820*/  IMAD R4, R7, R26, R4 ;  /* 0x0000001a07047224 */ /* 0x000fe400078e0204 */
[----:B------:R-:W-:Y:S01]  /*c830*/  IMAD.HI.U32 R26, R3, R23, RZ ;  /* 0x00000017031a7227 */ /* 0x000fe200078e00ff */
[----:B------:R0:W-:Y:S03]  /*c840*/  STL [R1+0x98], R15 ;  /* 0x0000980f01007387 */ /* 0x0001e60000100800 */
[----:B------:R-:W-:Y:S02]  /*c850*/  @!P1 IMAD.IADD R10, R10, 0x1, -R7 ;  /* 0x000000010a0a9824 */ /* 0x000fe400078e0a07 */
[----:B------:R-:W-:-:S02]  /*c860*/  IMAD.MOV R26, RZ, RZ, -R26 ;  /* 0x000000ffff1a7224 */ /* 0x000fc400078e0a1a */
[----:B------:R-:W-:-:S04]  /*c870*/  IMAD.HI.U32 R25, R3, R24, RZ ;  /* 0x0000001803197227 */ /* 0x000fc800078e00ff */
[----:B0-----:R-:W-:Y:S02]  /*c880*/  VIADD R15, R0, 0x20 ;  /* 0x00000020000f7836 */ /* 0x001fe40000000000 */
[----:B------:R-:W-:Y:S01]  /*c890*/  @!P5 IMAD.IADD R12, R12, 0x1, -R7 ;  /* 0x000000010c0cd824 */ /* 0x000fe200078e0a07 */
[C---:B------:R-:W-:Y:S01]  /*c8a0*/  ISETP.GT.U32.AND P5, PT, R7.reuse, R10, PT ;  /* 0x0000000a0700720c */ /* 0x040fe20003fa4070 */
[----:B------:R-:W-:Y:S01]  /*c8b0*/  IMAD R23, R7, R26, R23 ;  /* 0x0000001a07177224 */ /* 0x000fe200078e0217 */
[----:B------:R-:W-:Y:S01]  /*c8c0*/  IABS R26, R15 ;  /* 0x0000000f001a7213 */ /* 0x000fe20000000000 */
[----:B------:R-:W-:Y:S02]  /*c8d0*/  @!P4 IMAD.IADD R11, R11, 0x1, -R7 ;  /* 0x000000010b0bc824 */ /* 0x000fe400078e0a07 */
[----:B------:R-:W-:Y:S01]  /*c8e0*/  IMAD.MOV R25, RZ, RZ, -R25 ;  /* 0x000000ffff197224 */ /* 0x000fe200078e0a19 */
[C---:B------:R-:W-:Y:S01]  /*c8f0*/  ISETP.GT.U32.AND P1, PT, R7.reuse, R4, PT ;  /* 0x000000040700720c */ /* 0x040fe20003f24070 */
[----:B------:R-:W-:Y:S01]  /*c900*/  @!P3 IMAD.IADD R2, R2, 0x1, -R7 ;  /* 0x000000010202b824 */ /* 0x000fe200078e0a07 */
[C---:B------:R-:W-:Y:S01]  /*c910*/  ISETP.GT.U32.AND P3, PT, R7.reuse, R11, PT ;  /* 0x0000000b0700720c */ /* 0x040fe20003f64070 */
[----:B------:R-:W-:-:S02]  /*c920*/  IMAD R5, R7, R25, R24 ;  /* 0x0000001907057224 */ /* 0x000fc400078e0218 */
[----:B------:R-:W-:-:S04]  /*c930*/  IMAD.HI.U32 R25, R3, R26, RZ ;  /* 0x0000001a03197227 */ /* 0x000fc800078e00ff */
[----:B------:R-:W-:Y:S02]  /*c940*/  @!P6 IMAD.MOV R6, RZ, RZ, -R6 ;  /* 0x000000ffff06e224 */ /* 0x000fe400078e0a06 */
[----:B------:R-:W-:Y:S01]  /*c950*/  IMAD.MOV R25, RZ, RZ, -R25 ;  /* 0x000000ffff197224 */ /* 0x000fe200078e0a19 */
[C---:B------:R-:W-:Y:S01]  /*c960*/  ISETP.GT.U32.AND P4, PT, R7.reuse, R12, PT ;  /* 0x0000000c0700720c */ /* 0x040fe20003f84070 */
[--C-:B------:R-:W-:Y:S01]  /*c970*/  @!P5 IMAD.IADD R10, R10, 0x1, -R7.reuse ;  /* 0x000000010a0ad824 */ /* 0x100fe200078e0a07 */
[----:B------:R0:W-:Y:S01]  /*c980*/  STL [R1+0x4], R6 ;  /* 0x0000040601007387 */ /* 0x0001e20000100800 */
[----:B------:R-:W-:Y:S01]  /*c990*/  ISETP.GT.U32.AND P5, PT, R7, R5, PT ;  /* 0x000000050700720c */ /* 0x000fe20003fa4070 */
[--C-:B------:R-:W-:Y:S02]  /*c9a0*/  @!P1 IMAD.IADD R4, R4, 0x1, -R7.reuse ;  /* 0x0000000104049824 */ /* 0x100fe400078e0a07 */
[----:B------:R-:W-:Y:S02]  /*c9b0*/  @!P3 IMAD.IADD R11, R11, 0x1, -R7 ;  /* 0x000000010b0bb824 */ /* 0x000fe400078e0a07 */
[C---:B0-----:R-:W-:Y:S01]  /*c9c0*/  IMAD R6, R7.reuse, R25, R26 ;  /* 0x0000001907067224 */ /* 0x041fe200078e021a */
[----:B------:R-:W-:-:S04]  /*c9d0*/  ISETP.GT.U32.AND P1, PT, R7, R4, PT ;  /* 0x000000040700720c */ /* 0x000fc80003f24070 */
[C---:B------:R-:W-:Y:S01]  /*c9e0*/  ISETP.GT.U32.AND P3, PT, R7.reuse, R6, PT ;  /* 0x000000060700720c */ /* 0x040fe20003f64070 */
[--C-:B------:R-:W-:Y:S01]  /*c9f0*/  @!P4 IMAD.IADD R12, R12, 0x1, -R7.reuse ;  /* 0x000000010c0cc824 */ /* 0x100fe200078e0a07 */
[----:B------:R-:W-:Y:S01]  /*ca00*/  ISETP.GT.U32.AND P4, PT, R7, R23, PT ;  /* 0x000000170700720c */ /* 0x000fe20003f84070 */
[----:B------:R-:W-:Y:S01]  /*ca10*/  @!P5 IMAD.IADD R5, R5, 0x1, -R7 ;  /* 0x000000010505d824 */ /* 0x000fe200078e0a07 */
[----:B------:R-:W-:-:S05]  /*ca20*/  ISETP.GE.AND P5, PT, R13, RZ, PT ;  /* 0x000000ff0d00720c */ /* 0x000fca0003fa6270 */
[----:B------:R-:W-:-:S04]  /*ca30*/  @!P1 IMAD.IADD R4, R4, 0x1, -R7 ;  /* 0x0000000104049824 */ /* 0x000fc800078e0a07 */
[--C-:B------:R-:W-:Y:S01]  /*ca40*/  @!P3 IMAD.IADD R6, R6, 0x1, -R7.reuse ;  /* 0x000000010606b824 */ /* 0x100fe200078e0a07 */
[----:B------:R-:W-:Y:S01]  /*ca50*/  ISETP.GE.AND P1, PT, R20, RZ, PT ;  /* 0x000000ff1400720c */ /* 0x000fe20003f26270 */
[----:B------:R-:W-:Y:S02]  /*ca60*/  VIADD R20, R0, 0x1e ;  /* 0x0000001e00147836 */ /* 0x000fe40000000000 */
[----:B------:R-:W-:Y:S01]  /*ca70*/  @!P4 IMAD.IADD R23, R23, 0x1, -R7 ;  /* 0x000000011717c824 */ /* 0x000fe200078e0a07 */
[----:B------:R-:W-:Y:S02]  /*ca80*/  ISETP.GE.AND P4, PT, R19, RZ, PT ;  /* 0x000000ff1300720c */ /* 0x000fe40003f86270 */
[----:B------:R-:W-:Y:S02]  /*ca90*/  IABS R19, R20 ;  /* 0x0000001400137213 */ /* 0x000fe40000000000 */
[----:B------:R-:W-:Y:S01]  /*caa0*/  IABS R24, R0 ;  /* 0x0000000000187213 */ /* 0x000fe20000000000 */
[----:B------:R-:W-:Y:S01]  /*cab0*/  @!P0 IMAD.MOV R8, RZ, RZ, -R8 ;  /* 0x000000ffff088224 */ /* 0x000fe200078e0a08 */
[C---:B------:R-:W-:Y:S01]  /*cac0*/  ISETP.GT.U32.AND P6, PT, R7.reuse, R2, PT ;  /* 0x000000020700720c */ /* 0x040fe20003fc4070 */
[----:B------:R-:W-:Y:S01]  /*cad0*/  @!P5 IMAD.MOV R12, RZ, RZ, -R12 ;  /* 0x000000ffff0cd224 */ /* 0x000fe200078e0a0c */
[----:B------:R-:W-:-:S02]  /*cae0*/  ISETP.GT.U32.AND P0, PT, R7, R5, PT ;  /* 0x000000050700720c */ /* 0x000fc40003f04070 */
[----:B------:R-:W-:Y:S01]  /*caf0*/  ISETP.GE.AND P5, PT, R17, RZ, PT ;  /* 0x000000ff1100720c */ /* 0x000fe20003fa6270 */
[----:B------:R-:W-:-:S04]  /*cb00*/  IMAD.HI.U32 R17, R3, R19, RZ ;  /* 0x0000001303117227 */ /* 0x000fc800078e00ff */
[----:B------:R-:W-:-:S04]  /*cb10*/  IMAD.HI.U32 R27, R3, R24, RZ ;  /* 0x00000018031b7227 */ /* 0x000fc800078e00ff */
[----:B------:R-:W-:Y:S01]  /*cb20*/  @!P2 IMAD.MOV R9, RZ, RZ, -R9 ;  /* 0x000000ffff09a224 */ /* 0x000fe200078e0a09 */
[C---:B------:R-:W-:Y:S01]  /*cb30*/  ISETP.GT.U32.AND P2, PT, R7.reuse, R23, PT ;  /* 0x000000170700720c */ /* 0x040fe20003f44070 */
[----:B------:R-:W-:Y:S02]  /*cb40*/  IMAD.MOV R17, RZ, RZ, -R17 ;  /* 0x000000ffff117224 */ /* 0x000fe400078e0a11 */
[----:B------:R-:W-:Y:S02]  /*cb50*/  IMAD.MOV R27, RZ, RZ, -R27 ;  /* 0x000000ffff1b7224 */ /* 0x000fe400078e0a1b */
[----:B------:R-:W-:Y:S02]  /*cb60*/  VIADD R26, R0, 0x26 ;  /* 0x00000026001a7836 */ /* 0x000fe40000000000 */
[C---:B------:R-:W-:Y:S02]  /*cb70*/  IMAD R25, R7.reuse, R17, R19 ;  /* 0x0000001107197224 */ /* 0x040fe400078e0213 */
[----:B------:R-:W-:-:S02]  /*cb80*/  IMAD R24, R7, R27, R24 ;  /* 0x0000001b07187224 */ /* 0x000fc400078e0218 */
[----:B------:R-:W-:Y:S02]  /*cb90*/  VIADD R17, R0, 0x1c ;  /* 0x0000001c00117836 */ /* 0x000fe40000000000 */
[--C-:B------:R-:W-:Y:S02]  /*cba0*/  @!P6 IMAD.IADD R2, R2, 0x1, -R7.reuse ;  /* 0x000000010202e824 */ /* 0x100fe400078e0a07 */
[----:B------:R-:W-:Y:S01]  /*cbb0*/  @!P0 IMAD.IADD R5, R5, 0x1, -R7 ;  /* 0x0000000105058824 */ /* 0x000fe200078e0a07 */
[----:B------:R-:W-:Y:S01]  /*cbc0*/  ISETP.GE.AND P0, PT, R26, RZ, PT ;  /* 0x000000ff1a00720c */ /* 0x000fe20003f06270 */
[----:B------:R-:W-:Y:S01]  /*cbd0*/  @!P1 IMAD.MOV R10, RZ, RZ, -R10 ;  /* 0x000000ffff0a9224 */ /* 0x000fe200078e0a0a */
[----:B------:R-:W-:Y:S01]  /*cbe0*/  ISETP.GT.U32.AND P6, PT, R7, R24, PT ;  /* 0x000000180700720c */ /* 0x000fe20003fc4070 */
[----:B------:R-:W-:Y:S01]  /*cbf0*/  @!P4 IMAD.MOV R11, RZ, RZ, -R11 ;  /* 0x000000ffff0bc224 */ /* 0x000fe200078e0a0b */
[----:B------:R-:W-:Y:S01]  /*cc00*/  IABS R26, R17 ;  /* 0x00000011001a7213 */ /* 0x000fe20000000000 */
[----:B------:R-:W-:Y:S01]  /*cc10*/  STL [R1+0xedc], R8 ;  /* 0x000edc0801007387 */ /* 0x000fe20000100800 */
[----:B------:R-:W-:-:S02]  /*cc20*/  @!P5 IMAD.MOV R2, RZ, RZ, -R2 ;  /* 0x000000ffff02d224 */ /* 0x000fc400078e0a02 */
[----:B------:R-:W-:Y:S01]  /*cc30*/  @!P2 IMAD.IADD R23, R23, 0x1, -R7 ;  /* 0x000000011717a824 */ /* 0x000fe200078e0a07 */
[----:B------:R-:W-:Y:S01]  /*cc40*/  STL [R1+0xee0], R9 ;  /* 0x000ee00901007387 */ /* 0x000fe20000100800 */
[----:B------:R-:W-:-:S03]  /*cc50*/  ISETP.GE.AND P2, PT, R18, RZ, PT ;  /* 0x000000ff1200720c */ /* 0x000fc60003f46270 */
[----:B------:R-:W-:Y:S01]  /*cc60*/  STL [R1+0xee4], R10 ;  /* 0x000ee40a01007387 */ /* 0x000fe20000100800 */
[----:B------:R-:W-:-:S03]  /*cc70*/  ISETP.NE.AND P5, PT, R14, RZ, PT ;  /* 0x000000ff0e00720c */ /* 0x000fc60003fa5270 */
[----:B------:R-:W-:Y:S04]  /*cc80*/  STL [R1+0xee8], R12 ;  /* 0x000ee80c01007387 */ /* 0x000fe80000100800 */
[----:B------:R-:W-:Y:S04]  /*cc90*/  STL [R1+0xeec], R11 ;  /* 0x000eec0b01007387 */ /* 0x000fe80000100800 */
[----:B------:R0:W-:Y:S01]  /*cca0*/  STL [R1+0xef0], R2 ;  /* 0x000ef00201007387 */ /* 0x0001e20000100800 */
[----:B------:R-:W-:Y:S02]  /*ccb0*/  @!P6 IMAD.IADD R24, R24, 0x1, -R7 ;  /* 0x000000011818e824 */ /* 0x000fe400078e0a07 */
[----:B------:R-:W-:-:S03]  /*ccc0*/  @!P2 IMAD.MOV R5, RZ, RZ, -R5 ;  /* 0x000000ffff05a224 */ /* 0x000fc600078e0a05 */
[----:B------:R-:W-:Y:S01]  /*ccd0*/  ISETP.GT.U32.AND P1, PT, R7, R24, PT ;  /* 0x000000180700720c */ /* 0x000fe20003f24070 */
[----:B------:R-:W-:Y:S01]  /*cce0*/  VIADD R27, R0, 0x1a ;  /* 0x0000001a001b7836 */ /* 0x000fe20000000000 */
[----:B--2---:R-:W-:-:S05]  /*ccf0*/  IABS R22, R28 ;  /* 0x0000001c00167213 */ /* 0x004fca0000000000 */
[----:B------:R-:W-:-:S04]  /*cd00*/  IMAD.HI.U32 R21, R21, R22, RZ ;  /* 0x0000001615157227 */ /* 0x000fc800078e00ff */
[----:B------:R-:W-:-:S04]  /*cd10*/  IMAD.MOV R21, RZ, RZ, -R21 ;  /* 0x000000ffff157224 */ /* 0x000fc800078e0a15 */
[----:B------:R-:W-:-:S05]  /*cd20*/  IMAD R13, R16, R21, R22 ;  /* 0x00000015100d7224 */ /* 0x000fca00078e0216 */
[----:B------:R-:W-:-:S13]  /*cd30*/  ISETP.GT.U32.AND P3, PT, R16, R13, PT ;  /* 0x0000000d1000720c */ /* 0x000fda0003f64070 */
[----:B------:R-:W-:-:S05]  /*cd40*/  @!P3 IMAD.IADD R13, R13, 0x1, -R16 ;  /* 0x000000010d0db824 */ /* 0x000fca00078e0a10 */
[----:B------:R-:W-:Y:S02]  /*cd50*/  ISETP.GT.U32.AND P3, PT, R16, R13, PT ;  /* 0x0000000d1000720c */ /* 0x000fe40003f64070 */
[----:B------:R-:W-:-:S11]  /*cd60*/  ISETP.GE.AND P4, PT, R28, RZ, PT ;  /* 0x000000ff1c00720c */ /* 0x000fd60003f86270 */
[----:B------:R-:W-:Y:S01]  /*cd70*/  @!P3 IMAD.IADD R13, R13, 0x1, -R16 ;  /* 0x000000010d0db824 */ /* 0x000fe200078e0a10 */
[----:B------:R-:W-:Y:S01]  /*cd80*/  ISETP.GE.AND P3, PT, R17, RZ, PT ;  /* 0x000000ff1100720c */ /* 0x000fe20003f66270 */
[----:B------:R-:W-:-:S04]  /*cd90*/  IMAD.HI.U32 R17, R3, R26, RZ ;  /* 0x0000001a03117227 */ /* 0x000fc800078e00ff */
[----:B0-----:R-:W-:Y:S02]  /*cda0*/  IMAD.MOV.U32 R2, RZ, RZ, R13 ;  /* 0x000000ffff027224 */ /* 0x001fe400078e000d */
[----:B------:R-:W-:-:S04]  /*cdb0*/  IMAD.MOV R13, RZ, RZ, -R17 ;  /* 0x000000ffff0d7224 */ /* 0x000fc800078e0a11 */
[----:B------:R-:W-:Y:S02]  /*cdc0*/  IMAD R26, R7, R13, R26 ;  /* 0x0000000d071a7224 */ /* 0x000fe400078e021a */
[----:B------:R-:W-:-:S03]  /*cdd0*/  @!P4 IMAD.MOV R2, RZ, RZ, -R2 ;  /* 0x000000ffff02c224 */ /* 0x000fc600078e0a02 */
[----:B------:R-:W-:Y:S02]  /*cde0*/  ISETP.GT.U32.AND P2, PT, R7, R26, PT ;  /* 0x0000001a0700720c */ /* 0x000fe40003f44070 */
[----:B------:R-:W-:Y:S02]  /*cdf0*/  @!P5 LOP3.LUT R2, RZ, R14, RZ, 0x33, !PT ;  /* 0x0000000eff02d212 */ /* 0x000fe400078e33ff */
[----:B------:R-:W-:Y:S01]  /*ce00*/  ISETP.GE.AND P5, PT, R0, RZ, PT ;  /* 0x000000ff0000720c */ /* 0x000fe20003fa6270 */
[----:B------:R-:W-:Y:S01]  /*ce10*/  @!P0 IMAD.MOV R4, RZ, RZ, -R4 ;  /* 0x000000ffff048224 */ /* 0x000fe200078e0a04 */
[----:B------:R-:W-:Y:S01]  /*ce20*/  ISETP.GE.AND P0, PT, R27, RZ, PT ;  /* 0x000000ff1b00720c */ /* 0x000fe20003f06270 */
[----:B------:R-:W-:Y:S01]  /*ce30*/  @!P1 IMAD.IADD R24, R24, 0x1, -R7 ;  /* 0x0000000118189824 */ /* 0x000fe200078e0a07 */
[----:B------:R-:W-:-:S05]  /*ce40*/  IABS R27, R27 ;  /* 0x0000001b001b7213 */ /* 0x000fca0000000000 */
[----:B------:R-:W-:Y:S01]  /*ce50*/  @!P2 IMAD.IADD R26, R26, 0x1, -R7 ;  /* 0x000000011a1aa824 */ /* 0x000fe200078e0a07 */
[----:B------:R-:W-:Y:S01]  /*ce60*/  ISETP.GT.U32.AND P6, PT, R7, R6, PT ;  /* 0x000000060700720c */ /* 0x000fe20003fc4070 */
[----:B------:R-:W-:-:S04]  /*ce70*/  IMAD.HI.U32 R14, R3, R27, RZ ;  /* 0x0000001b030e7227 */ /* 0x000fc800078e00ff */
[----:B------:R-:W-:Y:S01]  /*ce80*/  @!P5 IMAD.MOV R24, RZ, RZ, -R24 ;  /* 0x000000ffff18d224 */ /* 0x000fe200078e0a18 */
[C---:B------:R-:W-:Y:S01]  /*ce90*/  ISETP.GT.U32.AND P5, PT, R7.reuse, R26, PT ;  /* 0x0000001a0700720c */ /* 0x040fe20003fa4070 */
[----:B------:R-:W-:Y:S02]  /*cea0*/  VIADD R16, R0, 0x18 ;  /* 0x0000001800107836 */ /* 0x000fe40000000000 */
[----:B------:R-:W-:Y:S01]  /*ceb0*/  IMAD.MOV R14, RZ, RZ, -R14 ;  /* 0x000000ffff0e7224 */ /* 0x000fe200078e0a0e */
[C---:B------:R-:W-:Y:S02]  /*cec0*/  ISETP.GT.U32.AND P4, PT, R7.reuse, R25, PT ;  /* 0x000000190700720c */ /* 0x040fe40003f84070 */
[----:B------:R-:W-:Y:S01]  /*ced0*/  IABS R28, R16 ;  /* 0x00000010001c7213 */ /* 0x000fe20000000000 */
[----:B------:R-:W-:Y:S02]  /*cee0*/  IMAD R27, R7, R14, R27 ;  /* 0x0000000e071b7224 */ /* 0x000fe400078e021b */
[----:B------:R-:W-:Y:S01]  /*cef0*/  @!P6 IMAD.IADD R6, R6, 0x1, -R7 ;  /* 0x000000010606e824 */ /* 0x000fe200078e0a07 */
[----:B------:R-:W-:Y:S01]  /*cf00*/  ISETP.GE.AND P6, PT, R29, RZ, PT ;  /* 0x000000ff1d00720c */ /* 0x000fe20003fc6270 */
[----:B------:R-:W-:-:S04]  /*cf10*/  IMAD.HI.U32 R13, R3, R28, RZ ;  /* 0x0000001c030d7227 */ /* 0x000fc800078e00ff */
[----:B------:R-:W-:Y:S01]  /*cf20*/  @!P5 IMAD.IADD R26, R26, 0x1, -R7 ;  /* 0x000000011a1ad824 */ /* 0x000fe200078e0a07 */
[----:B------:R-:W-:Y:S01]  /*cf30*/  ISETP.GT.U32.AND P5, PT, R7, R27, PT ;  /* 0x0000001b0700720c */ /* 0x000fe20003fa4070 */
[----:B------:R-:W-:Y:S02]  /*cf40*/  IMAD.MOV R13, RZ, RZ, -R13 ;  /* 0x000000ffff0d7224 */ /* 0x000fe400078e0a0d */
[----:B------:R-:W-:Y:S02]  /*cf50*/  @!P4 IMAD.IADD R25, R25, 0x1, -R7 ;  /* 0x000000011919c824 */ /* 0x000fe400078e0a07 */
[C---:B------:R-:W-:Y:S02]  /*cf60*/  IMAD R28, R7.reuse, R13, R28 ;  /* 0x0000000d071c7224 */ /* 0x040fe400078e021c */
[----:B------:R-:W-:Y:S01]  /*cf70*/  @!P6 IMAD.MOV R23, RZ, RZ, -R23 ;  /* 0x000000ffff17e224 */ /* 0x000fe200078e0a17 */
[----:B------:R-:W-:-:S05]  /*cf80*/  ISETP.GT.U32.AND P6, PT, R7, R25, PT ;  /* 0x000000190700720c */ /* 0x000fca0003fc4070 */
[----:B------:R-:W-:Y:S01]  /*cf90*/  @!P5 IMAD.IADD R27, R27, 0x1, -R7 ;  /* 0x000000011b1bd824 */ /* 0x000fe200078e0a07 */
[----:B------:R-:W-:Y:S01]  /*cfa0*/  ISETP.GT.U32.AND P5, PT, R7, R28, PT ;  /* 0x0000001c0700720c */ /* 0x000fe20003fa4070 */
[----:B------:R-:W-:Y:S01]  /*cfb0*/  STL [R1+0xef4], R4 ;  /* 0x000ef40401007387 */ /* 0x000fe20000100800 */
[----:B------:R-:W-:-:S03]  /*cfc0*/  ISETP.GE.AND P1, PT, R20, RZ, PT ;  /* 0x000000ff1400720c */ /* 0x000fc60003f26270 */
[----:B------:R-:W-:Y:S04]  /*cfd0*/  STL [R1+0x10], R2 ;  /* 0x0000100201007387 */ /* 0x000fe80000100800 */
[----:B------:R-:W-:Y:S04]  /*cfe0*/  STL [R1+0xef8], R5 ;  /* 0x000ef80501007387 */ /* 0x000fe80000100800 */
[----:B------:R-:W-:Y:S04]  /*cff0*/  STL [R1+0xefc], R23 ;  /* 0x000efc1701007387 */ /* 0x000fe80000100800 */
[----:B------:R0:W-:Y:S01]  /*d000*/  STL [R1+0xf00], R24 ;  /* 0x000f001801007387 */ /* 0x0001e20000100800 */
[----:B------:R-:W-:-:S02]  /*d010*/  VIADD R17, R0, 0x16 ;  /* 0x0000001600117836 */ /* 0x000fc40000000000 */
[--C-:B------:R-:W-:Y:S02]  /*d020*/  @!P6 IMAD.IADD R25, R25, 0x1, -R7.reuse ;  /* 0x000000011919e824 */ /* 0x100fe400078e0a07 */
[----:B------:R-:W-:Y:S02]  /*d030*/  @!P5 IMAD.IADD R28, R28, 0x1, -R7 ;  /* 0x000000011c1cd824 */ /* 0x000fe400078e0a07 */
[----:B0-----:R-:W-:Y:S01]  /*d040*/  VIADD R24, R0, 0x12 ;  /* 0x0000001200187836 */ /* 0x001fe20000000000 */
[----:B------:R-:W-:Y:S01]  /*d050*/  ISETP.GE.AND P2, PT, R17, RZ, PT ;  /* 0x000000ff1100720c */ /* 0x000fe20003f46270 */
[----:B------:R-:W-:-:S03]  /*d060*/  @!P1 IMAD.MOV R25, RZ, RZ, -R25 ;  /* 0x000000ffff199224 */ /* 0x000fc600078e0a19 */
[----:B------:R-:W-:Y:S02]  /*d070*/  IABS R20, R24 ;  /* 0x0000001800147213 */ /* 0x000fe40000000000 */
[----:B------:R-:W-:Y:S02]  /*d080*/  IABS R17, R17 ;  /* 0x0000001100117213 */ /* 0x000fe40000000000 */
[----:B------:R-:W-:Y:S01]  /*d090*/  ISETP.GT.U32.AND P1, PT, R7, R28, PT ;  /* 0x0000001c0700720c */ /* 0x000fe20003f24070 */
[----:B------:R-:W-:-:S04]  /*d0a0*/  IMAD.HI.U32 R14, R3, R20, RZ ;  /* 0x00000014030e7227 */ /* 0x000fc800078e00ff */
[----:B------:R-:W-:Y:S02]  /*d0b0*/  VIADD R21, R0, 0x14 ;  /* 0x0000001400157836 */ /* 0x000fe40000000000 */
[----:B------:R-:W-:-:S04]  /*d0c0*/  IMAD.HI.U32 R22, R3, R17, RZ ;  /* 0x0000001103167227 */ /* 0x000fc800078e00ff */
[----:B------:R-:W-:Y:S01]  /*d0d0*/  IMAD.MOV R14, RZ, RZ, -R14 ;  /* 0x000000ffff0e7224 */ /* 0x000fe200078e0a0e */
[----:B------:R-:W-:Y:S01]  /*d0e0*/  ISETP.GE.AND P6, PT, R21, RZ, PT ;  /* 0x000000ff1500720c */ /* 0x000fe20003fc6270 */
[C---:B------:R-:W-:Y:S01]  /*d0f0*/  VIADD R23, R0.reuse, 0x10 ;  /* 0x0000001000177836 */ /* 0x040fe20000000000 */
[----:B------:R-:W-:Y:S01]  /*d100*/  IABS R21, R21 ;  /* 0x0000001500157213 */ /* 0x000fe20000000000 */
[----:B------:R-:W-:Y:S02]  /*d110*/  VIADD R12, R0, 0xe ;  /* 0x0000000e000c7836 */ /* 0x000fe40000000000 */
[----:B------:R-:W-:Y:S02]  /*d120*/  IMAD.MOV R22, RZ, RZ, -R22 ;  /* 0x000000ffff167224 */ /* 0x000fe400078e0a16 */
[C---:B------:R-:W-:Y:S01]  /*d130*/  IMAD R20, R7.reuse, R14, R20 ;  /* 0x0000000e07147224 */ /* 0x040fe200078e0214 */
[----:B------:R-:W-:Y:S01]  /*d140*/  ISETP.GE.AND P4, PT, R16, RZ, PT ;  /* 0x000000ff1000720c */ /* 0x000fe20003f86270 */
[----:B------:R-:W-:Y:S01]  /*d150*/  IMAD R22, R7, R22, R17 ;  /* 0x0000001607167224 */ /* 0x000fe200078e0211 */
[----:B------:R-:W-:Y:S01]  /*d160*/  IABS R19, R23 ;  /* 0x0000001700137213 */ /* 0x000fe20000000000 */
[----:B------:R-:W-:Y:S01]  /*d170*/  @!P1 IMAD.IADD R28, R28, 0x1, -R7 ;  /* 0x000000011c1c9824 */ /* 0x000fe200078e0a07 */
[----:B------:R-:W-:Y:S01]  /*d180*/  IABS R18, R12 ;  /* 0x0000000c00127213 */ /* 0x000fe20000000000 */
[----:B------:R-:W-:Y:S01]  /*d190*/  IMAD.HI.U32 R16, R3, R21, RZ ;  /* 0x0000001503107227 */ /* 0x000fe200078e00ff */
[----:B------:R-:W-:-:S02]  /*d1a0*/  ISETP.GT.U32.AND P5, PT, R7, R27, PT ;  /* 0x0000001b0700720c */ /* 0x000fc40003fa4070 */
[C---:B------:R-:W-:Y:S01]  /*d1b0*/  ISETP.GT.U32.AND P1, PT, R7.reuse, R20, PT ;  /* 0x000000140700720c */ /* 0x040fe20003f24070 */
[----:B------:R-:W-:Y:S01]  /*d1c0*/  @!P3 IMAD.MOV R26, RZ, RZ, -R26 ;  /* 0x000000ffff1ab224 */ /* 0x000fe200078e0a1a */
[----:B------:R-:W-:Y:S01]  /*d1d0*/  ISETP.GT.U32.AND P3, PT, R7, R22, PT ;  /* 0x000000160700720c */ /* 0x000fe20003f64070 */
[----:B------:R-:W-:Y:S02]  /*d1e0*/  VIADD R11, R0, 0xc ;  /* 0x0000000c000b7836 */ /* 0x000fe40000000000 */
[----:B------:R-:W-:-:S04]  /*d1f0*/  IMAD.HI.U32 R13, R3, R19, RZ ;  /* 0x00000013030d7227 */ /* 0x000fc800078e00ff */
[----:B------:R-:W-:-:S04]  /*d200*/  IMAD.HI.U32 R29, R3, R18, RZ ;  /* 0x00000012031d7227 */ /* 0x000fc800078e00ff */
[----:B------:R-:W-:Y:S01]  /*d210*/  IMAD.MOV R16, RZ, RZ, -R16 ;  /* 0x000000ffff107224 */ /* 0x000fe200078e0a10 */
[----:B------:R-:W-:Y:S01]  /*d220*/  IABS R17, R11 ;  /* 0x0000000b00117213 */ /* 0x000fe20000000000 */
[----:B------:R-:W-:Y:S02]  /*d230*/  IMAD.MOV R13, RZ, RZ, -R13 ;  /* 0x000000ffff0d7224 */ /* 0x000fe400078e0a0d */
[----:B------:R-:W-:Y:S02]  /*d240*/  IMAD.MOV R29, RZ, RZ, -R29 ;  /* 0x000000ffff1d7224 */ /* 0x000fe400078e0a1d */
[C---:B------:R-:W-:Y:S02]  /*d250*/  IMAD R21, R7.reuse, R16, R21 ;  /* 0x0000001007157224 */ /* 0x040fe400078e0215 */
[----:B------:R-:W-:Y:S02]  /*d260*/  VIADD R8, R0, 0x8 ;  /* 0x0000000800087836 */ /* 0x000fe40000000000 */
[----:B------:R-:W-:-:S02]  /*d270*/  IMAD R19, R7, R13, R19 ;  /* 0x0000000d07137224 */ /* 0x000fc400078e0213 */
[----:B------:R-:W-:Y:S01]  /*d280*/  IMAD R18, R7, R29, R18 ;  /* 0x0000001d07127224 */ /* 0x000fe200078e0212 */
[----:B------:R-:W-:Y:S01]  /*d290*/  IABS R29, R8 ;  /* 0x00000008001d7213 */ /* 0x000fe20000000000 */
[--C-:B------:R-:W-:Y:S01]  /*d2a0*/  @!P5 IMAD.IADD R27, R27, 0x1, -R7.reuse ;  /* 0x000000011b1bd824 */ /* 0x100fe200078e0a07 */
[----:B------:R-:W-:Y:S01]  /*d2b0*/  ISETP.GT.U32.AND P5, PT, R7, R21, PT ;  /* 0x000000150700720c */ /* 0x000fe20003fa4070 */
[----:B------:R-:W-:Y:S02]  /*d2c0*/  @!P1 IMAD.IADD R20, R20, 0x1, -R7 ;  /* 0x0000000114149824 */ /* 0x000fe400078e0a07 */
[----:B------:R-:W-:-:S04]  /*d2d0*/  IMAD.HI.U32 R14, R3, R17, RZ ;  /* 0x00000011030e7227 */ /* 0x000fc800078e00ff */
[----:B------:R-:W-:Y:S01]  /*d2e0*/  @!P3 IMAD.IADD R22, R22, 0x1, -R7 ;  /* 0x000000011616b824 */ /* 0x000fe200078e0a07 */
[C---:B------:R-:W-:Y:S01]  /*d2f0*/  ISETP.GT.U32.AND P3, PT, R7.reuse, R19, PT ;  /* 0x000000130700720c */ /* 0x040fe20003f64070 */
[----:B------:R-:W-:Y:S01]  /*d300*/  @!P0 IMAD.MOV R27, RZ, RZ, -R27 ;  /* 0x000000ffff1b8224 */ /* 0x000fe200078e0a1b */
[----:B------:R-:W-:Y:S01]  /*d310*/  ISETP.GT.U32.AND P0, PT, R7, R20, PT ;  /* 0x000000140700720c */ /* 0x000fe20003f04070 */
[----:B------:R-:W-:Y:S02]  /*d320*/  IMAD.MOV R14, RZ, RZ, -R14 ;  /* 0x000000ffff0e7224 */ /* 0x000fe400078e0a0e */
[----:B------:R-:W-:Y:S01]  /*d330*/  IMAD.HI.U32 R10, R3, R29, RZ ;  /* 0x0000001d030a7227 */ /* 0x000fe200078e00ff */
[----:B------:R-:W-:-:S03]  /*d340*/  ISETP.GT.U32.AND P1, PT, R7, R22, PT ;  /* 0x000000160700720c */ /* 0x000fc60003f24070 */
[----:B------:R-:W-:Y:S02]  /*d350*/  IMAD R17, R7, R14, R17 ;  /* 0x0000000e07117224 */ /* 0x000fe400078e0211 */
[----:B------:R-:W-:Y:S02]  /*d360*/  IMAD.MOV R14, RZ, RZ, -R10 ;  /* 0x000000ffff0e7224 */ /* 0x000fe400078e0a0a */
[----:B------:R-:W-:Y:S02]  /*d370*/  @!P5 IMAD.IADD R21, R21, 0x1, -R7 ;  /* 0x000000011515d824 */ /* 0x000fe400078e0a07 */
[----:B------:R-:W-:Y:S02]  /*d380*/  IMAD R14, R7, R14, R29 ;  /* 0x0000000e070e7224 */ /* 0x000fe400078e021d */
[--C-:B------:R-:W-:Y:S01]  /*d390*/  @!P3 IMAD.IADD R19, R19, 0x1, -R7.reuse ;  /* 0x000000011313b824 */ /* 0x100fe200078e0a07 */
[C---:B------:R-:W-:Y:S01]  /*d3a0*/  ISETP.GT.U32.AND P3, PT, R7.reuse, R21, PT ;  /* 0x000000150700720c */ /* 0x040fe20003f64070 */
[--C-:B------:R-:W-:Y:S01]  /*d3b0*/  @!P0 IMAD.IADD R20, R20, 0x1, -R7.reuse ;  /* 0x0000000114148824 */ /* 0x100fe200078e0a07 */
[C---:B------:R-:W-:Y:S01]  /*d3c0*/  ISETP.GT.U32.AND P0, PT, R7.reuse, R14, PT ;  /* 0x0000000e0700720c */ /* 0x040fe20003f04070 */
[----:B------:R-:W-:Y:S01]  /*d3d0*/  VIADD R4, R0, 0x6 ;  /* 0x0000000600047836 */ /* 0x000fe20000000000 */
[C---:B------:R-:W-:Y:S01]  /*d3e0*/  ISETP.GT.U32.AND P5, PT, R7.reuse, R18, PT ;  /* 0x000000120700720c */ /* 0x040fe20003fa4070 */
[----:B------:R-:W-:Y:S01]  /*d3f0*/  @!P1 IMAD.IADD R22, R22, 0x1, -R7 ;  /* 0x0000000116169824 */ /* 0x000fe200078e0a07 */
[----:B------:R-:W-:Y:S01]  /*d400*/  ISETP.GT.U32.AND P1, PT, R7, R17, PT ;  /* 0x000000110700720c */ /* 0x000fe20003f24070 */
[----:B------:R-:W-:Y:S01]  /*d410*/  VIADD R9, R0, 0xa ;  /* 0x0000000a00097836 */ /* 0x000fe20000000000 */
[----:B------:R-:W-:-:S04]  /*d420*/  IABS R13, R4 ;  /* 0x00000004000d7213 */ /* 0x000fc80000000000 */
[----:B------:R-:W-:Y:S01]  /*d430*/  IABS R16, R9 ;  /* 0x0000000900107213 */ /* 0x000fe20000000000 */
[--C-:B------:R-:W-:Y:S02]  /*d440*/  @!P3 IMAD.IADD R21, R21, 0x1, -R7.reuse ;  /* 0x000000011515b824 */ /* 0x100fe400078e0a07 */
[----:B------:R-:W-:Y:S02]  /*d450*/  @!P0 IMAD.IADD R14, R14, 0x1, -R7 ;  /* 0x000000010e0e8824 */ /* 0x000fe400078e0a07 */
[----:B------:R-:W-:Y:S02]  /*d460*/  IMAD.MOV.U32 R2, RZ, RZ, R13 ;  /* 0x000000ffff027224 */ /* 0x000fe400078e000d */
[----:B------:R-:W-:-:S04]  /*d470*/  IMAD.HI.U32 R13, R3, R16, RZ ;  /* 0x00000010030d7227 */ /* 0x000fc800078e00ff */
[----:B------:R-:W-:Y:S01]  /*d480*/  @!P6 IMAD.MOV R21, RZ, RZ, -R21 ;  /* 0x000000ffff15e224 */ /* 0x000fe200078e0a15 */
[C---:B------:R-:W-:Y:S01]  /*d490*/  ISETP.GT.U32.AND P6, PT, R7.reuse, R14, PT ;  /* 0x0000000e0700720c */ /* 0x040fe20003fc4070 */
[--C-:B------:R-:W-:Y:S02]  /*d4a0*/  @!P5 IMAD.IADD R18, R18, 0x1, -R7.reuse ;  /* 0x000000011212d824 */ /* 0x100fe400078e0a07 */
[----:B------:R-:W-:Y:S01]  /*d4b0*/  @!P4 IMAD.MOV R28, RZ, RZ, -R28 ;  /* 0x000000ffff1cc224 */ /* 0x000fe200078e0a1c */
[----:B------:R-:W-:Y:S01]  /*d4c0*/  ISETP.GT.U32.AND P4, PT, R7, R19, PT ;  /* 0x000000130700720c */ /* 0x000fe20003f84070 */
[----:B------:R-:W-:Y:S02]  /*d4d0*/  @!P1 IMAD.IADD R17, R17, 0x1, -R7 ;  /* 0x0000000111119824 */ /* 0x000fe400078e0a07 */
[----:B------:R-:W-:Y:S02]  /*d4e0*/  IMAD.MOV R13, RZ, RZ, -R13 ;  /* 0x000000ffff0d7224 */ /* 0x000fe400078e0a0d */
[----:B------:R-:W-:Y:S01]  /*d4f0*/  IMAD.HI.U32 R5, R3, R2, RZ ;  /* 0x0000000203057227 */ /* 0x000fe200078e00ff */
[----:B------:R-:W-:-:S03]  /*d500*/  ISETP.GT.U32.AND P5, PT, R7, R18, PT ;  /* 0x000000120700720c */ /* 0x000fc60003fa4070 */
[----:B------:R-:W-:Y:S01]  /*d510*/  @!P2 IMAD.MOV R22, RZ, RZ, -R22 ;  /* 0x000000ffff16a224 */ /* 0x000fe200078e0a16 */
[C---:B------:R-:W-:Y:S01]  /*d520*/  ISETP.GT.U32.AND P2, PT, R7.reuse, R17, PT ;  /* 0x000000110700720c */ /* 0x040fe20003f44070 */
[C---:B------:R-:W-:Y:S02]  /*d530*/  IMAD R16, R7.reuse, R13, R16 ;  /* 0x0000000d07107224 */ /* 0x040fe400078e0210 */
[----:B------:R-:W-:Y:S02]  /*d540*/  IMAD.MOV R13, RZ, RZ, -R5 ;  /* 0x000000ffff0d7224 */ /* 0x000fe400078e0a05 */
[--C-:B------:R-:W-:Y:S02]  /*d550*/  @!P6 IMAD.IADD R14, R14, 0x1, -R7.reuse ;  /* 0x000000010e0ee824 */ /* 0x100fe400078e0a07 */
[----:B------:R-:W-:Y:S01]  /*d560*/  IMAD R13, R7, R13, R2 ;  /* 0x0000000d070d7224 */ /* 0x000fe200078e0202 */
[----:B------:R-:W-:Y:S01]  /*d570*/  ISETP.GE.AND P6, PT, R8, RZ, PT ;  /* 0x000000ff0800720c */ /* 0x000fe20003fc6270 */
[--C-:B------:R-:W-:Y:S01]  /*d580*/  @!P4 IMAD.IADD R19, R19, 0x1, -R7.reuse ;  /* 0x000000011313c824 */ /* 0x100fe200078e0a07 */
[----:B------:R-:W0:Y:S02]  /*d590*/  S2R R8, SR_TID.X ;  /* 0x0000000000087919 */ /* 0x000e240000002100 */
[----:B------:R-:W-:Y:S01]  /*d5a0*/  ISETP.GT.U32.AND P4, PT, R7, R13, PT ;  /* 0x0000000d0700720c */ /* 0x000fe20003f84070 */
[--C-:B------:R-:W-:Y:S01]  /*d5b0*/  @!P5 IMAD.IADD R18, R18, 0x1, -R7.reuse ;  /* 0x000000011212d824 */ /* 0x100fe200078e0a07 */
[----:B------:R-:W-:Y:S01]  /*d5c0*/  ISETP.GE.AND P5, PT, R24, RZ, PT ;  /* 0x000000ff1800720c */ /* 0x000fe20003fa6270 */
[----:B------:R-:W-:Y:S01]  /*d5d0*/  @!P2 IMAD.IADD R17, R17, 0x1, -R7 ;  /* 0x000000011111a824 */ /* 0x000fe200078e0a07 */
[----:B------:R-:W-:-:S02]  /*d5e0*/  ISETP.GE.AND P2, PT, R9, RZ, PT ;  /* 0x000000ff0900720c */ /* 0x000fc40003f46270 */
[----:B------:R-:W1:Y:S01]  /*d5f0*/  S2R R9, SR_TID.X ;  /* 0x0000000000097919 */ /* 0x000e620000002100 */
[----:B------:R-:W-:Y:S01]  /*d600*/  ISETP.GT.U32.AND P3, PT, R7, R16, PT ;  /* 0x000000100700720c */ /* 0x000fe20003f64070 */
[----:B------:R-:W-:-:S05]  /*d610*/  VIADD R2, R0, 0x4 ;  /* 0x0000000400027836 */ /* 0x000fca0000000000 */
[----:B------:R-:W-:Y:S01]  /*d620*/  IABS R29, R2 ;  /* 0x00000002001d7213 */ /* 0x000fe20000000000 */
[----:B------:R-:W-:Y:S02]  /*d630*/  @!P4 IMAD.IADD R13, R13, 0x1, -R7 ;  /* 0x000000010d0dc824 */ /* 0x000fe400078e0a07 */
[----:B------:R-:W-:Y:S02]  /*d640*/  VIADD R10, R0, 0x2 ;  /* 0x00000002000a7836 */ /* 0x000fe40000000000 */
[----:B------:R-:W-:Y:S01]  /*d650*/  @!P5 IMAD.MOV R20, RZ, RZ, -R20 ;  /* 0x000000ffff14d224 */ /* 0x000fe200078e0a14 */
[----:B------:R-:W-:Y:S01]  /*d660*/  ISETP.GT.U32.AND P5, PT, R7, R13, PT ;  /* 0x0000000d0700720c */ /* 0x000fe20003fa4070 */
[----:B------:R-:W-:Y:S01]  /*d670*/  IMAD.MOV.U32 R0, RZ, RZ, R29 ;  /* 0x000000ffff007224 */ /* 0x000fe200078e001d */
[----:B------:R-:W-:Y:S01]  /*d680*/  ISETP.GE.AND P1, PT, R23, RZ, PT ;  /* 0x000000ff1700720c */ /* 0x000fe20003f26270 */
[----:B------:R-:W-:Y:S01]  /*d690*/  @!P3 IMAD.IADD R16, R16, 0x1, -R7 ;  /* 0x000000011010b824 */ /* 0x000fe200078e0a07 */
[----:B------:R-:W-:Y:S01]  /*d6a0*/  ISETP.GE.AND P3, PT, R12, RZ, PT ;  /* 0x000000ff0c00720c */ /* 0x000fe20003f66270 */
[----:B------:R-:W-:Y:S01]  /*d6b0*/  IMAD.HI.U32 R29, R3, R0, RZ ;  /* 0x00000000031d7227 */ /* 0x000fe200078e00ff */
[----:B------:R-:W-:-:S02]  /*d6c0*/  IABS R5, R10 ;  /* 0x0000000a00057213 */ /* 0x000fc40000000000 */
[----:B------:R-:W-:Y:S01]  /*d6d0*/  ISETP.GE.AND P0, PT, R11, RZ, PT ;  /* 0x000000ff0b00720c */ /* 0x000fe20003f06270 */
[----:B------:R-:W-:Y:S02]  /*d6e0*/  IMAD.MOV R29, RZ, RZ, -R29 ;  /* 0x000000ffff1d7224 */ /* 0x000fe400078e0a1d */
[----:B------:R-:W-:Y:S01]  /*d6f0*/  IMAD.HI.U32 R3, R3, R5, RZ ;  /* 0x0000000503037227 */ /* 0x000fe200078e00ff */
[----:B------:R-:W-:Y:S03]  /*d700*/  STL [R1+0xf04], R25 ;  /* 0x000f041901007387 */ /* 0x000fe60000100800 */
[----:B------:R-:W-:Y:S01]  /*d710*/  IMAD R0, R7, R29, R0 ;  /* 0x0000001d07007224 */ /* 0x000fe200078e0200 */
[----:B------:R-:W-:Y:S01]  /*d720*/  STL [R1+0xf08], R26 ;  /* 0x000f081a01007387 */ /* 0x000fe20000100800 */
[----:B------:R-:W-:Y:S02]  /*d730*/  IMAD.MOV R3, RZ, RZ, -R3 ;  /* 0x000000ffff037224 */ /* 0x000fe400078e0a03 */
[----:B------:R-:W-:Y:S01]  /*d740*/  @!P5 IMAD.IADD R13, R13, 0x1, -R7 ;  /* 0x000000010d0dd824 */ /* 0x000fe200078e0a07 */
[----:B------:R-:W-:Y:S01]  /*d750*/  ISETP.GE.AND P5, PT, R4, RZ, PT ;  /* 0x000000ff0400720c */ /* 0x000fe20003fa6270 */
[----:B0-----:R-:W-:Y:S01]  /*d760*/  IMAD.SHL.U32 R29, R8, 0x20, RZ ;  /* 0x00000020081d7824 */ /* 0x001fe200078e00ff */
[----:B------:R-:W-:Y:S01]  /*d770*/  STL [R1+0xf0c], R27 ;  /* 0x000f0c1b01007387 */ /* 0x000fe20000100800 */
[----:B------:R-:W-:Y:S01]  /*d780*/  @!P1 IMAD.MOV R19, RZ, RZ, -R19 ;  /* 0x000000ffff139224 */ /* 0x000fe200078e0a13 */
[----:B------:R-:W-:Y:S01]  /*d790*/  SHF.R.S32.HI R4, RZ, 0x2, R8 ;  /* 0x00000002ff047819 */ /* 0x000fe20000011408 */
[----:B------:R-:W-:Y:S01]  /*d7a0*/  @!P3 IMAD.MOV R18, RZ, RZ, -R18 ;  /* 0x000000ffff12b224 */ /* 0x000fe200078e0a12 */
[----:B------:R-:W-:Y:S01]  /*d7b0*/  STL [R1+0xf10], R28 ;  /* 0x000f101c01007387 */ /* 0x000fe20000100800 */
[C---:B------:R-:W-:Y:S01]  /*d7c0*/  IMAD R3, R7.reuse, R3, R5 ;  /* 0x0000000307037224 */ /* 0x040fe200078e0205 */
[----:B------:R-:W-:Y:S01]  /*d7d0*/  ISETP.GT.U32.AND P4, PT, R7, R16, PT ;  /* 0x000000100700720c */ /* 0x000fe20003f84070 */
[----:B------:R-:W-:Y:S01]  /*d7e0*/  @!P0 IMAD.MOV R17, RZ, RZ, -R17 ;  /* 0x000000ffff118224 */ /* 0x000fe200078e0a11 */
[----:B------:R-:W-:Y:S01]  /*d7f0*/  STL [R1+0xf14], R22 ;  /* 0x000f141601007387 */ /* 0x000fe20000100800 */
[----:B------:R-:W-:-:S02]  /*d800*/  LOP3.LUT R5, R29, 0x60, RZ, 0xc0, !PT ;  /* 0x000000601d057812 */ /* 0x000fc400078ec0ff */
[----:B------:R-:W-:Y:S01]  /*d810*/  SGXT R29, R4, 0x1 ;  /* 0x00000001041d781a */ /* 0x000fe20000000200 */
[----:B------:R-:W-:Y:S01]  /*d820*/  STL [R1+0xf18], R21 ;  /* 0x000f181501007387 */ /* 0x000fe20000100800 */
[----:B-1----:R-:W-:Y:S01]  /*d830*/  SHF.R.U32.HI R9, RZ, 0x4, R9 ;  /* 0x00000004ff097819 */ /* 0x002fe20000011609 */
[C---:B------:R-:W-:Y:S02]  /*d840*/  IMAD.SHL.U32 R4, R8.reuse, 0x40, RZ ;  /* 0x0000004008047824 */ /* 0x040fe400078e00ff */
[----:B------:R-:W-:Y:S01]  /*d850*/  STL [R1+0xf1c], R20 ;  /* 0x000f1c1401007387 */ /* 0x000fe20000100800 */
[----:B------:R-:W-:Y:S01]  /*d860*/  ISETP.GE.AND P3, PT, R15, RZ, PT ;  /* 0x000000ff0f00720c */ /* 0x000fe20003f66270 */
[----:B------:R-:W-:Y:S01]  /*d870*/  IMAD.SHL.U32 R11, R8, 0x2, RZ ;  /* 0x00000002080b7824 */ /* 0x000fe200078e00ff */
[----:B------:R-:W-:Y:S01]  /*d880*/  ISETP.GE.AND P0, PT, R2, RZ, PT ;  /* 0x000000ff0200720c */ /* 0x000fe20003f06270 */
[----:B------:R-:W-:Y:S01]  /*d890*/  STL [R1+0xf20], R19 ;  /* 0x000f201301007387 */ /* 0x000fe20000100800 */
[----:B------:R-:W-:Y:S01]  /*d8a0*/  IMAD.SHL.U32 R2, R8, 0x10, RZ ;  /* 0x0000001008027824 */ /* 0x000fe200078e00ff */
[----:B------:R-:W-:-:S02]  /*d8b0*/  LOP3.LUT R29, R5, 0x90, R29, 0xf8, !PT ;  /* 0x00000090051d7812 */ /* 0x000fc400078ef81d */
[----:B------:R-:W-:Y:S01]  /*d8c0*/  STL [R1+0xf24], R18 ;  /* 0x000f241201007387 */ /* 0x000fe20000100800 */
[----:B------:R-:W-:-:S03]  /*d8d0*/  SGXT.U32 R9, R9, 0x2 ;  /* 0x000000020909781a */ /* 0x000fc60000000000 */
[----:B------:R-:W2:Y:S01]  /*d8e0*/  LDL.LU R15, [R1+0xf98] ;  /* 0x000f9800010f7983 */ /* 0x000ea20000300800 */
[----:B------:R-:W-:-:S03]  /*d8f0*/  LOP3.LUT R4, R4, 0x1c0, RZ, 0xc0, !PT ;  /* 0x000001c004047812 */ /* 0x000fc600078ec0ff */
[----:B------:R-:W-:Y:S01]  /*d900*/  STL [R1+0xf28], R17 ;  /* 0x000f281101007387 */ /* 0x000fe20000100800 */
[----:B------:R-:W-:-:S03]  /*d910*/  LOP3.LUT R2, R2, 0x100, RZ, 0xc0, !PT ;  /* 0x0000010002027812 */ /* 0x000fc600078ec0ff */
[----:B------:R0:W-:Y:S01]  /*d920*/  STL [R1+0xdf8], R5 ;  /* 0x000df80501007387 */ /* 0x0001e20000100800 */
[----:B------:R-:W-:Y:S02]  /*d930*/  LOP3.LUT R29, R29, 0x10, R11, 0x78, !PT ;  /* 0x000000101d1d7812 */ /* 0x000fe400078e780b */
[----:B------:R-:W-:Y:S02]  /*d940*/  LOP3.LUT R9, R9, 0x1c, RZ, 0xfc, !PT ;  /* 0x0000001c09097812 */ /* 0x000fe400078efcff */
[----:B------:R-:W-:Y:S01]  /*d950*/  ISETP.GT.U32.AND P1, PT, R7, R0, PT ;  /* 0x000000000700720c */ /* 0x000fe20003f24070 */
[----:B0-----:R-:W-:Y:S02]  /*d960*/  IMAD.SHL.U32 R5, R8, 0x8, RZ ;  /* 0x0000000808057824 */ /* 0x001fe400078e00ff */
[----:B------:R-:W-:-:S03]  /*d970*/  @!P4 IMAD.IADD R16, R16, 0x1, -R7 ;  /* 0x000000011010c824 */ /* 0x000fc600078e0a07 */
[----:B------:R-:W-:Y:S01]  /*d980*/  LOP3.LUT R5, R4, 0x30, R5, 0xf8, !PT ;  /* 0x0000003004057812 */ /* 0x000fe200078ef805 */
[----:B------:R-:W-:Y:S01]  /*d990*/  IMAD R17, RZ, RZ, -UR6 ;  /* 0x80000006ff117e24 */ /* 0x000fe2000f8e02ff */
[----:B------:R-:W-:Y:S01]  /*d9a0*/  IADD3 R4, R29, UR5, R2 ;  /* 0x000000051d047c10 */ /* 0x000fe2000fffe002 */
[----:B------:R-:W-:Y:S02]  /*d9b0*/  IMAD R2, R9, UR6, RZ ;  /* 0x0000000609027c24 */ /* 0x000fe4000f8e02ff */
[----:B------:R-:W-:Y:S02]  /*d9c0*/  @!P2 IMAD.MOV R16, RZ, RZ, -R16 ;  /* 0x000000ffff10a224 */ /* 0x000fe400078e0a10 */
[----:B------:R-:W-:Y:S01]  /*d9d0*/  IMAD R2, R17, 0x4, R2 ;  /* 0x0000000411027824 */ /* 0x000fe200078e0202 */
[----:B------:R0:W-:Y:S01]  /*d9e0*/  STL [R1+0xdd0], R4 ;  /* 0x000dd00401007387 */ /* 0x0001e20000100800 */
[----:B------:R-:W-:-:S03]  /*d9f0*/  @!P1 IMAD.IADD R0, R0, 0x1, -R7 ;  /* 0x0000000100009824 */ /* 0x000fc600078e0a07 */
[----:B------:R-:W-:Y:S01]  /*da00*/  STL [R1+0xf2c], R16 ;  /* 0x000f2c1001007387 */ /* 0x000fe20000100800 */
[----:B------:R-:W-:-:S03]  /*da10*/  IMAD R18, R17, 0x4, R2 ;  /* 0x0000000411127824 */ /* 0x000fc600078e0202 */
[----:B------:R1:W-:Y:S04]  /*da20*/  STL [R1+0x408], R2 ;  /* 0x0004080201007387 */ /* 0x0003e80000100800 */
[----:B------:R-:W3:Y:S01]  /*da30*/  LDL.LU R27, [R1+0xbc] ;  /* 0x0000bc00011b7983 */ /* 0x000ee20000300800 */
[----:B------:R-:W-:-:S03]  /*da40*/  ISETP.GT.U32.AND P1, PT, R7, R0, PT ;  /* 0x000000000700720c */ /* 0x000fc60003f24070 */
[----:B------:R-:W4:Y:S04]  /*da50*/  LDL.LU R26, [R1+0xc0] ;  /* 0x0000c000011a7983 */ /* 0x000f280000300800 */
[----:B------:R-:W5:Y:S04]  /*da60*/  LDL.LU R25, [R1+0xc4] ;  /* 0x0000c40001197983 */ /* 0x000f680000300800 */
[----:B------:R-:W-:Y:S04]  /*da70*/  STL [R1+0x40c], R18 ;  /* 0x00040c1201007387 */ /* 0x000fe80000100800 */
[----:B------:R-:W5:Y:S04]  /*da80*/  LDL.LU R24, [R1+0xc8] ;  /* 0x0000c80001187983 */ /* 0x000f680000300800 */
[----:B------:R-:W5:Y:S04]  /*da90*/  LDL.LU R23, [R1+0x3c4] ;  /* 0x0003c40001177983 */ /* 0x000f680000300800 */
[----:B------:R-:W5:Y:S04]  /*daa0*/  LDL.LU R5, [R1+0xd0] ;  /* 0x0000d00001057983 */ /* 0x000f680000300800 */
[----:B0-----:R-:W5:Y:S04]  /*dab0*/  LDL.LU R4, [R1+0xd4] ;  /* 0x0000d40001047983 */ /* 0x001f680000300800 */
[----:B-1----:R-:W5:Y:S01]  /*dac0*/  LDL.LU R2, [R1+0xdc] ;  /* 0x0000dc0001027983 */ /* 0x002f620000300800 */
[----:B------:R-:W-:Y:S01]  /*dad0*/  @!P1 IMAD.IADD R0, R0, 0x1, -R7 ;  /* 0x0000000100009824 */ /* 0x000fe200078e0a07 */
[----:B------:R-:W-:-:S02]  /*dae0*/  ISETP.GE.AND P1, PT, R10, RZ, PT ;  /* 0x000000ff0a00720c */ /* 0x000fc40003f26270 */
[----:B------:R-:W5:Y:S04]  /*daf0*/  LDL.LU R11, [R1+0xe4] ;  /* 0x0000e400010b7983 */ /* 0x000f680000300800 */
[----:B------:R-:W5:Y:S04]  /*db00*/  LDL.LU R12, [R1+0xe8] ;  /* 0x0000e800010c7983 */ /* 0x000f680000300800 */
[----:B------:R-:W5:Y:S01]  /*db10*/  LDL.LU R10, [R1+0xec] ;  /* 0x0000ec00010a7983 */ /* 0x000f620000300800 */
[----:B------:R-:W-:Y:S02]  /*db20*/  ISETP.GT.U32.AND P4, PT, R7, R3, PT ;  /* 0x000000030700720c */ /* 0x000fe40003f84070 */
[----:B------:R-:W-:Y:S01]  /*db30*/  LOP3.LUT R8, R8, 0x1f, RZ, 0xc0, !PT ;  /* 0x0000001f08087812 */ /* 0x000fe200078ec0ff */
[----:B------:R-:W5:Y:S10]  /*db40*/  LDL.LU R9, [R1+0xf8] ;  /* 0x0000f80001097983 */ /* 0x000f740000300800 */
[----:B------:R-:W-:-:S05]  /*db50*/  @!P4 IMAD.IADD R3, R3, 0x1, -R7 ;  /* 0x000000010303c824 */ /* 0x000fca00078e0a07 */
[----:B------:R-:W-:-:S13]  /*db60*/  ISETP.GT.U32.AND P4, PT, R7, R3, PT ;  /* 0x000000030700720c */ /* 0x000fda0003f84070 */
[----:B------:R-:W-:Y:S02]  /*db70*/  @!P4 IMAD.IADD R3, R3, 0x1, -R7 ;  /* 0x000000010303c824 */ /* 0x000fe400078e0a07 */
[----:B------:R-:W-:Y:S02]  /*db80*/  IMAD R7, R8, UR7, RZ ;  /* 0x0000000708077c24 */ /* 0x000fe4000f8e02ff */
[----:B------:R-:W5:Y:S03]  /*db90*/  LDL.LU R8, [R1+0x100] ;  /* 0x0001000001087983 */ /* 0x000f660000300800 */
[----:B------:R-:W-:Y:S01]  /*dba0*/  LEA R7, P4, R7, UR8, 0x1 ;  /* 0x0000000807077c11 */ /* 0x000fe2000f8808ff */
[----:B------:R-:W-:Y:S01]  /*dbb0*/  @!P6 IMAD.MOV R14, RZ, RZ, -R14 ;  /* 0x000000ffff0ee224 */ /* 0x000fe200078e0a0e */
[----:B------:R-:W-:-:S03]  /*dbc0*/  ULDC UR8, c[0x0][0x234] ;  /* 0x00008d0000087ab9 */ /* 0x000fc60000000800 */
[----:B------:R0:W-:Y:S01]  /*dbd0*/  STL [R1+0xe2c], R7 ;  /* 0x000e2c0701007387 */ /* 0x0001e20000100800 */
[----:B------:R-:W-:Y:S02]  /*dbe0*/  @!P5 IMAD.MOV R13, RZ, RZ, -R13 ;  /* 0x000000ffff0dd224 */ /* 0x000fe400078e0a0d */
[----:B------:R-:W-:Y:S02]  /*dbf0*/  @!P0 IMAD.MOV R0, RZ, RZ, -R0 ;  /* 0x000000ffff008224 */ /* 0x000fe400078e0a00 */
[----:B------:R-:W-:Y:S02]  /*dc00*/  @!P1 IMAD.MOV R3, RZ, RZ, -R3 ;  /* 0x000000ffff039224 */ /* 0x000fe400078e0a03 */
[----:B0-----:R-:W-:Y:S02]  /*dc10*/  IMAD R7, R17, 0x4, R18 ;  /* 0x0000000411077824 */ /* 0x001fe400078e0212 */
[----:B------:R-:W-:-:S03]  /*dc20*/  @!P3 IMAD.MOV R6, RZ, RZ, -R6 ;  /* 0x000000ffff06b224 */ /* 0x000fc600078e0a06 */
[----:B------:R-:W-:Y:S04]  /*dc30*/  STL [R1+0x404], R7 ;  /* 0x0004040701007387 */ /* 0x000fe80000100800 */
[----:B------:R-:W-:Y:S04]  /*dc40*/  STL [R1+0xf30], R14 ;  /* 0x000f300e01007387 */ /* 0x000fe80000100800 */
[----:B------:R-:W-:Y:S04]  /*dc50*/  STL [R1+0xf34], R13 ;  /* 0x000f340d01007387 */ /* 0x000fe80000100800 */
[----:B------:R3:W-:Y:S04]  /*dc60*/  STL [R1+0xf38], R0 ;  /* 0x000f380001007387 */ /* 0x0007e80000100800 */
[----:B------:R4:W-:Y:S04]  /*dc70*/  STL [R1+0xf3c], R3 ;  /* 0x000f3c0301007387 */ /* 0x0009e80000100800 */
[----:B------:R5:W-:Y:S01]  /*dc80*/  STL [R1+0xf40], R6 ;  /* 0x000f400601007387 */ /* 0x000be20000100800 */
[----:B--2---:R-:W-:-:S02]  /*dc90*/  ISETP.NE.AND P2, PT, R15, RZ, PT ;  /* 0x000000ff0f00720c */ /* 0x004fc40003f45270 */
[----:B------:R-:W-:-:S04]  /*dca0*/  LOP3.LUT R15, RZ, R15, RZ, 0x33, !PT ;  /* 0x0000000fff0f7212 */ /* 0x000fc800078e33ff */
[C---:B---3--:R-:W-:Y:S02]  /*dcb0*/  SEL R0, R15.reuse, R27, !P2 ;  /* 0x0000001b0f007207 */ /* 0x048fe40005000000 */
[----:B----4-:R-:W-:-:S03]  /*dcc0*/  SEL R3, R15, R26, !P2 ;  /* 0x0000001a0f037207 */ /* 0x010fc60005000000 */
[----:B------:R0:W-:Y:S01]  /*dcd0*/  STL [R1+0x8], R0 ;  /* 0x0000080001007387 */ /* 0x0001e20000100800 */
[----:B-----5:R-:W-:-:S03]  /*dce0*/  SEL R6, R15, R25, !P2 ;  /* 0x000000190f067207 */ /* 0x020fc60005000000 */
[----:B------:R1:W-:Y:S01]  /*dcf0*/  STL [R1+0xbc], R3 ;  /* 0x0000bc0301007387 */ /* 0x0003e20000100800 */
[----:B0-----:R-:W-:-:S03]  /*dd00*/  SEL R0, R15, R24, !P2 ;  /* 0x000000180f007207 */ /* 0x001fc60005000000 */
[----:B------:R-:W-:Y:S01]  /*dd10*/  STL [R1+0xc0], R6 ;  /* 0x0000c00601007387 */ /* 0x000fe20000100800 */
[----:B-1----:R-:W-:-:S03]  /*dd20*/  SEL R3, R15, R23, !P2 ;  /* 0x000000170f037207 */ /* 0x002fc60005000000 */
[----:B------:R0:W-:Y:S01]  /*dd30*/  STL [R1+0xc4], R0 ;  /* 0x0000c40001007387 */ /* 0x0001e20000100800 */
[----:B------:R-:W-:-:S03]  /*dd40*/  SEL R5, R15, R5, !P2 ;  /* 0x000000050f057207 */ /* 0x000fc60005000000 */
        /* <DEDUP_REMOVED lines=8> */
[----:B------:R0:W-:Y:S01]  /*ddd0*/  STL [R1+0xe4], R2 ;  /* 0x0000e40201007387 */ /* 0x0001e20000100800 */
[----:B-1----:R-:W-:-:S03]  /*dde0*/  SEL R3, R15, R10, !P2 ;  /* 0x0000000a0f037207 */ /* 0x002fc60005000000 */
[----:B------:R1:W-:Y:S04]  /*ddf0*/  STL [R1+0xe8], R0 ;  /* 0x0000e80001007387 */ /* 0x0003e80000100800 */
[----:B------:R-:W-:Y:S04]  /*de00*/  STL [R1+0xec], R3 ;  /* 0x0000ec0301007387 */ /* 0x000fe80000100800 */
[----:B------:R-:W2:Y:S01]  /*de10*/  LDL.LU R6, [R1+0x114] ;  /* 0x0001140001067983 */ /* 0x000ea20000300800 */
[----:B0-----:R-:W-:-:S05]  /*de20*/  SEL R2, R15, R9, !P2 ;  /* 0x000000090f027207 */ /* 0x001fca0005000000 */
[----:B------:R-:W-:Y:S01]  /*de30*/  STL [R1+0xf8], R2 ;  /* 0x0000f80201007387 */ /* 0x000fe20000100800 */
[----:B-1----:R-:W-:-:S03]  /*de40*/  SEL R0, R15, R8, !P2 ;  /* 0x000000080f007207 */ /* 0x002fc60005000000 */
[----:B--2---:R0:W-:Y:S04]  /*de50*/  STL [R1+0xf8c], R6 ;  /* 0x000f8c0601007387 */ /* 0x0041e80000100800 */
[----:B------:R-:W-:Y:S04]  /*de60*/  STL [R1+0x100], R0 ;  /* 0x0001000001007387 */ /* 0x000fe80000100800 */
[----:B0-----:R-:W2:Y:S04]  /*de70*/  LDL.LU R6, [R1+0x10c] ;  /* 0x00010c0001067983 */ /* 0x001ea80000300800 */
[----:B--2---:R0:W-:Y:S04]  /*de80*/  STL [R1+0xf90], R6 ;  /* 0x000f900601007387 */ /* 0x0041e80000100800 */
[----:B0-----:R-:W2:Y:S04]  /*de90*/  LDL.LU R6, [R1+0x108] ;  /* 0x0001080001067983 */ /* 0x001ea80000300800 */
[----:B--2---:R0:W-:Y:S04]  /*dea0*/  STL [R1+0xf94], R6 ;  /* 0x000f940601007387 */ /* 0x0041e80000100800 */
[----:B0-----:R-:W2:Y:S04]  /*deb0*/  LDL.LU R6, [R1+0x104] ;  /* 0x0001040001067983 */ /* 0x001ea80000300800 */
[----:B------:R-:W3:Y:S04]  /*dec0*/  LDL.LU R3, [R1+0x11c] ;  /* 0x00011c0001037983 */ /* 0x000ee80000300800 */
[----:B------:R-:W4:Y:S04]  /*ded0*/  LDL.LU R0, [R1+0x120] ;  /* 0x0001200001007983 */ /* 0x000f280000300800 */
[----:B------:R-:W5:Y:S04]  /*dee0*/  LDL.LU R13, [R1+0x12c] ;  /* 0x00012c00010d7983 */ /* 0x000f680000300800 */
        /* <DEDUP_REMOVED lines=16> */
[----:B------:R-:W4:Y:S04]  /*dff0*/  LDL.LU R5, [R1+0x1a4] ;  /* 0x0001a40001057983 */ /* 0x000f280000300800 */
[----:B------:R-:W5:Y:S04]  /*e000*/  LDL.LU R4, [R1+0x1a8] ;  /* 0x0001a80001047983 */ /* 0x000f680000300800 */
[----:B------:R-:W5:Y:S04]  /*e010*/  LDL.LU R2, [R1+0x1ac] ;  /* 0x0001ac0001027983 */ /* 0x000f680000300800 */
[----:B------:R-:W5:Y:S04]  /*e020*/  LDL.LU R11, [R1+0x1b0] ;  /* 0x0001b000010b7983 */ /* 0x000f680000300800 */
[----:B------:R-:W5:Y:S04]  /*e030*/  LDL.LU R12, [R1+0x1b8] ;  /* 0x0001b800010c7983 */ /* 0x000f680000300800 */
[----:B------:R-:W5:Y:S04]  /*e040*/  LDL.LU R10, [R1+0x1bc] ;  /* 0x0001bc00010a7983 */ /* 0x000f680000300800 */
[----:B------:R-:W5:Y:S04]  /*e050*/  LDL.LU R9, [R1+0x1c0] ;  /* 0x0001c00001097983 */ /* 0x000f680000300800 */
[----:B------:R-:W5:Y:S01]  /*e060*/  LDL.LU R8, [R1+0x1c4] ;  /* 0x0001c40001087983 */ /* 0x000f620000300800 */
[----:B--2---:R-:W-:-:S05]  /*e070*/  SEL R6, R15, R6, !P2 ;  /* 0x000000060f067207 */ /* 0x004fca0005000000 */
[----:B------:R0:W-:Y:S04]  /*e080*/  STL [R1+0x104], R6 ;  /* 0x0001040601007387 */ /* 0x0001e80000100800 */
[----:B0-----:R-:W2:Y:S02]  /*e090*/  LDL.LU R6, [R1+0xf94] ;  /* 0x000f940001067983 */ /* 0x001ea40000300800 */
[----:B--2---:R-:W-:-:S05]  /*e0a0*/  SEL R6, R15, R6, !P2 ;  /* 0x000000060f067207 */ /* 0x004fca0005000000 */
[----:B------:R0:W-:Y:S04]  /*e0b0*/  STL [R1+0x108], R6 ;  /* 0x0001080601007387 */ /* 0x0001e80000100800 */
[----:B0-----:R-:W2:Y:S02]  /*e0c0*/  LDL.LU R6, [R1+0xf90] ;  /* 0x000f900001067983 */ /* 0x001ea40000300800 */
[----:B--2---:R-:W-:-:S05]  /*e0d0*/  SEL R6, R15, R6, !P2 ;  /* 0x000000060f067207 */ /* 0x004fca0005000000 */
[----:B------:R0:W-:Y:S04]  /*e0e0*/  STL [R1+0x10c], R6 ;  /* 0x00010c0601007387 */ /* 0x0001e80000100800 */
[----:B0-----:R-:W2:Y:S01]  /*e0f0*/  LDL.LU R6, [R1+0xf8c] ;  /* 0x000f8c0001067983 */ /* 0x001ea20000300800 */
[C---:B---3--:R-:W-:Y:S02]  /*e100*/  SEL R3, R15.reuse, R3, !P2 ;  /* 0x000000030f037207 */ /* 0x048fe40005000000 */
[C---:B----4-:R-:W-:Y:S02]  /*e110*/  SEL R5, R15.reuse, R5, !P2 ;  /* 0x000000050f057207 */ /* 0x050fe40005000000 */
[----:B--2---:R-:W-:-:S05]  /*e120*/  SEL R6, R15, R6, !P2 ;  /* 0x000000060f067207 */ /* 0x004fca0005000000 */
[----:B------:R0:W-:Y:S04]  /*e130*/  STL [R1+0x114], R6 ;  /* 0x0001140601007387 */ /* 0x0001e80000100800 */
[----:B------:R1:W-:Y:S01]  /*e140*/  STL [R1+0x11c], R3 ;  /* 0x00011c0301007387 */ /* 0x0003e20000100800 */
[C---:B0-----:R-:W-:Y:S02]  /*e150*/  SEL R6, R15.reuse, R0, !P2 ;  /* 0x000000000f067207 */ /* 0x041fe40005000000 */
[C---:B-----5:R-:W-:Y:S02]  /*e160*/  SEL R0, R15.reuse, R13, !P2 ;  /* 0x0000000d0f007207 */ /* 0x060fe40005000000 */
[C---:B-1----:R-:W-:Y:S01]  /*e170*/  SEL R3, R15.reuse, R14, !P2 ;  /* 0x0000000e0f037207 */ /* 0x042fe20005000000 */
[----:B------:R0:W-:Y:S04]  /*e180*/  STL [R1+0x120], R6 ;  /* 0x0001200601007387 */ /* 0x0001e80000100800 */
[----:B------:R1:W-:Y:S04]  /*e190*/  STL [R1+0x12c], R0 ;  /* 0x00012c0001007387 */ /* 0x0003e80000100800 */
[----:B------:R2:W-:Y:S01]  /*e1a0*/  STL [R1+0x130], R3 ;  /* 0x0001300301007387 */ /* 0x0005e20000100800 */
[----:B0-----:R-:W-:-:S02]  /*e1b0*/  SEL R6, R15, R7, !P2 ;  /* 0x000000070f067207 */ /* 0x001fc40005000000 */
[----:B-1----:R-:W-:-:S03]  /*e1c0*/  SEL R0, R15, R16, !P2 ;  /* 0x000000100f007207 */ /* 0x002fc60005000000 */
[----:B------:R0:W-:Y:S01]  /*e1d0*/  STL [R1+0x134], R6 ;  /* 0x0001340601007387 */ /* 0x0001e20000100800 */
[----:B--2---:R-:W-:-:S03]  /*e1e0*/  SEL R3, R15, R29, !P2 ;  /* 0x0000001d0f037207 */ /* 0x004fc60005000000 */
[----:B------:R1:W-:Y:S04]  /*e1f0*/  STL [R1+0x140], R0 ;  /* 0x0001400001007387 */ /* 0x0003e80000100800 */
[----:B------:R2:W-:Y:S01]  /*e200*/  STL [R1+0x148], R3 ;  /* 0x0001480301007387 */ /* 0x0005e20000100800 */
[C---:B0-----:R-:W-:Y:S02]  /*e210*/  SEL R6, R15.reuse, R17, !P2 ;  /* 0x000000110f067207 */ /* 0x041fe40005000000 */
        /* <DEDUP_REMOVED lines=19> */
[----:B------:R-:W-:Y:S01]  /*e350*/  STL [R1+0x198], R6 ;  /* 0x0001980601007387 */ /* 0x000fe20000100800 */
[----:B--2---:R-:W-:-:S03]  /*e360*/  SEL R3, R15, R23, !P2 ;  /* 0x000000170f037207 */ /* 0x004fc60005000000 */
[----:B------:R0:W-:Y:S04]  /*e370*/  STL [R1+0x19c], R0 ;  /* 0x00019c0001007387 */ /* 0x0001e80000100800 */
        /* <DEDUP_REMOVED lines=13> */
[C---:B0-----:R-:W-:Y:S02]  /*e450*/  SEL R2, R15.reuse, R9, !P2 ;  /* 0x000000090f027207 */ /* 0x041fe40005000000 */
[----:B-1----:R-:W-:-:S03]  /*e460*/  SEL R0, R15, R8, !P2 ;  /* 0x000000080f007207 */ /* 0x002fc60005000000 */
[----:B------:R-:W-:Y:S04]  /*e470*/  STL [R1+0x1c0], R2 ;  /* 0x0001c00201007387 */ /* 0x000fe80000100800 */
        /* <DEDUP_REMOVED lines=540> */
[C---:B-----5:R-:W-:Y:S02]  /*10640*/  SEL R13, R15.reuse, R13, !P2 ;  /* 0x0000000d0f0d7207 */ /* 0x060fe40005000000 */
[----:B------:R-:W-:-:S02]  /*10650*/  SEL R14, R15, R14, !P2 ;  /* 0x0000000e0f0e7207 */ /* 0x000fc40005000000 */
[C---:B------:R-:W-:Y:S02]  /*10660*/  SEL R16, R15.reuse, R16, !P2 ;  /* 0x000000100f107207 */ /* 0x040fe40005000000 */
[C---:B------:R-:W-:Y:S02]  /*10670*/  SEL R17, R15.reuse, R17, !P2 ;  /* 0x000000110f117207 */ /* 0x040fe40005000000 */
[C---:B------:R-:W-:Y:S02]  /*10680*/  SEL R18, R15.reuse, R18, !P2 ;  /* 0x000000120f127207 */ /* 0x040fe40005000000 */
[C---:B------:R-:W-:Y:S02]  /*10690*/  SEL R19, R15.reuse, R19, !P2 ;  /* 0x000000130f137207 */ /* 0x040fe40005000000 */
[C---:B------:R-:W-:Y:S02]  /*106a0*/  SEL R20, R15.reuse, R20, !P2 ;  /* 0x000000140f147207 */ /* 0x040fe40005000000 */
        /* <DEDUP_REMOVED lines=16> */
[----:B--2---:R-:W-:-:S05]  /*107b0*/  SEL R6, R15, R6, !P2 ;  /* 0x000000060f067207 */ /* 0x004fca0005000000 */
[----:B------:R0:W-:Y:S04]  /*107c0*/  STL [R1+0xa0], R6 ;  /* 0x0000a00601007387 */ /* 0x0001e80000100800 */
[----:B0-----:R-:W2:Y:S04]  /*107d0*/  LDL.LU R6, [R1+0xf40] ;  /* 0x000f400001067983 */ /* 0x001ea80000300800 */
[----:B------:R0:W-:Y:S04]  /*107e0*/  STL [R1+0x94], R3 ;  /* 0x0000940301007387 */ /* 0x0001e80000100800 */
[----:B0-----:R-:W3:Y:S04]  /*107f0*/  LDL.LU R3, [R1+0xf3c] ;  /* 0x000f3c0001037983 */ /* 0x001ee80000300800 */
[----:B------:R0:W-:Y:S04]  /*10800*/  STL [R1+0x90], R0 ;  /* 0x0000900001007387 */ /* 0x0001e80000100800 */
[----:B0-----:R-:W4:Y:S04]  /*10810*/  LDL.LU R0, [R1+0xf38] ;  /* 0x000f380001007983 */ /* 0x001f280000300800 */
[----:B------:R0:W-:Y:S04]  /*10820*/  STL [R1+0x8c], R13 ;  /* 0x00008c0d01007387 */ /* 0x0001e80000100800 */
[----:B0-----:R-:W5:Y:S04]  /*10830*/  LDL.LU R13, [R1+0xf34] ;  /* 0x000f3400010d7983 */ /* 0x001f680000300800 */
        /* <DEDUP_REMOVED lines=43> */
[----:B0-----:R-:W3:Y:S01]  /*10af0*/  LDL.LU R8, [R1+0xedc] ;  /* 0x000edc0001087983 */ /* 0x001ee20000300800 */
[----:B------:R-:W-:-:S05]  /*10b00*/  SEL R7, R15, R7, !P2 ;  /* 0x000000070f077207 */ /* 0x000fca0005000000 */
[----:B------:R0:W-:Y:S02]  /*10b10*/  STL [R1+0x30], R7 ;  /* 0x0000300701007387 */ /* 0x0001e40000100800 */
[----:B0-----:R-:W-:-:S05]  /*10b20*/  SEL R7, R15, R29, !P2 ;  /* 0x0000001d0f077207 */ /* 0x001fca0005000000 */
[----:B------:R5:W-:Y:S02]  /*10b30*/  STL [R1+0x2c], R7 ;  /* 0x00002c0701007387 */ /* 0x000be40000100800 */
[C---:B-----5:R-:W-:Y:S02]  /*10b40*/  SEL R7, R15.reuse, R10, !P2 ;  /* 0x0000000a0f077207 */ /* 0x060fe40005000000 */
[C---:B---3--:R-:W-:Y:S02]  /*10b50*/  SEL R29, R15.reuse, R8, !P2 ;  /* 0x000000080f1d7207 */ /* 0x048fe40005000000 */
[C---:B--2---:R-:W-:Y:S02]  /*10b60*/  SEL R8, R15.reuse, R9, !P2 ;  /* 0x000000090f087207 */ /* 0x044fe40005000000 */
[C---:B----4-:R-:W-:Y:S01]  /*10b70*/  SEL R9, R15.reuse, R12, !P2 ;  /* 0x0000000c0f097207 */ /* 0x050fe20005000000 */
[----:B------:R-:W-:Y:S04]  /*10b80*/  STL [R1+0x28], R29 ;  /* 0x0000281d01007387 */ /* 0x000fe80000100800 */
[----:B------:R0:W-:Y:S04]  /*10b90*/  STL [R1+0x24], R8 ;  /* 0x0000240801007387 */ /* 0x0001e80000100800 */
[----:B------:R1:W-:Y:S01]  /*10ba0*/  STL [R1+0x20], R7 ;  /* 0x0000200701007387 */ /* 0x0003e20000100800 */
[----:B0-----:R-:W-:-:S03]  /*10bb0*/  SEL R8, R15, R11, !P2 ;  /* 0x0000000b0f087207 */ /* 0x001fc60005000000 */
[----:B------:R-:W-:Y:S01]  /*10bc0*/  STL [R1+0x1c], R9 ;  /* 0x00001c0901007387 */ /* 0x000fe20000100800 */
[----:B-1----:R-:W-:-:S03]  /*10bd0*/  SEL R7, R15, R2, !P2 ;  /* 0x000000020f077207 */ /* 0x002fc60005000000 */
[----:B------:R-:W-:Y:S04]  /*10be0*/  STL [R1+0x18], R8 ;  /* 0x0000180801007387 */ /* 0x000fe80000100800 */
[----:B------:R0:W-:Y:S04]  /*10bf0*/  STL [R1+0x14], R7 ;  /* 0x0000140701007387 */ /* 0x0001e80000100800 */
[----:B------:R-:W2:Y:S01]  /*10c00*/  LDL R12, [R1+0x404] ;  /* 0x00040400010c7983 */ /* 0x000ea20000100800 */
[----:B------:R-:W1:Y:S01]  /*10c10*/  S2R R10, SR_TID.X ;  /* 0x00000000000a7919 */ /* 0x000e620000002100 */
[----:B------:R-:W-:-:S02]  /*10c20*/  SEL R4, R15, R4, !P2 ;  /* 0x000000040f047207 */ /* 0x000fc40005000000 */
[C---:B------:R-:W-:Y:S02]  /*10c30*/  SEL R2, R15.reuse, R5, !P2 ;  /* 0x000000050f027207 */ /* 0x040fe40005000000 */
[C---:B0-----:R-:W-:Y:S01]  /*10c40*/  SEL R7, R15.reuse, R23, !P2 ;  /* 0x000000170f077207 */ /* 0x041fe20005000000 */
[----:B------:R0:W-:Y:S01]  /*10c50*/  STL [R1+0xc], R4 ;  /* 0x00000c0401007387 */ /* 0x0001e20000100800 */
[C---:B------:R-:W-:Y:S02]  /*10c60*/  SEL R29, R15.reuse, R24, !P2 ;  /* 0x000000180f1d7207 */ /* 0x040fe40005000000 */
[C---:B------:R-:W-:Y:S02]  /*10c70*/  SEL R25, R15.reuse, R25, !P2 ;  /* 0x000000190f197207 */ /* 0x040fe40005000000 */
[C---:B------:R-:W-:Y:S01]  /*10c80*/  SEL R26, R15.reuse, R26, !P2 ;  /* 0x0000001a0f1a7207 */ /* 0x040fe20005000000 */
[----:B0-----:R-:W3:Y:S01]  /*10c90*/  LDL.LU R4, [R1+0x8] ;  /* 0x0000080001047983 */ /* 0x001ee20000300800 */
[----:B------:R-:W-:-:S03]  /*10ca0*/  SEL R27, R15, R27, !P2 ;  /* 0x0000001b0f1b7207 */ /* 0x000fc60005000000 */
[----:B------:R0:W-:Y:S01]  /*10cb0*/  STL [R1+0x4], R2 ;  /* 0x0000040201007387 */ /* 0x0001e20000100800 */
[----:B------:R-:W-:-:S03]  /*10cc0*/  SEL R28, R15, R28, !P2 ;  /* 0x0000001c0f1c7207 */ /* 0x000fc60005000000 */
[----:B------:R-:W4:Y:S01]  /*10cd0*/  LDL.LU R5, [R1+0xbc] ;  /* 0x0000bc0001057983 */ /* 0x000f220000300800 */
[----:B------:R-:W-:-:S03]  /*10ce0*/  SEL R22, R15, R22, !P2 ;  /* 0x000000160f167207 */ /* 0x000fc60005000000 */
[----:B------:R-:W5:Y:S01]  /*10cf0*/  LDL.LU R8, [R1+0xc0] ;  /* 0x0000c00001087983 */ /* 0x000f620000300800 */
[----:B------:R-:W-:-:S03]  /*10d00*/  SEL R21, R15, R21, !P2 ;  /* 0x000000150f157207 */ /* 0x000fc60005000000 */
[----:B------:R-:W5:Y:S01]  /*10d10*/  LDL.LU R9, [R1+0xc4] ;  /* 0x0000c40001097983 */ /* 0x000f620000300800 */
[----:B------:R-:W-:-:S03]  /*10d20*/  SEL R20, R15, R20, !P2 ;  /* 0x000000140f147207 */ /* 0x000fc60005000000 */
[----:B------:R0:W-:Y:S01]  /*10d30*/  STL [R1+0xe30], R7 ;  /* 0x000e300701007387 */ /* 0x0001e20000100800 */
[----:B------:R-:W-:-:S03]  /*10d40*/  SEL R19, R15, R19, !P2 ;  /* 0x000000130f137207 */ /* 0x000fc60005000000 */
[----:B------:R-:W-:Y:S01]  /*10d50*/  STL [R1+0xe34], R29 ;  /* 0x000e341d01007387 */ /* 0x000fe20000100800 */
[----:B------:R-:W-:-:S03]  /*10d60*/  SEL R18, R15, R18, !P2 ;  /* 0x000000120f127207 */ /* 0x000fc60005000000 */
[----:B------:R-:W-:Y:S01]  /*10d70*/  STL [R1+0xe38], R25 ;  /* 0x000e381901007387 */ /* 0x000fe20000100800 */
[----:B-1----:R-:W-:-:S03]  /*10d80*/  LOP3.LUT R10, R10, 0x1f, RZ, 0xc0, !PT ;  /* 0x0000001f0a0a7812 */ /* 0x002fc600078ec0ff */
[----:B------:R-:W-:Y:S01]  /*10d90*/  STL [R1+0xe3c], R26 ;  /* 0x000e3c1a01007387 */ /* 0x000fe20000100800 */
[----:B------:R-:W-:-:S03]  /*10da0*/  SEL R17, R15, R17, !P2 ;  /* 0x000000110f117207 */ /* 0x000fc60005000000 */
[----:B------:R-:W-:Y:S01]  /*10db0*/  STL [R1+0xe40], R27 ;  /* 0x000e401b01007387 */ /* 0x000fe20000100800 */
[----:B------:R-:W-:-:S03]  /*10dc0*/  SEL R16, R15, R16, !P2 ;  /* 0x000000100f107207 */ /* 0x000fc60005000000 */
[----:B------:R-:W-:Y:S01]  /*10dd0*/  STL [R1+0xe44], R28 ;  /* 0x000e441c01007387 */ /* 0x000fe20000100800 */
[----:B------:R-:W-:-:S03]  /*10de0*/  SEL R14, R15, R14, !P2 ;  /* 0x0000000e0f0e7207 */ /* 0x000fc60005000000 */
[----:B------:R-:W-:Y:S01]  /*10df0*/  STL [R1+0xe48], R22 ;  /* 0x000e481601007387 */ /* 0x000fe20000100800 */
[----:B------:R-:W-:-:S03]  /*10e00*/  SEL R13, R15, R13, !P2 ;  /* 0x0000000d0f0d7207 */ /* 0x000fc60005000000 */
[----:B------:R-:W-:Y:S01]  /*10e10*/  STL [R1+0xe4c], R21 ;  /* 0x000e4c1501007387 */ /* 0x000fe20000100800 */
[C---:B------:R-:W-:Y:S01]  /*10e20*/  SEL R0, R15.reuse, R0, !P2 ;  /* 0x000000000f007207 */ /* 0x040fe20005000000 */
[----:B------:R-:W-:Y:S02]  /*10e30*/  IMAD R10, R10, UR7, RZ ;  /* 0x000000070a0a7c24 */ /* 0x000fe4000f8e02ff */
[----:B------:R-:W-:Y:S01]  /*10e40*/  STL [R1+0xe50], R20 ;  /* 0x000e501401007387 */ /* 0x000fe20000100800 */
[----:B------:R-:W-:-:S03]  /*10e50*/  SEL R3, R15, R3, !P2 ;  /* 0x000000030f037207 */ /* 0x000fc60005000000 */
[----:B------:R-:W-:Y:S01]  /*10e60*/  STL [R1+0xe54], R19 ;  /* 0x000e541301007387 */ /* 0x000fe20000100800 */
[----:B------:R-:W-:-:S03]  /*10e70*/  SEL R6, R15, R6, !P2 ;  /* 0x000000060f067207 */ /* 0x000fc60005000000 */
[----:B------:R-:W-:Y:S04]  /*10e80*/  STL [R1+0xe58], R18 ;  /* 0x000e581201007387 */ /* 0x000fe80000100800 */
[----:B------:R-:W-:Y:S01]  /*10e90*/  STL [R1+0xe5c], R17 ;  /* 0x000e5c1101007387 */ /* 0x000fe20000100800 */
[----:B0-----:R-:W-:-:S03]  /*10ea0*/  LEA.HI.X.SX32 R2, R10, UR9, 0x1, P4 ;  /* 0x000000090a027c11 */ /* 0x001fc6000a0f0eff */
[----:B------:R-:W-:Y:S01]  /*10eb0*/  STL [R1+0xe60], R16 ;  /* 0x000e601001007387 */ /* 0x000fe20000100800 */
[----:B------:R-:W-:-:S03]  /*10ec0*/  IMAD R7, RZ, RZ, -UR6 ;  /* 0x80000006ff077e24 */ /* 0x000fc6000f8e02ff */
[----:B------:R-:W-:Y:S04]  /*10ed0*/  STL [R1+0xe64], R14 ;  /* 0x000e640e01007387 */ /* 0x000fe80000100800 */
[----:B------:R-:W-:Y:S04]  /*10ee0*/  STL [R1+0xe68], R13 ;  /* 0x000e680d01007387 */ /* 0x000fe80000100800 */
[----:B------:R2:W-:Y:S04]  /*10ef0*/  STL [R1+0xe6c], R0 ;  /* 0x000e6c0001007387 */ /* 0x0005e80000100800 */
[----:B------:R-:W-:Y:S04]  /*10f00*/  STL [R1+0xe70], R3 ;  /* 0x000e700301007387 */ /* 0x000fe80000100800 */
[----:B------:R-:W-:Y:S04]  /*10f10*/  STL [R1+0xe74], R6 ;  /* 0x000e740601007387 */ /* 0x000fe80000100800 */
[----:B------:R-:W5:Y:S04]  /*10f20*/  LDL.LU R10, [R1+0xc8] ;  /* 0x0000c800010a7983 */ /* 0x000f680000300800 */
[----:B------:R-:W5:Y:S04]  /*10f30*/  LDL.LU R11, [R1+0xd0] ;  /* 0x0000d000010b7983 */ /* 0x000f680000300800 */
[----:B------:R-:W-:Y:S01]  /*10f40*/  STL [R1+0xe78], R2 ;  /* 0x000e780201007387 */ /* 0x000fe20000100800 */
[----:B--2---:R-:W-:-:S03]  /*10f50*/  IMAD R0, R7, 0x4, R12 ;  /* 0x0000000407007824 */ /* 0x004fc600078e020c */
[----:B------:R-:W2:Y:S04]  /*10f60*/  LDL.LU R12, [R1+0xd4] ;  /* 0x0000d400010c7983 */ /* 0x000ea80000300800 */
[----:B------:R-:W2:Y:S04]  /*10f70*/  LDL.LU R17, [R1+0xdc] ;  /* 0x0000dc0001117983 */ /* 0x000ea80000300800 */
[----:B------:R-:W2:Y:S04]  /*10f80*/  LDL.LU R23, [R1+0xe4] ;  /* 0x0000e40001177983 */ /* 0x000ea80000300800 */
[----:B------:R0:W-:Y:S04]  /*10f90*/  STL [R1+0x33c], R0 ;  /* 0x00033c0001007387 */ /* 0x0001e80000100800 */
[----:B------:R-:W2:Y:S04]  /*10fa0*/  LDL.LU R24, [R1+0xe8] ;  /* 0x0000e80001187983 */ /* 0x000ea80000300800 */
[----:B------:R-:W2:Y:S01]  /*10fb0*/  LDL.LU R18, [R1+0xec] ;  /* 0x0000ec0001127983 */ /* 0x000ea20000300800 */
[----:B0-----:R-:W-:-:S03]  /*10fc0*/  IMAD R0, R7, 0x4, R0 ;  /* 0x0000000407007824 */ /* 0x001fc600078e0200 */
[----:B------:R-:W2:Y:S04]  /*10fd0*/  LDL.LU R19, [R1+0xf8] ;  /* 0x0000f80001137983 */ /* 0x000ea80000300800 */
[----:B------:R0:W-:Y:S04]  /*10fe0*/  STL [R1+0x340], R0 ;  /* 0x0003400001007387 */ /* 0x0001e80000100800 */
[----:B------:R-:W2:Y:S04]  /*10ff0*/  LDL.LU R20, [R1+0x100] ;  /* 0x0001000001147983 */ /* 0x000ea80000300800 */
[----:B------:R-:W2:Y:S04]  /*11000*/  LDL.LU R21, [R1+0x104] ;  /* 0x0001040001157983 */ /* 0x000ea80000300800 */
[----:B------:R-:W2:Y:S04]  /*11010*/  LDL.LU R22, [R1+0x108] ;  /* 0x0001080001167983 */ /* 0x000ea80000300800 */
[----:B------:R-:W2:Y:S04]  /*11020*/  LDL.LU R28, [R1+0x10c] ;  /* 0x00010c00011c7983 */ /* 0x000ea80000300800 */
[----:B------:R-:W2:Y:S04]  /*11030*/  LDL.LU R27, [R1+0x114] ;  /* 0x00011400011b7983 */ /* 0x000ea80000300800 */
[----:B------:R-:W2:Y:S04]  /*11040*/  LDL.LU R26, [R1+0x11c] ;  /* 0x00011c00011a7983 */ /* 0x000ea80000300800 */
[----:B------:R-:W2:Y:S01]  /*11050*/  LDL.LU R25, [R1+0x120] ;  /* 0x0001200001197983 */ /* 0x000ea20000300800 */
[----:B---3--:R-:W-:-:S02]  /*11060*/  IMAD R4, R4, UR4, RZ ;  /* 0x0000000404047c24 */ /* 0x008fc4000f8e02ff */
[----:B----4-:R-:W-:Y:S01]  /*11070*/  IMAD R5, R5, UR4, RZ ;  /* 0x0000000405057c24 */ /* 0x010fe2000f8e02ff */
[----:B------:R-:W3:Y:S01]  /*11080*/  LDL.LU R29, [R1+0x12c] ;  /* 0x00012c00011d7983 */ /* 0x000ee20000300800 */
[----:B-----5:R-:W-:Y:S02]  /*11090*/  IMAD R8, R8, UR4, RZ ;  /* 0x0000000408087c24 */ /* 0x020fe4000f8e02ff */
[----:B------:R-:W-:Y:S01]  /*110a0*/  IMAD R9, R9, UR4, RZ ;  /* 0x0000000409097c24 */ /* 0x000fe2000f8e02ff */
[----:B------:R-:W4:Y:S04]  /*110b0*/  LDL.LU R7, [R1+0x130] ;  /* 0x0001300001077983 */ /* 0x000f280000300800 */
[----:B------:R-:W-:Y:S04]  /*110c0*/  STL [R1+0xe7c], R4 ;  /* 0x000e7c0401007387 */ /* 0x000fe80000100800 */
[----:B------:R-:W-:Y:S04]  /*110d0*/  STL [R1+0xe80], R5 ;  /* 0x000e800501007387 */ /* 0x000fe80000100800 */
[----:B------:R-:W-:Y:S04]  /*110e0*/  STL [R1+0xe84], R8 ;  /* 0x000e840801007387 */ /* 0x000fe80000100800 */
[----:B------:R-:W-:Y:S01]  /*110f0*/  STL [R1+0xe88], R9 ;  /* 0x000e880901007387 */ /* 0x000fe20000100800 */
[----:B------:R-:W-:-:S02]  /*11100*/  IMAD R10, R10, UR4, RZ ;  /* 0x000000040a0a7c24 */ /* 0x000fc4000f8e02ff */
[----:B------:R-:W-:-:S03]  /*11110*/  IMAD R11, R11, UR4, RZ ;  /* 0x000000040b0b7c24 */ /* 0x000fc6000f8e02ff */
[----:B------:R-:W-:Y:S04]  /*11120*/  STL [R1+0xe8c], R10 ;  /* 0x000e8c0a01007387 */ /* 0x000fe80000100800 */
[----:B------:R-:W-:Y:S01]  /*11130*/  STL [R1+0xe90], R11 ;  /* 0x000e900b01007387 */ /* 0x000fe20000100800 */
[----:B--2---:R-:W-:Y:S02]  /*11140*/  IMAD R12, R12, UR4, RZ ;  /* 0x000000040c0c7c24 */ /* 0x004fe4000f8e02ff */
[----:B------:R-:W-:-:S03]  /*11150*/  IMAD R15, R17, UR4, RZ ;  /* 0x00000004110f7c24 */ /* 0x000fc6000f8e02ff */
[----:B------:R-:W-:Y:S01]  /*11160*/  STL [R1+0xe94], R12 ;  /* 0x000e940c01007387 */ /* 0x000fe20000100800 */
[----:B------:R-:W-:-:S03]  /*11170*/  IMAD R23, R23, UR4, RZ ;  /* 0x0000000417177c24 */ /* 0x000fc6000f8e02ff */
[----:B------:R-:W-:Y:S01]  /*11180*/  STL [R1+0xe98], R15 ;  /* 0x000e980f01007387 */ /* 0x000fe20000100800 */
[----:B------:R-:W-:-:S03]  /*11190*/  IMAD R24, R24, UR4, RZ ;  /* 0x0000000418187c24 */ /* 0x000fc6000f8e02ff */
[----:B------:R-:W-:Y:S01]  /*111a0*/  STL [R1+0xe9c], R23 ;  /* 0x000e9c1701007387 */ /* 0x000fe20000100800 */
[----:B------:R-:W-:-:S03]  /*111b0*/  IMAD R2, R18, UR4, RZ ;  /* 0x0000000412027c24 */ /* 0x000fc6000f8e02ff */
[----:B------:R-:W-:Y:S01]  /*111c0*/  STL [R1+0xea0], R24 ;  /* 0x000ea01801007387 */ /* 0x000fe20000100800 */
[----:B0-----:R-:W-:-:S03]  /*111d0*/  IMAD R0, R19, UR4, RZ ;  /* 0x0000000413007c24 */ /* 0x001fc6000f8e02ff */
[----:B------:R0:W-:Y:S01]  /*111e0*/  STL [R1+0x8], R2 ;  /* 0x0000080201007387 */ /* 0x0001e20000100800 */
[----:B------:R-:W-:-:S03]  /*111f0*/  IMAD R3, R20, UR4, RZ ;  /* 0x0000000414037c24 */ /* 0x000fc6000f8e02ff */
[----:B------:R1:W-:Y:S01]  /*11200*/  STL [R1+0x98], R0 ;  /* 0x0000980001007387 */ /* 0x0003e20000100800 */
[----:B0-----:R-:W-:-:S03]  /*11210*/  IMAD R2, R21, UR4, RZ ;  /* 0x0000000415027c24 */ /* 0x001fc6000f8e02ff */
[----:B------:R0:W-:Y:S01]  /*11220*/  STL [R1+0x9c], R3 ;  /* 0x00009c0301007387 */ /* 0x0001e20000100800 */
[----:B-1----:R-:W-:-:S03]  /*11230*/  IMAD R0, R22, UR4, RZ ;  /* 0x0000000416007c24 */ /* 0x002fc6000f8e02ff */
[----:B------:R1:W-:Y:S01]  /*11240*/  STL [R1+0xbc], R2 ;  /* 0x0000bc0201007387 */ /* 0x0003e20000100800 */
[----:B0-----:R-:W-:-:S03]  /*11250*/  IMAD R3, R28, UR4, RZ ;  /* 0x000000041c037c24 */ /* 0x001fc6000f8e02ff */
[----:B------:R0:W-:Y:S04]  /*11260*/  STL [R1+0xc0], R0 ;  /* 0x0000c00001007387 */ /* 0x0001e80000100800 */
[----:B------:R2:W-:Y:S01]  /*11270*/  STL [R1+0xc4], R3 ;  /* 0x0000c40301007387 */ /* 0x0005e20000100800 */
[----:B-1----:R-:W-:Y:S02]  /*11280*/  IMAD R2, R27, UR4, RZ ;  /* 0x000000041b027c24 */ /* 0x002fe4000f8e02ff */
[----:B0-----:R-:W-:-:S03]  /*11290*/  IMAD R0, R26, UR4, RZ ;  /* 0x000000041a007c24 */ /* 0x001fc6000f8e02ff */
[----:B------:R3:W-:Y:S01]  /*112a0*/  STL [R1+0xc8], R2 ;  /* 0x0000c80201007387 */ /* 0x0007e20000100800 */
[----:B--2---:R-:W-:-:S03]  /*112b0*/  IMAD R3, R25, UR4, RZ ;  /* 0x0000000419037c24 */ /* 0x004fc6000f8e02ff */
[----:B------:R4:W-:Y:S04]  /*112c0*/  STL [R1+0xd0], R0 ;  /* 0x0000d00001007387 */ /* 0x0009e80000100800 */
[----:B------:R-:W-:Y:S04]  /*112d0*/  STL [R1+0xd4], R3 ;  /* 0x0000d40301007387 */ /* 0x000fe80000100800 */
[----:B------:R-:W2:Y:S01]  /*112e0*/  LDL.LU R24, [R1+0x148] ;  /* 0x0001480001187983 */ /* 0x000ea20000300800 */
[----:B---3--:R-:W-:Y:S02]  /*112f0*/  IMAD R2, R29, UR4, RZ ;  /* 0x000000041d027c24 */ /* 0x008fe4000f8e02ff */
[----:B----4-:R-:W-:-:S03]  /*11300*/  IMAD R0, R7, UR4, RZ ;  /* 0x0000000407007c24 */ /* 0x010fc6000f8e02ff */
[----:B------:R-:W-:Y:S04]  /*11310*/  STL [R1+0xdc], R2 ;  /* 0x0000dc0201007387 */ /* 0x000fe80000100800 */
[----:B--2---:R0:W-:Y:S04]  /*11320*/  STL [R1+0xed4], R24 ;  /* 0x000ed41801007387 */ /* 0x0041e80000100800 */
[----:B------:R-:W-:Y:S04]  /*11330*/  STL [R1+0xe0], R0 ;  /* 0x0000e00001007387 */ /* 0x000fe80000100800 */
        /* <DEDUP_REMOVED lines=31> */
[----:B--2---:R-:W-:-:S05]  /*11530*/  IMAD R24, R24, UR4, RZ ;  /* 0x0000000418187c24 */ /* 0x004fca000f8e02ff */
[----:B------:R0:W-:Y:S04]  /*11540*/  STL [R1+0xe4], R24 ;  /* 0x0000e41801007387 */ /* 0x0001e80000100800 */
[----:B0-----:R-:W2:Y:S02]  /*11550*/  LDL.LU R24, [R1+0xed8] ;  /* 0x000ed80001187983 */ /* 0x001ea40000300800 */
[----:B--2---:R-:W-:-:S05]  /*11560*/  IMAD R24, R24, UR4, RZ ;  /* 0x0000000418187c24 */ /* 0x004fca000f8e02ff */
[----:B------:R0:W-:Y:S04]  /*11570*/  STL [R1+0xe8], R24 ;  /* 0x0000e81801007387 */ /* 0x0001e80000100800 */
[----:B0-----:R-:W2:Y:S01]  /*11580*/  LDL.LU R24, [R1+0xed4] ;  /* 0x000ed40001187983 */ /* 0x001ea20000300800 */
[----:B---3--:R-:W-:Y:S02]  /*11590*/  IMAD R23, R23, UR4, RZ ;  /* 0x0000000417177c24 */ /* 0x008fe4000f8e02ff */
[----:B----4-:R-:W-:Y:S02]  /*115a0*/  IMAD R0, R0, UR4, RZ ;  /* 0x0000000400007c24 */ /* 0x010fe4000f8e02ff */
[----:B--2---:R-:W-:-:S05]  /*115b0*/  IMAD R24, R24, UR4, RZ ;  /* 0x0000000418187c24 */ /* 0x004fca000f8e02ff */
[----:B------:R0:W-:Y:S04]  /*115c0*/  STL [R1+0xec], R24 ;  /* 0x0000ec1801007387 */ /* 0x0001e80000100800 */
[----:B------:R1:W-:Y:S01]  /*115d0*/  STL [R1+0xf0], R23 ;  /* 0x0000f01701007387 */ /* 0x0003e20000100800 */
[----:B0-----:R-:W-:Y:S02]  /*115e0*/  IMAD R24, R15, UR4, RZ ;  /* 0x000000040f187c24 */ /* 0x001fe4000f8e02ff */
[----:B-----5:R-:W-:Y:S02]  /*115f0*/  IMAD R15, R11, UR4, RZ ;  /* 0x000000040b0f7c24 */ /* 0x020fe4000f8e02ff */
[----:B-1----:R-:W-:Y:S02]  /*11600*/  IMAD R23, R12, UR4, RZ ;  /* 0x000000040c177c24 */ /* 0x002fe4000f8e02ff */
[----:B------:R-:W-:Y:S01]  /*11610*/  IMAD R12, R10, UR4, RZ ;  /* 0x000000040a0c7c24 */ /* 0x000fe2000f8e02ff */
[----:B------:R-:W-:Y:S01]  /*11620*/  STL [R1+0xf4], R24 ;  /* 0x0000f41801007387 */ /* 0x000fe20000100800 */
[----:B------:R-:W-:-:S02]  /*11630*/  IMAD R11, R9, UR4, RZ ;  /* 0x00000004090b7c24 */ /* 0x000fc4000f8e02ff */
[----:B------:R-:W-:Y:S01]  /*11640*/  IMAD R10, R8, UR4, RZ ;  /* 0x00000004080a7c24 */ /* 0x000fe2000f8e02ff */
[----:B------:R-:W-:Y:S01]  /*11650*/  STL [R1+0xf8], R23 ;  /* 0x0000f81701007387 */ /* 0x000fe20000100800 */
[----:B------:R-:W-:Y:S02]  /*11660*/  IMAD R9, R5, UR4, RZ ;  /* 0x0000000405097c24 */ /* 0x000fe4000f8e02ff */
[----:B------:R-:W-:Y:S01]  /*11670*/  IMAD R8, R4, UR4, RZ ;  /* 0x0000000404087c24 */ /* 0x000fe2000f8e02ff */
[----:B------:R-:W-:Y:S01]  /*11680*/  STL [R1+0xfc], R15 ;  /* 0x0000fc0f01007387 */ /* 0x000fe20000100800 */
[----:B------:R-:W-:Y:S02]  /*11690*/  IMAD R5, R2, UR4, RZ ;  /* 0x0000000402057c24 */ /* 0x000fe4000f8e02ff */
[----:B------:R-:W-:Y:S01]  /*116a0*/  IMAD R4, R6, UR4, RZ ;  /* 0x0000000406047c24 */ /* 0x000fe2000f8e02ff */
[----:B------:R-:W-:Y:S01]  /*116b0*/  STL [R1+0x100], R12 ;  /* 0x0001000c01007387 */ /* 0x000fe20000100800 */
[----:B------:R-:W-:-:S03]  /*116c0*/  IMAD R2, R3, UR4, RZ ;  /* 0x0000000403027c24 */ /* 0x000fc6000f8e02ff */
[----:B------:R-:W-:Y:S01]  /*116d0*/  STL [R1+0x104], R11 ;  /* 0x0001040b01007387 */ /* 0x000fe20000100800 */
[----:B------:R-:W-:-:S03]  /*116e0*/  IMAD R3, R13, UR4, RZ ;  /* 0x000000040d037c24 */ /* 0x000fc6000f8e02ff */
[----:B------:R-:W-:Y:S04]  /*116f0*/  STL [R1+0x108], R10 ;  /* 0x0001080a01007387 */ /* 0x000fe80000100800 */
[----:B------:R-:W-:Y:S04]  /*11700*/  STL [R1+0x10c], R9 ;  /* 0x00010c0901007387 */ /* 0x000fe80000100800 */
[----:B------:R-:W-:Y:S04]  /*11710*/  STL [R1+0x110], R8 ;  /* 0x0001100801007387 */ /* 0x000fe80000100800 */
[----:B------:R-:W-:Y:S04]  /*11720*/  STL [R1+0x114], R5 ;  /* 0x0001140501007387 */ /* 0x000fe80000100800 */
[----:B------:R-:W-:Y:S04]  /*11730*/  STL [R1+0x118], R4 ;  /* 0x0001180401007387 */ /* 0x000fe80000100800 */
[----:B------:R0:W-:Y:S04]  /*11740*/  STL [R1+0x11c], R2 ;  /* 0x00011c0201007387 */ /* 0x0001e80000100800 */
[----:B------:R1:W-:Y:S04]  /*11750*/  STL [R1+0x120], R0 ;  /* 0x0001200001007387 */ /* 0x0003e80000100800 */
[----:B------:R2:W-:Y:S01]  /*11760*/  STL [R1+0x124], R3 ;  /* 0x0001240301007387 */ /* 0x0005e20000100800 */
[----:B0-----:R-:W-:-:S02]  /*11770*/  IMAD R2, R14, UR4, RZ ;  /* 0x000000040e027c24 */ /* 0x001fc4000f8e02ff */
[----:B-1----:R-:W-:-:S03]  /*11780*/  IMAD R0, R16, UR4, RZ ;  /* 0x0000000410007c24 */ /* 0x002fc6000f8e02ff */
[----:B------:R0:W-:Y:S01]  /*11790*/  STL [R1+0x128], R2 ;  /* 0x0001280201007387 */ /* 0x0001e20000100800 */
[----:B--2---:R-:W-:-:S03]  /*117a0*/  IMAD R3, R17, UR4, RZ ;  /* 0x0000000411037c24 */ /* 0x004fc6000f8e02ff */
[----:B------:R1:W-:Y:S04]  /*117b0*/  STL [R1+0x12c], R0 ;  /* 0x00012c0001007387 */ /* 0x0003e80000100800 */
[----:B------:R2:W-:Y:S01]  /*117c0*/  STL [R1+0x130], R3 ;  /* 0x0001300301007387 */ /* 0x0005e20000100800 */
[----:B0-----:R-:W-:Y:S02]  /*117d0*/  IMAD R2, R18, UR4, RZ ;  /* 0x0000000412027c24 */ /* 0x001fe4000f8e02ff */
        /* <DEDUP_REMOVED lines=16> */
[----:B------:R-:W-:Y:S04]  /*118e0*/  STL [R1+0x154], R3 ;  /* 0x0001540301007387 */ /* 0x000fe80000100800 */
[----:B------:R-:W2:Y:S01]  /*118f0*/  LDL.LU R24, [R1+0x22c] ;  /* 0x00022c0001187983 */ /* 0x000ea20000300800 */
[----:B0-----:R-:W-:Y:S02]  /*11900*/  IMAD R2, R29, UR4, RZ ;  /* 0x000000041d027c24 */ /* 0x001fe4000f8e02ff */
[----:B-1----:R-:W-:-:S03]  /*11910*/  IMAD R0, R7, UR4, RZ ;  /* 0x0000000407007c24 */ /* 0x002fc6000f8e02ff */
        /* <DEDUP_REMOVED lines=527> */
[----:B-----5:R-:W-:Y:S02]  /*13a10*/  IMAD R12, R12, UR4, RZ ;  /* 0x000000040c0c7c24 */ /* 0x020fe4000f8e02ff */
[----:B------:R-:W-:-:S02]  /*13a20*/  IMAD R11, R11, UR4, RZ ;  /* 0x000000040b0b7c24 */ /* 0x000fc4000f8e02ff */
[----:B------:R-:W-:Y:S02]  /*13a30*/  IMAD R10, R10, UR4, RZ ;  /* 0x000000040a0a7c24 */ /* 0x000fe4000f8e02ff */
[----:B------:R-:W-:Y:S02]  /*13a40*/  IMAD R9, R9, UR4, RZ ;  /* 0x0000000409097c24 */ /* 0x000fe4000f8e02ff */
[----:B------:R-:W-:Y:S02]  /*13a50*/  IMAD R8, R8, UR4, RZ ;  /* 0x0000000408087c24 */ /* 0x000fe4000f8e02ff */
[----:B------:R-:W-:Y:S02]  /*13a60*/  IMAD R5, R5, UR4, RZ ;  /* 0x0000000405057c24 */ /* 0x000fe4000f8e02ff */
[----:B------:R-:W-:Y:S02]  /*13a70*/  IMAD R4, R4, UR4, RZ ;  /* 0x0000000404047c24 */ /* 0x000fe4000f8e02ff */
        /* <DEDUP_REMOVED lines=19> */
[----:B--2---:R-:W-:-:S05]  /*13bb0*/  IMAD R24, R24, UR4, RZ ;  /* 0x0000000418187c24 */ /* 0x004fca000f8e02ff */
        /* <DEDUP_REMOVED lines=23> */
[----:B0-----:R-:W4:Y:S04]  /*13d30*/  LDL.LU R6, [R1+0xe74] ;  /* 0x000e740001067983 */ /* 0x001f280000300800 */
[----:B------:R0:W-:Y:S04]  /*13d40*/  STL [R1+0x4c], R3 ;  /* 0x00004c0301007387 */ /* 0x0001e80000100800 */
[----:B0-----:R-:W4:Y:S04]  /*13d50*/  LDL.LU R3, [R1+0xe70] ;  /* 0x000e700001037983 */ /* 0x001f280000300800 */
[----:B------:R0:W-:Y:S04]  /*13d60*/  STL [R1+0x48], R0 ;  /* 0x0000480001007387 */ /* 0x0001e80000100800 */
[----:B0-----:R-:W5:Y:S04]  /*13d70*/  LDL.LU R0, [R1+0xe6c] ;  /* 0x000e6c0001007983 */ /* 0x001f680000300800 */
[----:B------:R0:W-:Y:S04]  /*13d80*/  STL [R1+0x44], R13 ;  /* 0x0000440d01007387 */ /* 0x0001e80000100800 */
[----:B0-----:R-:W4:Y:S04]  /*13d90*/  LDL.LU R13, [R1+0xe68] ;  /* 0x000e6800010d7983 */ /* 0x001f280000300800 */
[----:B------:R0:W-:Y:S04]  /*13da0*/  STL [R1+0x40], R14 ;  /* 0x0000400e01007387 */ /* 0x0001e80000100800 */
[----:B0-----:R-:W2:Y:S04]  /*13db0*/  LDL.LU R14, [R1+0xe64] ;  /* 0x000e6400010e7983 */ /* 0x001ea80000300800 */
[----:B------:R0:W-:Y:S04]  /*13dc0*/  STL [R1+0x3c], R16 ;  /* 0x00003c1001007387 */ /* 0x0001e80000100800 */
[----:B0-----:R-:W5:Y:S04]  /*13dd0*/  LDL.LU R16, [R1+0xe60] ;  /* 0x000e600001107983 */ /* 0x001f680000300800 */
[----:B------:R0:W-:Y:S04]  /*13de0*/  STL [R1+0x38], R17 ;  /* 0x0000381101007387 */ /* 0x0001e80000100800 */
[----:B0-----:R-:W4:Y:S04]  /*13df0*/  LDL.LU R17, [R1+0xe5c] ;  /* 0x000e5c0001117983 */ /* 0x001f280000300800 */
[----:B------:R0:W-:Y:S04]  /*13e00*/  STL [R1+0x34], R18 ;  /* 0x0000341201007387 */ /* 0x0001e80000100800 */
[----:B0-----:R-:W3:Y:S04]  /*13e10*/  LDL.LU R18, [R1+0xe58] ;  /* 0x000e580001127983 */ /* 0x001ee80000300800 */
        /* <DEDUP_REMOVED lines=19> */
[----:B0-----:R-:W5:Y:S01]  /*13f50*/  LDL.LU R7, [R1+0xe30] ;  /* 0x000e300001077983 */ /* 0x001f620000300800 */
[----:B--2---:R-:W-:-:S02]  /*13f60*/  IMAD R29, R29, UR4, RZ ;  /* 0x000000041d1d7c24 */ /* 0x004fc4000f8e02ff */
[----:B-----5:R-:W-:-:S05]  /*13f70*/  IMAD R7, R7, UR4, RZ ;  /* 0x0000000407077c24 */ /* 0x020fca000f8e02ff */
[----:B------:R0:W-:Y:S04]  /*13f80*/  STL [R1], R7 ;  /* 0x0000000701007387 */ /* 0x0001e80000100800 */
[----:B0-----:R-:W2:Y:S04]  /*13f90*/  LDL.LU R7, [R1+0xe2c] ;  /* 0x000e2c0001077983 */ /* 0x001ea80000300800 */
[----:B------:R0:W-:Y:S04]  /*13fa0*/  STL [R1+0x3a0], R29 ;  /* 0x0003a01d01007387 */ /* 0x0001e80000100800 */
[----:B0-----:R-:W5:Y:S01]  /*13fb0*/  LDL.LU R29, [R1+0x10] ;  /* 0x00001000011d7983 */ /* 0x001f620000300800 */
[----:B---3--:R-:W-:-:S02]  /*13fc0*/  IMAD R25, R25, UR4, RZ ;  /* 0x0000000419197c24 */ /* 0x008fc4000f8e02ff */
[----:B----4-:R-:W-:Y:S02]  /*13fd0*/  IMAD R26, R26, UR4, RZ ;  /* 0x000000041a1a7c24 */ /* 0x010fe4000f8e02ff */
[----:B------:R-:W-:Y:S02]  /*13fe0*/  IMAD R27, R27, UR4, RZ ;  /* 0x000000041b1b7c24 */ /* 0x000fe4000f8e02ff */
[----:B------:R-:W-:Y:S02]  /*13ff0*/  IMAD R28, R28, UR4, RZ ;  /* 0x000000041c1c7c24 */ /* 0x000fe4000f8e02ff */
[----:B------:R-:W-:Y:S02]  /*14000*/  IMAD R22, R22, UR4, RZ ;  /* 0x0000000416167c24 */ /* 0x000fe4000f8e02ff */
[----:B------:R-:W-:Y:S02]  /*14010*/  IMAD R21, R21, UR4, RZ ;  /* 0x0000000415157c24 */ /* 0x000fe4000f8e02ff */
[----:B------:R-:W-:-:S02]  /*14020*/  IMAD R20, R20, UR4, RZ ;  /* 0x0000000414147c24 */ /* 0x000fc4000f8e02ff */
[----:B------:R-:W-:Y:S02]  /*14030*/  IMAD R19, R19, UR4, RZ ;  /* 0x0000000413137c24 */ /* 0x000fe4000f8e02ff */
[----:B------:R-:W-:Y:S02]  /*14040*/  IMAD R18, R18, UR4, RZ ;  /* 0x0000000412127c24 */ /* 0x000fe4000f8e02ff */
[----:B-----5:R-:W-:-:S05]  /*14050*/  IMAD R29, R29, UR8, RZ ;  /* 0x000000081d1d7c24 */ /* 0x020fca000f8e02ff */
[----:B------:R-:W-:Y:S04]  /*14060*/  STL [R1+0xe00], R29 ;  /* 0x000e001d01007387 */ /* 0x000fe80000100800 */
[----:B------:R-:W-:Y:S04]  /*14070*/  STL [R1+0xe04], R25 ;  /* 0x000e041901007387 */ /* 0x000fe80000100800 */
[----:B------:R-:W-:Y:S04]  /*14080*/  STL [R1+0xe08], R26 ;  /* 0x000e081a01007387 */ /* 0x000fe80000100800 */
[----:B------:R-:W-:Y:S04]  /*14090*/  STL [R1+0xe0c], R27 ;  /* 0x000e0c1b01007387 */ /* 0x000fe80000100800 */
[----:B------:R-:W-:Y:S04]  /*140a0*/  STL [R1+0xe10], R28 ;  /* 0x000e101c01007387 */ /* 0x000fe80000100800 */
[----:B------:R-:W-:Y:S04]  /*140b0*/  STL [R1+0xe14], R22 ;  /* 0x000e141601007387 */ /* 0x000fe80000100800 */
[----:B------:R2:W-:Y:S04]  /*140c0*/  STL [R1+0xe18], R21 ;  /* 0x000e181501007387 */ /* 0x0005e80000100800 */
[----:B------:R-:W-:Y:S04]  /*140d0*/  STL [R1+0xe1c], R20 ;  /* 0x000e1c1401007387 */ /* 0x000fe80000100800 */
[----:B------:R0:W-:Y:S01]  /*140e0*/  STL [R1+0xe20], R19 ;  /* 0x000e201301007387 */ /* 0x0001e20000100800 */
[----:B--2---:R-:W-:-:S03]  /*140f0*/  LEA R21, P1, R4, R7, 0x1 ;  /* 0x0000000704157211 */ /* 0x004fc600078208ff */
[----:B------:R1:W-:Y:S01]  /*14100*/  STL [R1+0xe24], R18 ;  /* 0x000e241201007387 */ /* 0x0003e20000100800 */
[----:B0-----:R-:W-:Y:S02]  /*14110*/  IMAD R19, R17, UR4, RZ ;  /* 0x0000000411137c24 */ /* 0x001fe4000f8e02ff */
[----:B------:R-:W-:Y:S01]  /*14120*/  IMAD R17, R16, UR4, RZ ;  /* 0x0000000410117c24 */ /* 0x000fe2000f8e02ff */
[----:B-1----:R-:W2:Y:S01]  /*14130*/  LDL.LU R18, [R1+0xbc] ;  /* 0x0000bc0001127983 */ /* 0x002ea20000300800 */
[----:B------:R-:W-:Y:S01]  /*14140*/  IMAD R16, R14, UR4, RZ ;  /* 0x000000040e107c24 */ /* 0x000fe2000f8e02ff */
[-C--:B------:R-:W-:Y:S01]  /*14150*/  LEA R20, P2, R5, R7.reuse, 0x1 ;  /* 0x0000000705147211 */ /* 0x080fe200078408ff */
[----:B------:R-:W-:Y:S01]  /*14160*/  IMAD R14, R13, UR4, RZ ;  /* 0x000000040d0e7c24 */ /* 0x000fe2000f8e02ff */
[----:B------:R-:W-:Y:S01]  /*14170*/  STL [R1+0x10], R19 ;  /* 0x0000101301007387 */ /* 0x000fe20000100800 */
[----:B------:R-:W-:Y:S01]  /*14180*/  IMAD R13, R0, UR4, RZ ;  /* 0x00000004000d7c24 */ /* 0x000fe2000f8e02ff */
[----:B------:R-:W-:-:S02]  /*14190*/  LEA R22, P3, R8, R7, 0x1 ;  /* 0x0000000708167211 */ /* 0x000fc400078608ff */
[----:B------:R0:W-:Y:S01]  /*141a0*/  STL [R1+0xe28], R17 ;  /* 0x000e281101007387 */ /* 0x0001e20000100800 */
[----:B------:R-:W-:-:S03]  /*141b0*/  LEA R25, P6, R11, R7, 0x1 ;  /* 0x000000070b197211 */ /* 0x000fc600078c08ff */
[----:B0-----:R-:W3:Y:S04]  /*141c0*/  LDL.LU R17, [R1+0x9c] ;  /* 0x00009c0001117983 */ /* 0x001ee80000300800 */
[----:B------:R-:W4:Y:S04]  /*141d0*/  LDL.LU R0, [R1+0x98] ;  /* 0x0000980001007983 */ /* 0x000f280000300800 */
[----:B------:R-:W5:Y:S04]  /*141e0*/  LDL.LU R19, [R1+0xc0] ;  /* 0x0000c00001137983 */ /* 0x000f680000300800 */
[----:B------:R0:W-:Y:S04]  /*141f0*/  STL [R1+0xda8], R21 ;  /* 0x000da81501007387 */ /* 0x0001e80000100800 */
[----:B------:R1:W-:Y:S01]  /*14200*/  STL [R1+0xdac], R20 ;  /* 0x000dac1401007387 */ /* 0x0003e20000100800 */
[----:B0-----:R-:W-:-:S03]  /*14210*/  LEA R21, P4, R9, R7, 0x1 ;  /* 0x0000000709157211 */ /* 0x001fc600078808ff */
[----:B-1----:R-:W5:Y:S04]  /*14220*/  LDL.LU R20, [R1+0xc4] ;  /* 0x0000c40001147983 */ /* 0x002f680000300800 */
[----:B------:R0:W-:Y:S04]  /*14230*/  STL [R1+0xdb0], R22 ;  /* 0x000db01601007387 */ /* 0x0001e80000100800 */
[----:B------:R1:W-:Y:S01]  /*14240*/  STL [R1+0xdb4], R21 ;  /* 0x000db41501007387 */ /* 0x0003e20000100800 */
[----:B0-----:R-:W-:-:S03]  /*14250*/  LEA R22, P5, R10, R7, 0x1 ;  /* 0x000000070a167211 */ /* 0x001fc600078a08ff */
[----:B-1----:R-:W5:Y:S04]  /*14260*/  LDL.LU R21, [R1+0xc8] ;  /* 0x0000c80001157983 */ /* 0x002f680000300800 */
[----:B------:R-:W-:Y:S04]  /*14270*/  STL [R1+0xdb8], R22 ;  /* 0x000db81601007387 */ /* 0x000fe80000100800 */
[----:B------:R0:W-:Y:S02]  /*14280*/  STL [R1+0xdbc], R25 ;  /* 0x000dbc1901007387 */ /* 0x0001e40000100800 */
[----:B0-----:R-:W-:-:S02]  /*14290*/  LEA.HI.X.SX32 R25, R4, R2, 0x1, P1 ;  /* 0x0000000204197211 */ /* 0x001fc400008f0eff */
[----:B------:R-:W2:Y:S01]  /*142a0*/  LDL.LU R4, [R1+0x8] ;  /* 0x0000080001047983 */ /* 0x000ea20000300800 */
[----:B------:R-:W-:-:S05]  /*142b0*/  LEA R22, P0, R12, R7, 0x1 ;  /* 0x000000070c167211 */ /* 0x000fca00078008ff */
[----:B------:R0:W-:Y:S04]  /*142c0*/  STL [R1+0xdc0], R22 ;  /* 0x000dc01601007387 */ /* 0x0001e80000100800 */
[----:B0-----:R-:W5:Y:S01]  /*142d0*/  LDL.LU R22, [R1+0xd0] ;  /* 0x0000d00001167983 */ /* 0x001f620000300800 */
[----:B------:R-:W-:-:S03]  /*142e0*/  LEA.HI.X.SX32 R5, R5, R2, 0x1, P2 ;  /* 0x0000000205057211 */ /* 0x000fc600010f0eff */
[----:B------:R0:W-:Y:S04]  /*142f0*/  STL [R1+0xda0], R25 ;  /* 0x000da01901007387 */ /* 0x0001e80000100800 */
[----:B------:R-:W5:Y:S01]  /*14300*/  LDL.LU R28, [R1+0xd4] ;  /* 0x0000d400011c7983 */ /* 0x000f620000300800 */
[----:B0-----:R-:W-:-:S05]  /*14310*/  LEA R25, P1, R15, R7, 0x1 ;  /* 0x000000070f197211 */ /* 0x001fca00078208ff */
[----:B------:R0:W-:Y:S04]  /*14320*/  STL [R1+0xda4], R25 ;  /* 0x000da41901007387 */ /* 0x0001e80000100800 */
[----:B------:R1:W-:Y:S04]  /*14330*/  STL [R1+0xd98], R5 ;  /* 0x000d980501007387 */ /* 0x0003e80000100800 */
[----:B------:R-:W5:Y:S01]  /*14340*/  LDL.LU R27, [R1+0xdc] ;  /* 0x0000dc00011b7983 */ /* 0x000f620000300800 */
[----:B0-----:R-:W-:Y:S02]  /*14350*/  LEA R25, P2, R23, R7, 0x1 ;  /* 0x0000000717197211 */ /* 0x001fe400078408ff */
[----:B-1----:R-:W-:-:S03]  /*14360*/  LEA.HI.X.SX32 R5, R8, R2, 0x1, P3 ;  /* 0x0000000208057211 */ /* 0x002fc600018f0eff */
[----:B------:R-:W-:Y:S01]  /*14370*/  STL [R1+0xd9c], R25 ;  /* 0x000d9c1901007387 */ /* 0x000fe20000100800 */
[----:B------:R-:W-:-:S03]  /*14380*/  LEA R8, P3, R24, R7, 0x1 ;  /* 0x0000000718087211 */ /* 0x000fc600078608ff */
[----:B------:R0:W-:Y:S04]  /*14390*/  STL [R1+0xd90], R5 ;  /* 0x000d900501007387 */ /* 0x0001e80000100800 */
[----:B------:R-:W5:Y:S01]  /*143a0*/  LDL.LU R26, [R1+0xe0] ;  /* 0x0000e000011a7983 */ /* 0x000f620000300800 */
[----:B0-----:R-:W-:-:S03]  /*143b0*/  LEA.HI.X.SX32 R5, R9, R2, 0x1, P4 ;  /* 0x0000000209057211 */ /* 0x001fc600020f0eff */
[----:B------:R-:W-:Y:S04]  /*143c0*/  STL [R1+0xd94], R8 ;  /* 0x000d940801007387 */ /* 0x000fe80000100800 */
[----:B------:R0:W-:Y:S04]  /*143d0*/  STL [R1+0xd88], R5 ;  /* 0x000d880501007387 */ /* 0x0001e80000100800 */
[----:B------:R-:W5:Y:S01]  /*143e0*/  LDL.LU R25, [R1+0xe4] ;  /* 0x0000e40001197983 */ /* 0x000f620000300800 */
[----:B0-----:R-:W-:Y:S02]  /*143f0*/  LEA.HI.X.SX32 R5, R10, R2, 0x1, P5 ;  /* 0x000000020a057211 */ /* 0x001fe400028f0eff */
[----:B--2---:R-:W-:-:S05]  /*14400*/  LEA R8, P4, R4, R7, 0x1 ;  /* 0x0000000704087211 */ /* 0x004fca00078808ff */
[----:B------:R4:W-:Y:S04]  /*14410*/  STL [R1+0xd8c], R8 ;  /* 0x000d8c0801007387 */ /* 0x0009e80000100800 */
[----:B------:R0:W-:Y:S04]  /*14420*/  STL [R1+0xd80], R5 ;  /* 0x000d800501007387 */ /* 0x0001e80000100800 */
[----:B------:R-:W2:Y:S01]  /*14430*/  LDL.LU R29, [R1+0xe8] ;  /* 0x0000e800011d7983 */ /* 0x000ea20000300800 */
[----:B----4-:R-:W-:Y:S02]  /*14440*/  LEA R8, P5, R0, R7, 0x1 ;  /* 0x0000000700087211 */ /* 0x010fe400078a08ff */
[----:B0-----:R-:W-:-:S03]  /*14450*/  LEA.HI.X.SX32 R5, R11, R2, 0x1, P6 ;  /* 0x000000020b057211 */ /* 0x001fc600030f0eff */
[----:B------:R3:W-:Y:S04]  /*14460*/  STL [R1+0xd84], R8 ;  /* 0x000d840801007387 */ /* 0x0007e80000100800 */
[----:B------:R0:W-:Y:S04]  /*14470*/  STL [R1+0xd78], R5 ;  /* 0x000d780501007387 */ /* 0x0001e80000100800 */
[----:B------:R-:W4:Y:S01]  /*14480*/  LDL.LU R10, [R1+0xec] ;  /* 0x0000ec00010a7983 */ /* 0x000f220000300800 */
[----:B---3--:R-:W-:Y:S02]  /*14490*/  LEA R8, P6, R17, R7, 0x1 ;  /* 0x0000000711087211 */ /* 0x008fe400078c08ff */
[----:B0-----:R-:W-:-:S03]  /*144a0*/  LEA.HI.X.SX32 R5, R12, R2, 0x1, P0 ;  /* 0x000000020c057211 */ /* 0x001fc600000f0eff */
[----:B------:R0:W-:Y:S04]  /*144b0*/  STL [R1+0xd7c], R8 ;  /* 0x000d7c0801007387 */ /* 0x0001e80000100800 */
[----:B------:R1:W-:Y:S04]  /*144c0*/  STL [R1+0xd70], R5 ;  /* 0x000d700501007387 */ /* 0x0003e80000100800 */
[----:B------:R-:W3:Y:S01]  /*144d0*/  LDL.LU R9, [R1+0xf0] ;  /* 0x0000f00001097983 */ /* 0x000ee20000300800 */
[----:B0-----:R-:W-:Y:S02]  /*144e0*/  LEA R8, P0, R18, R7, 0x1 ;  /* 0x0000000712087211 */ /* 0x001fe400078008ff */
[----:B-1----:R-:W-:-:S03]  /*144f0*/  LEA.HI.X.SX32 R5, R15, R2, 0x1, P1 ;  /* 0x000000020f057211 */ /* 0x002fc600008f0eff */
[----:B------:R0:W-:Y:S04]  /*14500*/  STL [R1+0xd74], R8 ;  /* 0x000d740801007387 */ /* 0x0001e80000100800 */
[----:B------:R1:W-:Y:S01]  /*14510*/  STL [R1+0xd68], R5 ;  /* 0x000d680501007387 */ /* 0x0003e20000100800 */
[----:B-----5:R-:W-:-:S03]  /*14520*/  LEA R11, P1, R19, R7, 0x1 ;  /* 0x00000007130b7211 */ /* 0x020fc600078208ff */
[----:B0-----:R-:W5:Y:S01]  /*14530*/  LDL.LU R8, [R1+0xf4] ;  /* 0x0000f40001087983 */ /* 0x001f620000300800 */
[----:B-1----:R-:W-:-:S03]  /*14540*/  LEA.HI.X.SX32 R5, R23, R2, 0x1, P2 ;  /* 0x0000000217057211 */ /* 0x002fc600010f0eff */
[----:B------:R0:W-:Y:S01]  /*14550*/  STL [R1+0xd6c], R11 ;  /* 0x000d6c0b01007387 */ /* 0x0001e20000100800 */
[----:B------:R-:W-:-:S03]  /*14560*/  LEA R12, P2, R20, R7, 0x1 ;  /* 0x00000007140c7211 */ /* 0x000fc600078408ff */
[----:B------:R1:W-:Y:S01]  /*14570*/  STL [R1+0xd60], R5 ;  /* 0x000d600501007387 */ /* 0x0003e20000100800 */
[----:B0-----:R-:W-:-:S03]  /*14580*/  LEA.HI.X.SX32 R11, R24, R2, 0x1, P3 ;  /* 0x00000002180b7211 */ /* 0x001fc600018f0eff */
[----:B-1----:R-:W5:Y:S04]  /*14590*/  LDL.LU R5, [R1+0xf8] ;  /* 0x0000f80001057983 */ /* 0x002f680000300800 */
[----:B------:R-:W-:Y:S04]  /*145a0*/  STL [R1+0xd64], R12 ;  /* 0x000d640c01007387 */ /* 0x000fe80000100800 */
[----:B------:R0:W-:Y:S02]  /*145b0*/  STL [R1+0x5e4], R11 ;  /* 0x0005e40b01007387 */ /* 0x0001e40000100800 */
[----:B0-----:R-:W-:-:S02]  /*145c0*/  LEA.HI.X.SX32 R11, R4, R2, 0x1, P4 ;  /* 0x00000002040b7211 */ /* 0x001fc400020f0eff */
[----:B------:R-:W5:Y:S01]  /*145d0*/  LDL.LU R4, [R1+0xfc] ;  /* 0x0000fc0001047983 */ /* 0x000f620000300800 */
[----:B------:R-:W-:-:S05]  /*145e0*/  LEA R12, P3, R21, R7, 0x1 ;  /* 0x00000007150c7211 */ /* 0x000fca00078608ff */
[----:B------:R-:W-:Y:S04]  /*145f0*/  STL [R1+0x604], R12 ;  /* 0x0006040c01007387 */ /* 0x000fe80000100800 */
[----:B------:R0:W-:Y:S02]  /*14600*/  STL [R1+0x5e8], R11 ;  /* 0x0005e80b01007387 */ /* 0x0001e40000100800 */
[----:B0-----:R-:W-:Y:S02]  /*14610*/  LEA.HI.X.SX32 R11, R0, R2, 0x1, P5 ;  /* 0x00000002000b7211 */ /* 0x001fe400028f0eff */
[----:B------:R-:W5:Y:S01]  /*14620*/  LDL.LU R0, [R1+0x100] ;  /* 0x0001000001007983 */ /* 0x000f620000300800 */
[----:B------:R-:W-:-:S05]  /*14630*/  LEA R12, P4, R22, R7, 0x1 ;  /* 0x00000007160c7211 */ /* 0x000fca00078808ff */
[----:B------:R-:W-:Y:S04]  /*14640*/  STL [R1+0x60c], R12 ;  /* 0x00060c0c01007387 */ /* 0x000fe80000100800 */
[----:B------:R0:W-:Y:S02]  /*14650*/  STL [R1+0x5ec], R11 ;  /* 0x0005ec0b01007387 */ /* 0x0001e40000100800 */
[----:B0-----:R-:W-:Y:S02]  /*14660*/  LEA.HI.X.SX32 R11, R17, R2, 0x1, P6 ;  /* 0x00000002110b7211 */ /* 0x001fe400030f0eff */
[----:B------:R-:W5:Y:S01]  /*14670*/  LDL.LU R17, [R1+0x104] ;  /* 0x0001040001117983 */ /* 0x000f620000300800 */
[----:B------:R-:W-:-:S05]  /*14680*/  LEA R12, P5, R28, R7, 0x1 ;  /* 0x000000071c0c7211 */ /* 0x000fca00078a08ff */
[----:B------:R0:W-:Y:S04]  /*14690*/  STL [R1+0x614], R12 ;  /* 0x0006140c01007387 */ /* 0x0001e80000100800 */
[----:B------:R1:W-:Y:S01]  /*146a0*/  STL [R1+0x5f0], R11 ;  /* 0x0005f00b01007387 */ /* 0x0003e20000100800 */
[-C--:B0-----:R-:W-:Y:S02]  /*146b0*/  LEA R12, P6, R27, R7.reuse, 0x1 ;  /* 0x000000071b0c7211 */ /* 0x081fe400078c08ff */
[----:B-1----:R-:W-:Y:S02]  /*146c0*/  LEA.HI.X.SX32 R11, R18, R2, 0x1, P0 ;  /* 0x00000002120b7211 */ /* 0x002fe400000f0eff */
[----:B------:R-:W5:Y:S04]  /*146d0*/  LDL.LU R18, [R1+0x108] ;  /* 0x0001080001127983 */ /* 0x000f680000300800 */
[----:B------:R0:W-:Y:S04]  /*146e0*/  STL [R1+0x61c], R12 ;  /* 0x00061c0c01007387 */ /* 0x0001e80000100800 */
[----:B------:R1:W-:Y:S01]  /*146f0*/  STL [R1+0x5f4], R11 ;  /* 0x0005f40b01007387 */ /* 0x0003e20000100800 */
[----:B0-----:R-:W-:-:S02]  /*14700*/  LEA R12, P0, R26, R7, 0x1 ;  /* 0x000000071a0c7211 */ /* 0x001fc400078008ff */
[----:B-1----:R-:W-:Y:S02]  /*14710*/  LEA.HI.X.SX32 R11, R19, R2, 0x1, P1 ;  /* 0x00000002130b7211 */ /* 0x002fe400008f0eff */
[----:B------:R-:W5:Y:S04]  /*14720*/  LDL.LU R19, [R1+0x10c] ;  /* 0x00010c0001137983 */ /* 0x000f680000300800 */
[----:B------:R0:W-:Y:S04]  /*14730*/  STL [R1+0x624], R12 ;  /* 0x0006240c01007387 */ /* 0x0001e80000100800 */
[----:B------:R1:W-:Y:S01]  /*14740*/  STL [R1+0x5f8], R11 ;  /* 0x0005f80b01007387 */ /* 0x0003e20000100800 */
[----:B0-----:R-:W-:-:S02]  /*14750*/  LEA R12, P1, R25, R7, 0x1 ;  /* 0x00000007190c7211 */ /* 0x001fc400078208ff */
[-C--:B-1----:R-:W-:Y:S02]  /*14760*/  LEA.HI.X.SX32 R11, R20, R2.reuse, 0x1, P2 ;  /* 0x00000002140b7211 */ /* 0x082fe400010f0eff */
[----:B------:R-:W5:Y:S04]  /*14770*/  LDL.LU R20, [R1+0x110] ;  /* 0x0001100001147983 */ /* 0x000f680000300800 */
[----:B------:R-:W-:Y:S04]  /*14780*/  STL [R1+0x62c], R12 ;  /* 0x00062c0c01007387 */ /* 0x000fe80000100800 */
[----:B------:R0:W-:Y:S02]  /*14790*/  STL [R1+0x5fc], R11 ;  /* 0x0005fc0b01007387 */ /* 0x0001e40000100800 */
[----:B0-----:R-:W-:-:S02]  /*147a0*/  LEA.HI.X.SX32 R11, R21, R2, 0x1, P3 ;  /* 0x00000002150b7211 */ /* 0x001fc400018f0eff */
[----:B------:R-:W5:Y:S01]  /*147b0*/  LDL.LU R21, [R1+0x114] ;  /* 0x0001140001157983 */ /* 0x000f620000300800 */
[----:B--2---:R-:W-:-:S05]  /*147c0*/  LEA R12, P2, R29, R7, 0x1 ;  /* 0x000000071d0c7211 */ /* 0x004fca00078408ff */
[----:B------:R4:W-:Y:S04]  /*147d0*/  STL [R1+0x634], R12 ;  /* 0x0006340c01007387 */ /* 0x0009e80000100800 */
[----:B------:R0:W-:Y:S01]  /*147e0*/  STL [R1+0x600], R11 ;  /* 0x0006000b01007387 */ /* 0x0001e20000100800 */
[-C--:B----4-:R-:W-:Y:S02]  /*147f0*/  LEA R12, P3, R10, R7.reuse, 0x1 ;  /* 0x000000070a0c7211 */ /* 0x090fe400078608ff */
[----:B0-----:R-:W-:Y:S02]  /*14800*/  LEA.HI.X.SX32 R11, R22, R2, 0x1, P4 ;  /* 0x00000002160b7211 */ /* 0x001fe400020f0eff */
[----:B------:R-:W2:Y:S04]  /*14810*/  LDL.LU R22, [R1+0x118] ;  /* 0x0001180001167983 */ /* 0x000ea80000300800 */
[----:B------:R3:W-:Y:S04]  /*14820*/  STL [R1+0x63c], R12 ;  /* 0x00063c0c01007387 */ /* 0x0007e80000100800 */
[----:B------:R0:W-:Y:S01]  /*14830*/  STL [R1+0x608], R11 ;  /* 0x0006080b01007387 */ /* 0x0001e20000100800 */
[----:B---3--:R-:W-:-:S02]  /*14840*/  LEA R12, P4, R9, R7, 0x1 ;  /* 0x00000007090c7211 */ /* 0x008fc400078808ff */
[----:B0-----:R-:W-:Y:S02]  /*14850*/  LEA.HI.X.SX32 R11, R28, R2, 0x1, P5 ;  /* 0x000000021c0b7211 */ /* 0x001fe400028f0eff */
[----:B------:R-:W3:Y:S04]  /*14860*/  LDL.LU R28, [R1+0x11c] ;  /* 0x00011c00011c7983 */ /* 0x000ee80000300800 */
[----:B------:R5:W-:Y:S04]  /*14870*/  STL [R1+0x644], R12 ;  /* 0x0006440c01007387 */ /* 0x000be80000100800 */
[----:B------:R0:W-:Y:S01]  /*14880*/  STL [R1+0x610], R11 ;  /* 0x0006100b01007387 */ /* 0x0001e20000100800 */
[----:B-----5:R-:W-:-:S02]  /*14890*/  LEA R12, P5, R8, R7, 0x1 ;  /* 0x00000007080c7211 */ /* 0x020fc400078a08ff */
[-C--:B0-----:R-:W-:Y:S02]  /*148a0*/  LEA.HI.X.SX32 R11, R27, R2.reuse, 0x1, P6 ;  /* 0x000000021b0b7211 */ /* 0x081fe400030f0eff */
[----:B------:R-:W4:Y:S04]  /*148b0*/  LDL.LU R27, [R1+0x120] ;  /* 0x00012000011b7983 */ /* 0x000f280000300800 */
[----:B------:R-:W-:Y:S04]  /*148c0*/  STL [R1+0x64c], R12 ;  /* 0x00064c0c01007387 */ /* 0x000fe80000100800 */
[----:B------:R0:W-:Y:S02]  /*148d0*/  STL [R1+0x618], R11 ;  /* 0x0006180b01007387 */ /* 0x0001e40000100800 */
[----:B0-----:R-:W-:-:S02]  /*148e0*/  LEA.HI.X.SX32 R11, R26, R2, 0x1, P0 ;  /* 0x000000021a0b7211 */ /* 0x001fc400000f0eff */
[----:B------:R-:W5:Y:S01]  /*148f0*/  LDL.LU R26, [R1+0x124] ;  /* 0x00012400011a7983 */ /* 0x000f620000300800 */
[----:B------:R-:W-:-:S05]  /*14900*/  LEA R12, P6, R5, R7, 0x1 ;  /* 0x00000007050c7211 */ /* 0x000fca00078c08ff */
[----:B------:R0:W-:Y:S04]  /*14910*/  STL [R1+0x654], R12 ;  /* 0x0006540c01007387 */ /* 0x0001e80000100800 */
[----:B------:R1:W-:Y:S01]  /*14920*/  STL [R1+0x620], R11 ;  /* 0x0006200b01007387 */ /* 0x0003e20000100800 */
[----:B0-----:R-:W-:Y:S02]  /*14930*/  LEA R12, P0, R4, R7, 0x1 ;  /* 0x00000007040c7211 */ /* 0x001fe400078008ff */
[-C--:B-1----:R-:W-:Y:S02]  /*14940*/  LEA.HI.X.SX32 R11, R25, R2.reuse, 0x1, P1 ;  /* 0x00000002190b7211 */ /* 0x082fe400008f0eff */
[----:B------:R-:W5:Y:S04]  /*14950*/  LDL.LU R25, [R1+0x128] ;  /* 0x0001280001197983 */ /* 0x000f680000300800 */
        /* <DEDUP_REMOVED lines=35> */
[----:B------:R-:W-:Y:S04]  /*14b90*/  STL [R1+0x694], R12 ;  /* 0x0006940c01007387 */ /* 0x000fe80000100800 */
[----:B------:R0:W-:Y:S02]  /*14ba0*/  STL [R1+0x660], R11 ;  /* 0x0006600b01007387 */ /* 0x0001e40000100800 */
[-C--:B0-----:R-:W-:Y:S02]  /*14bb0*/  LEA.HI.X.SX32 R11, R17, R2.reuse, 0x1, P2 ;  /* 0x00000002110b7211 */ /* 0x081fe400010f0eff */
[----:B---3--:R-:W-:Y:S01]  /*14bc0*/  LEA R12, P1, R28, R7, 0x1 ;  /* 0x000000071c0c7211 */ /* 0x008fe200078208ff */
[----:B------:R-:W2:Y:S04]  /*14bd0*/  LDL.LU R17, [R1+0x148] ;  /* 0x0001480001117983 */ /* 0x000ea80000300800 */
[----:B------:R-:W-:Y:S04]  /*14be0*/  STL [R1+0x69c], R12 ;  /* 0x00069c0c01007387 */ /* 0x000fe80000100800 */
[----:B------:R0:W-:Y:S02]  /*14bf0*/  STL [R1+0x668], R11 ;  /* 0x0006680b01007387 */ /* 0x0001e40000100800 */
[----:B0-----:R-:W-:-:S02]  /*14c00*/  LEA.HI.X.SX32 R11, R18, R2, 0x1, P3 ;  /* 0x00000002120b7211 */ /* 0x001fc400018f0eff */
[----:B----4-:R-:W-:Y:S01]  /*14c10*/  LEA R12, P2, R27, R7, 0x1 ;  /* 0x000000071b0c7211 */ /* 0x010fe200078408ff */
[----:B------:R-:W3:Y:S04]  /*14c20*/  LDL.LU R18, [R1+0x14c] ;  /* 0x00014c0001127983 */ /* 0x000ee80000300800 */
[----:B------:R-:W-:Y:S04]  /*14c30*/  STL [R1+0x6a4], R12 ;  /* 0x0006a40c01007387 */ /* 0x000fe80000100800 */
[----:B------:R0:W-:Y:S02]  /*14c40*/  STL [R1+0x670], R11 ;  /* 0x0006700b01007387 */ /* 0x0001e40000100800 */
[----:B0-----:R-:W-:-:S02]  /*14c50*/  LEA.HI.X.SX32 R11, R19, R2, 0x1, P4 ;  /* 0x00000002130b7211 */ /* 0x001fc400020f0eff */
[----:B------:R-:W4:Y:S01]  /*14c60*/  LDL.LU R19, [R1+0x150] ;  /* 0x0001500001137983 */ /* 0x000f220000300800 */
[----:B-----5:R-:W-:-:S05]  /*14c70*/  LEA R12, P3, R26, R7, 0x1 ;  /* 0x000000071a0c7211 */ /* 0x020fca00078608ff */
[----:B------:R-:W-:Y:S04]  /*14c80*/  STL [R1+0x6ac], R12 ;  /* 0x0006ac0c01007387 */ /* 0x000fe80000100800 */
[----:B------:R0:W-:Y:S02]  /*14c90*/  STL [R1+0x678], R11 ;  /* 0x0006780b01007387 */ /* 0x0001e40000100800 */
[----:B0-----:R-:W-:Y:S02]  /*14ca0*/  LEA.HI.X.SX32 R11, R20, R2, 0x1, P5 ;  /* 0x00000002140b7211 */ /* 0x001fe400028f0eff */
        /* <DEDUP_REMOVED lines=122> */
[----:B------:R-:W-:Y:S04]  /*15450*/  STL [R1+0x774], R12 ;  /* 0x0007740c01007387 */ /* 0x000fe80000100800 */
[----:B------:R0:W-:Y:S02]  /*15460*/  STL [R1+0x740], R11 ;  /* 0x0007400b01007387 */ /* 0x0001e40000100800 */
[-C--:B0-----:R-:W-:Y:S02]  /*15470*/  LEA.HI.X.SX32 R11, R10, R2.reuse, 0x1, P2 ;  /* 0x000000020a0b7211 */ /* 0x081fe400010f0eff */
[----:B------:R-:W-:Y:S01]  /*15480*/  LEA R12, P1, R17, R7, 0x1 ;  /* 0x00000007110c7211 */ /* 0x000fe200078208ff */
        /* <DEDUP_REMOVED lines=79> */
[-C--:B------:R-:W-:Y:S01]  /*15980*/  LEA R12, P3, R0, R7.reuse, 0x1 ;  /* 0x00000007000c7211 */ /* 0x080fe200078608ff */
        /* <DEDUP_REMOVED lines=69> */
[----:B------:R-:W-:Y:S01]  /*15de0*/  LEA R12, P3, R8, R7, 0x1 ;  /* 0x00000007080c7211 */ /* 0x000fe200078608ff */
        /* <DEDUP_REMOVED lines=365> */
[-C--:B------:R-:W-:Y:S02]  /*174c0*/  LEA.HI.X.SX32 R5, R5, R2.reuse, 0x1, P2 ;  /* 0x0000000205057211 */ /* 0x080fe400010f0eff */
[-C--:B------:R-:W-:Y:S02]  /*174d0*/  LEA.HI.X.SX32 R4, R4, R2.reuse, 0x1, P3 ;  /* 0x0000000204047211 */ /* 0x080fe400018f0eff */
[-C--:B------:R-:W-:Y:S02]  /*174e0*/  LEA.HI.X.SX32 R0, R0, R2.reuse, 0x1, P4 ;  /* 0x0000000200007211 */ /* 0x080fe400020f0eff */
[----:B------:R-:W-:Y:S02]  /*174f0*/  LEA.HI.X.SX32 R15, R17, R2, 0x1, P5 ;  /* 0x00000002110f7211 */ /* 0x000fe400028f0eff */
[----:B--2---:R-:W-:-:S05]  /*17500*/  LEA R12, P6, R18, R7, 0x1 ;  /* 0x00000007120c7211 */ /* 0x004fca00078c08ff */
[----:B------:R-:W-:Y:S04]  /*17510*/  STL [R1+0xab4], R12 ;  /* 0x000ab40c01007387 */ /* 0x000fe80000100800 */
[----:B------:R0:W-:Y:S02]  /*17520*/  STL [R1+0xa80], R11 ;  /* 0x000a800b01007387 */ /* 0x0001e40000100800 */
[----:B0-----:R-:W-:Y:S02]  /*17530*/  LEA.HI.X.SX32 R11, R8, R2, 0x1, P1 ;  /* 0x00000002080b7211 */ /* 0x001fe400008f0eff */
[-C--:B---3--:R-:W-:Y:S01]  /*17540*/  LEA R12, P0, R19, R7.reuse, 0x1 ;  /* 0x00000007130c7211 */ /* 0x088fe200078008ff */
[----:B------:R-:W2:Y:S04]  /*17550*/  LDL.LU R8, [R1+0x1e0] ;  /* 0x0001e00001087983 */ /* 0x000ea80000300800 */
[----:B------:R-:W-:Y:S04]  /*17560*/  STL [R1+0xabc], R12 ;  /* 0x000abc0c01007387 */ /* 0x000fe80000100800 */
[----:B------:R0:W-:Y:S04]  /*17570*/  STL [R1+0xa88], R11 ;  /* 0x000a880b01007387 */ /* 0x0001e80000100800 */
[----:B0-----:R-:W3:Y:S01]  /*17580*/  LDL.LU R11, [R1+0x1dc] ;  /* 0x0001dc00010b7983 */ /* 0x001ee20000300800 */
[----:B----4-:R-:W-:-:S05]  /*17590*/  LEA R12, P1, R20, R7, 0x1 ;  /* 0x00000007140c7211 */ /* 0x010fca00078208ff */
[----:B------:R-:W-:Y:S04]  /*175a0*/  STL [R1+0xac4], R12 ;  /* 0x000ac40c01007387 */ /* 0x000fe80000100800 */
[----:B------:R0:W-:Y:S04]  /*175b0*/  STL [R1+0xa90], R5 ;  /* 0x000a900501007387 */ /* 0x0001e80000100800 */
[----:B0-----:R-:W4:Y:S01]  /*175c0*/  LDL.LU R5, [R1+0x1d8] ;  /* 0x0001d80001057983 */ /* 0x001f220000300800 */
[----:B-----5:R-:W-:-:S05]  /*175d0*/  LEA R12, P2, R21, R7, 0x1 ;  /* 0x00000007150c7211 */ /* 0x020fca00078408ff */
[----:B------:R-:W-:Y:S04]  /*175e0*/  STL [R1+0xacc], R12 ;  /* 0x000acc0c01007387 */ /* 0x000fe80000100800 */
[----:B------:R0:W-:Y:S04]  /*175f0*/  STL [R1+0xa98], R4 ;  /* 0x000a980401007387 */ /* 0x0001e80000100800 */
[----:B0-----:R-:W5:Y:S01]  /*17600*/  LDL.LU R4, [R1+0x1d4] ;  /* 0x0001d40001047983 */ /* 0x001f620000300800 */
[----:B------:R-:W-:-:S05]  /*17610*/  LEA R12, P3, R22, R7, 0x1 ;  /* 0x00000007160c7211 */ /* 0x000fca00078608ff */
[----:B------:R-:W-:Y:S04]  /*17620*/  STL [R1+0xad4], R12 ;  /* 0x000ad40c01007387 */ /* 0x000fe80000100800 */
[----:B------:R0:W-:Y:S04]  /*17630*/  STL [R1+0xaa0], R0 ;  /* 0x000aa00001007387 */ /* 0x0001e80000100800 */
[----:B0-----:R-:W5:Y:S01]  /*17640*/  LDL.LU R0, [R1+0x1d0] ;  /* 0x0001d00001007983 */ /* 0x001f620000300800 */
[----:B------:R-:W-:-:S05]  /*17650*/  LEA R12, P4, R28, R7, 0x1 ;  /* 0x000000071c0c7211 */ /* 0x000fca00078808ff */
[----:B------:R-:W-:Y:S04]  /*17660*/  STL [R1+0xadc], R12 ;  /* 0x000adc0c01007387 */ /* 0x000fe80000100800 */
[----:B------:R0:W-:Y:S04]  /*17670*/  STL [R1+0xaa8], R15 ;  /* 0x000aa80f01007387 */ /* 0x0001e80000100800 */
[----:B------:R-:W5:Y:S01]  /*17680*/  LDL.LU R17, [R1+0x1cc] ;  /* 0x0001cc0001117983 */ /* 0x000f620000300800 */
[----:B0-----:R-:W-:Y:S02]  /*17690*/  LEA.HI.X.SX32 R15, R18, R2, 0x1, P6 ;  /* 0x00000002120f7211 */ /* 0x001fe400030f0eff */
        /* <DEDUP_REMOVED lines=34> */
[----:B---3--:R-:W-:Y:S02]  /*178c0*/  LEA R12, P5, R11, R7, 0x1 ;  /* 0x000000070b0c7211 */ /* 0x008fe400078a08ff */
[----:B0-----:R-:W-:-:S03]  /*178d0*/  LEA.HI.X.SX32 R15, R26, R2, 0x1, P6 ;  /* 0x000000021a0f7211 */ /* 0x001fc600030f0eff */
[----:B------:R-:W-:Y:S04]  /*178e0*/  STL [R1+0xb1c], R12 ;  /* 0x000b1c0c01007387 */ /* 0x000fe80000100800 */
[----:B------:R0:W-:Y:S04]  /*178f0*/  STL [R1+0xae8], R15 ;  /* 0x000ae80f01007387 */ /* 0x0001e80000100800 */
[----:B------:R-:W3:Y:S01]  /*17900*/  LDL.LU R26, [R1+0x174] ;  /* 0x00017400011a7983 */ /* 0x000ee20000300800 */
[----:B0-----:R-:W-:Y:S02]  /*17910*/  LEA.HI.X.SX32 R15, R25, R2, 0x1, P0 ;  /* 0x00000002190f7211 */ /* 0x001fe400000f0eff */
[----:B----4-:R-:W-:-:S05]  /*17920*/  LEA R12, P6, R5, R7, 0x1 ;  /* 0x00000007050c7211 */ /* 0x010fca00078c08ff */
[----:B------:R5:W-:Y:S04]  /*17930*/  STL [R1+0xb24], R12 ;  /* 0x000b240c01007387 */ /* 0x000be80000100800 */
[----:B------:R0:W-:Y:S04]  /*17940*/  STL [R1+0xaf0], R15 ;  /* 0x000af00f01007387 */ /* 0x0001e80000100800 */
[----:B------:R-:W4:Y:S01]  /*17950*/  LDL.LU R25, [R1+0x170] ;  /* 0x0001700001197983 */ /* 0x000f220000300800 */
[----:B-----5:R-:W-:Y:S02]  /*17960*/  LEA R12, P0, R4, R7, 0x1 ;  /* 0x00000007040c7211 */ /* 0x020fe400078008ff */
[----:B0-----:R-:W-:-:S03]  /*17970*/  LEA.HI.X.SX32 R15, R29, R2, 0x1, P1 ;  /* 0x000000021d0f7211 */ /* 0x001fc600008f0eff */
[----:B------:R0:W-:Y:S04]  /*17980*/  STL [R1+0xb2c], R12 ;  /* 0x000b2c0c01007387 */ /* 0x0001e80000100800 */
[----:B------:R-:W5:Y:S04]  /*17990*/  LDL.LU R29, [R1+0x15c] ;  /* 0x00015c00011d7983 */ /* 0x000f680000300800 */
[----:B------:R1:W-:Y:S01]  /*179a0*/  STL [R1+0xaf8], R15 ;  /* 0x000af80f01007387 */ /* 0x0003e20000100800 */
[----:B0-----:R-:W-:Y:S02]  /*179b0*/  LEA R12, P1, R0, R7, 0x1 ;  /* 0x00000007000c7211 */ /* 0x001fe400078208ff */
[----:B-1----:R-:W-:-:S03]  /*179c0*/  LEA.HI.X.SX32 R15, R10, R2, 0x1, P2 ;  /* 0x000000020a0f7211 */ /* 0x002fc600010f0eff */
[----:B------:R0:W-:Y:S04]  /*179d0*/  STL [R1+0xb34], R12 ;  /* 0x000b340c01007387 */ /* 0x0001e80000100800 */
[----:B------:R-:W5:Y:S01]  /*179e0*/  LDL.LU R10, [R1+0xd8] ;  /* 0x0000d800010a7983 */ /* 0x000f620000300800 */
[----:B0-----:R-:W-:-:S03]  /*179f0*/  LEA R12, P2, R17, R7, 0x1 ;  /* 0x00000007110c7211 */ /* 0x001fc600078408ff */
[----:B------:R0:W-:Y:S04]  /*17a00*/  STL [R1+0xb00], R15 ;  /* 0x000b000f01007387 */ /* 0x0001e80000100800 */
[----:B------:R1:W-:Y:S01]  /*17a10*/  STL [R1+0xb3c], R12 ;  /* 0x000b3c0c01007387 */ /* 0x0003e20000100800 */
[----:B0-----:R-:W-:-:S03]  /*17a20*/  LEA.HI.X.SX32 R15, R9, R2, 0x1, P3 ;  /* 0x00000002090f7211 */ /* 0x001fc600018f0eff */
[----:B------:R-:W5:Y:S04]  /*17a30*/  LDL.LU R9, [R1+0xcc] ;  /* 0x0000cc0001097983 */ /* 0x000f680000300800 */
[----:B------:R0:W-:Y:S01]  /*17a40*/  STL [R1+0xb08], R15 ;  /* 0x000b080f01007387 */ /* 0x0001e20000100800 */
[----:B-1----:R-:W-:-:S05]  /*17a50*/  LEA R12, P3, R18, R7, 0x1 ;  /* 0x00000007120c7211 */ /* 0x002fca00078608ff */
[----:B------:R1:W-:Y:S01]  /*17a60*/  STL [R1+0xb44], R12 ;  /* 0x000b440c01007387 */ /* 0x0003e20000100800 */
[----:B0-----:R-:W-:-:S03]  /*17a70*/  LEA.HI.X.SX32 R15, R8, R2, 0x1, P4 ;  /* 0x00000002080f7211 */ /* 0x001fc600020f0eff */
[----:B------:R-:W5:Y:S04]  /*17a80*/  LDL.LU R8, [R1+0xb8] ;  /* 0x0000b80001087983 */ /* 0x000f680000300800 */
[----:B------:R0:W-:Y:S01]  /*17a90*/  STL [R1+0xb10], R15 ;  /* 0x000b100f01007387 */ /* 0x0001e20000100800 */
[-C--:B-1----:R-:W-:Y:S02]  /*17aa0*/  LEA R12, P4, R19, R7.reuse, 0x1 ;  /* 0x00000007130c7211 */ /* 0x082fe400078808ff */
[-C--:B0-----:R-:W-:Y:S02]  /*17ab0*/  LEA.HI.X.SX32 R15, R11, R2.reuse, 0x1, P5 ;  /* 0x000000020b0f7211 */ /* 0x081fe400028f0eff */
[----:B------:R-:W-:Y:S01]  /*17ac0*/  LEA.HI.X.SX32 R11, R5, R2, 0x1, P6 ;  /* 0x00000002050b7211 */ /* 0x000fe200030f0eff */
[----:B------:R0:W-:Y:S04]  /*17ad0*/  STL [R1+0xb4c], R12 ;  /* 0x000b4c0c01007387 */ /* 0x0001e80000100800 */
[----:B------:R-:W-:Y:S04]  /*17ae0*/  STL [R1+0xb18], R15 ;  /* 0x000b180f01007387 */ /* 0x000fe80000100800 */
[----:B------:R-:W5:Y:S01]  /*17af0*/  LDL.LU R5, [R1+0xb4] ;  /* 0x0000b40001057983 */ /* 0x000f620000300800 */
[----:B0-----:R-:W-:-:S05]  /*17b00*/  LEA R12, P5, R20, R7, 0x1 ;  /* 0x00000007140c7211 */ /* 0x001fca00078a08ff */
        /* <DEDUP_REMOVED lines=16> */
[----:B------:R0:W-:Y:S04]  /*17c10*/  STL [R1+0xb38], R11 ;  /* 0x000b380b01007387 */ /* 0x0001e80000100800 */
[----:B0-----:R-:W5:Y:S01]  /*17c20*/  LDL.LU R11, [R1+0xa4] ;  /* 0x0000a400010b7983 */ /* 0x001f620000300800 */
[----:B------:R-:W-:-:S02]  /*17c30*/  LEA.HI.X.SX32 R12, R18, R2, 0x1, P3 ;  /* 0x00000002120c7211 */ /* 0x000fc400018f0eff */
[----:B--2---:R-:W-:-:S05]  /*17c40*/  LEA R15, P2, R27, R7, 0x1 ;  /* 0x000000071b0f7211 */ /* 0x004fca00078408ff */
[----:B------:R-:W-:Y:S04]  /*17c50*/  STL [R1+0xb74], R15 ;  /* 0x000b740f01007387 */ /* 0x000fe80000100800 */
[----:B------:R0:W-:Y:S01]  /*17c60*/  STL [R1+0xb40], R12 ;  /* 0x000b400c01007387 */ /* 0x0001e20000100800 */
[----:B---3--:R-:W-:Y:S02]  /*17c70*/  LEA R18, P3, R26, R7, 0x1 ;  /* 0x000000071a127211 */ /* 0x008fe400078608ff */
[----:B0-----:R-:W-:-:S03]  /*17c80*/  LEA.HI.X.SX32 R12, R19, R2, 0x1, P4 ;  /* 0x00000002130c7211 */ /* 0x001fc600020f0eff */
[----:B------:R0:W-:Y:S04]  /*17c90*/  STL [R1+0xb7c], R18 ;  /* 0x000b7c1201007387 */ /* 0x0001e80000100800 */
[----:B0-----:R-:W2:Y:S01]  /*17ca0*/  LDL.LU R18, [R1+0xa0] ;  /* 0x0000a00001127983 */ /* 0x001ea20000300800 */
[----:B----4-:R-:W-:-:S03]  /*17cb0*/  LEA R15, P4, R25, R7, 0x1 ;  /* 0x00000007190f7211 */ /* 0x010fc600078808ff */
[----:B------:R0:W-:Y:S04]  /*17cc0*/  STL [R1+0xb48], R12 ;  /* 0x000b480c01007387 */ /* 0x0001e80000100800 */
[----:B------:R5:W-:Y:S04]  /*17cd0*/  STL [R1+0xb84], R15 ;  /* 0x000b840f01007387 */ /* 0x000be80000100800 */
[----:B------:R-:W3:Y:S01]  /*17ce0*/  LDL.LU R19, [R1+0x94] ;  /* 0x0000940001137983 */ /* 0x000ee20000300800 */
[----:B0-----:R-:W-:Y:S02]  /*17cf0*/  LEA.HI.X.SX32 R12, R20, R2, 0x1, P5 ;  /* 0x00000002140c7211 */ /* 0x001fe400028f0eff */
[----:B-----5:R-:W-:-:S03]  /*17d00*/  LEA R15, P5, R29, R7, 0x1 ;  /* 0x000000071d0f7211 */ /* 0x020fc600078a08ff */
[----:B------:R0:W-:Y:S04]  /*17d10*/  STL [R1+0xb50], R12 ;  /* 0x000b500c01007387 */ /* 0x0001e80000100800 */
[----:B------:R1:W-:Y:S04]  /*17d20*/  STL [R1+0xb8c], R15 ;  /* 0x000b8c0f01007387 */ /* 0x0003e80000100800 */
[----:B------:R-:W4:Y:S01]  /*17d30*/  LDL.LU R20, [R1+0x90] ;  /* 0x0000900001147983 */ /* 0x000f220000300800 */
[----:B0-----:R-:W-:-:S05]  /*17d40*/  LEA.HI.X.SX32 R12, R21, R2, 0x1, P6 ;  /* 0x00000002150c7211 */ /* 0x001fca00030f0eff */
[----:B------:R0:W-:Y:S01]  /*17d50*/  STL [R1+0xb58], R12 ;  /* 0x000b580c01007387 */ /* 0x0001e20000100800 */
[----:B-1----:R-:W-:Y:S02]  /*17d60*/  LEA R15, P6, R10, R7, 0x1 ;  /* 0x000000070a0f7211 */ /* 0x002fe400078c08ff */
[----:B0-----:R-:W-:-:S03]  /*17d70*/  LEA.HI.X.SX32 R12, R22, R2, 0x1, P0 ;  /* 0x00000002160c7211 */ /* 0x001fc600000f0eff */
[----:B------:R0:W-:Y:S04]  /*17d80*/  STL [R1+0xb94], R15 ;  /* 0x000b940f01007387 */ /* 0x0001e80000100800 */
[----:B------:R-:W5:Y:S04]  /*17d90*/  LDL.LU R21, [R1+0x8c] ;  /* 0x00008c0001157983 */ /* 0x000f680000300800 */
[----:B------:R1:W-:Y:S01]  /*17da0*/  STL [R1+0xb60], R12 ;  /* 0x000b600c01007387 */ /* 0x0003e20000100800 */
[----:B0-----:R-:W-:-:S05]  /*17db0*/  LEA R15, P0, R9, R7, 0x1 ;  /* 0x00000007090f7211 */ /* 0x001fca00078008ff */
[----:B------:R0:W-:Y:S04]  /*17dc0*/  STL [R1+0xb9c], R15 ;  /* 0x000b9c0f01007387 */ /* 0x0001e80000100800 */
[----:B------:R-:W5:Y:S01]  /*17dd0*/  LDL.LU R22, [R1+0x88] ;  /* 0x0000880001167983 */ /* 0x000f620000300800 */
[----:B-1----:R-:W-:Y:S02]  /*17de0*/  LEA.HI.X.SX32 R12, R28, R2, 0x1, P1 ;  /* 0x000000021c0c7211 */ /* 0x002fe400008f0eff */
[----:B0-----:R-:W-:-:S03]  /*17df0*/  LEA R15, P1, R8, R7, 0x1 ;  /* 0x00000007080f7211 */ /* 0x001fc600078208ff */
[----:B------:R0:W-:Y:S04]  /*17e00*/  STL [R1+0xb68], R12 ;  /* 0x000b680c01007387 */ /* 0x0001e80000100800 */
[----:B------:R1:W-:Y:S04]  /*17e10*/  STL [R1+0xba4], R15 ;  /* 0x000ba40f01007387 */ /* 0x0003e80000100800 */
[----:B------:R-:W5:Y:S01]  /*17e20*/  LDL.LU R28, [R1+0x84] ;  /* 0x00008400011c7983 */ /* 0x000f620000300800 */
[----:B0-----:R-:W-:-:S05]  /*17e30*/  LEA.HI.X.SX32 R12, R27, R2, 0x1, P2 ;  /* 0x000000021b0c7211 */ /* 0x001fca00010f0eff */
[----:B------:R0:W-:Y:S04]  /*17e40*/  STL [R1+0xb70], R12 ;  /* 0x000b700c01007387 */ /* 0x0001e80000100800 */
[----:B------:R-:W5:Y:S01]  /*17e50*/  LDL.LU R27, [R1+0x80] ;  /* 0x00008000011b7983 */ /* 0x000f620000300800 */
[----:B-1----:R-:W-:Y:S02]  /*17e60*/  LEA R15, P2, R5, R7, 0x1 ;  /* 0x00000007050f7211 */ /* 0x002fe400078408ff */
[----:B0-----:R-:W-:-:S03]  /*17e70*/  LEA.HI.X.SX32 R12, R26, R2, 0x1, P3 ;  /* 0x000000021a0c7211 */ /* 0x001fc600018f0eff */
        /* <DEDUP_REMOVED lines=10> */
[----:B------:R0:W-:Y:S04]  /*17f20*/  STL [R1+0xbbc], R15 ;  /* 0x000bbc0f01007387 */ /* 0x0001e80000100800 */
[----:B------:R-:W5:Y:S04]  /*17f30*/  LDL.LU R29, [R1+0x74] ;  /* 0x00007400011d7983 */ /* 0x000f680000300800 */
[----:B------:R1:W-:Y:S01]  /*17f40*/  STL [R1+0xb88], R12 ;  /* 0x000b880c01007387 */ /* 0x0003e20000100800 */
[----:B0-----:R-:W-:Y:S02]  /*17f50*/  LEA R15, P5, R17, R7, 0x1 ;  /* 0x00000007110f7211 */ /* 0x001fe400078a08ff */
[----:B-1----:R-:W-:-:S03]  /*17f60*/  LEA.HI.X.SX32 R12, R10, R2, 0x1, P6 ;  /* 0x000000020a0c7211 */ /* 0x002fc600030f0eff */
[----:B------:R0:W-:Y:S04]  /*17f70*/  STL [R1+0xbc4], R15 ;  /* 0x000bc40f01007387 */ /* 0x0001e80000100800 */
[----:B------:R-:W5:Y:S04]  /*17f80*/  LDL.LU R10, [R1+0x70] ;  /* 0x00007000010a7983 */ /* 0x000f680000300800 */
[----:B------:R1:W-:Y:S01]  /*17f90*/  STL [R1+0xb90], R12 ;  /* 0x000b900c01007387 */ /* 0x0003e20000100800 */
[----:B0-----:R-:W-:Y:S02]  /*17fa0*/  LEA R15, P6, R11, R7, 0x1 ;  /* 0x000000070b0f7211 */ /* 0x001fe400078c08ff */
[----:B-1----:R-:W-:-:S03]  /*17fb0*/  LEA.HI.X.SX32 R12, R9, R2, 0x1, P0 ;  /* 0x00000002090c7211 */ /* 0x002fc600000f0eff */
[----:B------:R-:W-:Y:S04]  /*17fc0*/  STL [R1+0xbcc], R15 ;  /* 0x000bcc0f01007387 */ /* 0x000fe80000100800 */
[----:B------:R-:W5:Y:S04]  /*17fd0*/  LDL.LU R9, [R1+0x6c] ;  /* 0x00006c0001097983 */ /* 0x000f680000300800 */
[----:B------:R0:W-:Y:S02]  /*17fe0*/  STL [R1+0xb98], R12 ;  /* 0x000b980c01007387 */ /* 0x0001e40000100800 */
[----:B0-----:R-:W-:-:S02]  /*17ff0*/  LEA.HI.X.SX32 R12, R8, R2, 0x1, P1 ;  /* 0x00000002080c7211 */ /* 0x001fc400008f0eff */
[----:B------:R-:W5:Y:S01]  /*18000*/  LDL.LU R8, [R1+0x68] ;  /* 0x0000680001087983 */ /* 0x000f620000300800 */
[----:B--2---:R-:W-:-:S05]  /*18010*/  LEA R15, P0, R18, R7, 0x1 ;  /* 0x00000007120f7211 */ /* 0x004fca00078008ff */
[----:B------:R3:W-:Y:S04]  /*18020*/  STL [R1+0xbd4], R15 ;  /* 0x000bd40f01007387 */ /* 0x0007e80000100800 */
[----:B------:R0:W-:Y:S01]  /*18030*/  STL [R1+0xba0], R12 ;  /* 0x000ba00c01007387 */ /* 0x0001e20000100800 */
[-C--:B---3--:R-:W-:Y:S02]  /*18040*/  LEA R15, P1, R19, R7.reuse, 0x1 ;  /* 0x00000007130f7211 */ /* 0x088fe400078208ff */
[----:B0-----:R-:W-:Y:S02]  /*18050*/  LEA.HI.X.SX32 R12, R5, R2, 0x1, P2 ;  /* 0x00000002050c7211 */ /* 0x001fe400010f0eff */
[----:B------:R-:W2:Y:S04]  /*18060*/  LDL.LU R5, [R1+0x64] ;  /* 0x0000640001057983 */ /* 0x000ea80000300800 */
[----:B------:R4:W-:Y:S04]  /*18070*/  STL [R1+0xbdc], R15 ;  /* 0x000bdc0f01007387 */ /* 0x0009e80000100800 */
[----:B------:R0:W-:Y:S01]  /*18080*/  STL [R1+0xba8], R12 ;  /* 0x000ba80c01007387 */ /* 0x0001e20000100800 */
[----:B----4-:R-:W-:-:S02]  /*18090*/  LEA R15, P2, R20, R7, 0x1 ;  /* 0x00000007140f7211 */ /* 0x010fc400078408ff */
[-C--:B0-----:R-:W-:Y:S02]  /*180a0*/  LEA.HI.X.SX32 R12, R4, R2.reuse, 0x1, P3 ;  /* 0x00000002040c7211 */ /* 0x081fe400018f0eff */
[----:B------:R-:W3:Y:S04]  /*180b0*/  LDL.LU R4, [R1+0x60] ;  /* 0x0000600001047983 */ /* 0x000ee80000300800 */
[----:B------:R-:W-:Y:S04]  /*180c0*/  STL [R1+0xbe4], R15 ;  /* 0x000be40f01007387 */ /* 0x000fe80000100800 */
[----:B------:R0:W-:Y:S02]  /*180d0*/  STL [R1+0xbb0], R12 ;  /* 0x000bb00c01007387 */ /* 0x0001e40000100800 */
[----:B0-----:R-:W-:-:S02]  /*180e0*/  LEA.HI.X.SX32 R12, R0, R2, 0x1, P4 ;  /* 0x00000002000c7211 */ /* 0x001fc400020f0eff */
[----:B------:R-:W4:Y:S01]  /*180f0*/  LDL.LU R0, [R1+0x5c] ;  /* 0x00005c0001007983 */ /* 0x000f220000300800 */
[----:B-----5:R-:W-:-:S05]  /*18100*/  LEA R15, P3, R21, R7, 0x1 ;  /* 0x00000007150f7211 */ /* 0x020fca00078608ff */
[----:B------:R0:W-:Y:S04]  /*18110*/  STL [R1+0xbec], R15 ;  /* 0x000bec0f01007387 */ /* 0x0001e80000100800 */
[----:B------:R1:W-:Y:S01]  /*18120*/  STL [R1+0xbb8], R12 ;  /* 0x000bb80c01007387 */ /* 0x0003e20000100800 */
[----:B------:R-:W-:Y:S02]  /*18130*/  LEA R23, P4, R22, R7, 0x1 ;  /* 0x0000000716177211 */ /* 0x000fe400078808ff */
[----:B0-----:R-:W-:-:S03]  /*18140*/  LEA.HI.X.SX32 R15, R17, R2, 0x1, P5 ;  /* 0x00000002110f7211 */ /* 0x001fc600028f0eff */
[----:B------:R-:W-:Y:S04]  /*18150*/  STL [R1+0xbf4], R23 ;  /* 0x000bf41701007387 */ /* 0x000fe80000100800 */
[----:B------:R-:W5:Y:S04]  /*18160*/  LDL.LU R17, [R1+0x58] ;  /* 0x0000580001117983 */ /* 0x000f680000300800 */
[----:B------:R0:W-:Y:S01]  /*18170*/  STL [R1+0xbc0], R15 ;  /* 0x000bc00f01007387 */ /* 0x0001e20000100800 */
[----:B-1----:R-:W-:Y:S02]  /*18180*/  LEA R12, P5, R28, R7, 0x1 ;  /* 0x000000071c0c7211 */ /* 0x002fe400078a08ff */
[----:B0-----:R-:W-:-:S03]  /*18190*/  LEA.HI.X.SX32 R15, R11, R2, 0x1, P6 ;  /* 0x000000020b0f7211 */ /* 0x001fc600030f0eff */
[----:B------:R0:W-:Y:S01]  /*181a0*/  STL [R1+0xbfc], R12 ;  /* 0x000bfc0c01007387 */ /* 0x0001e20000100800 */
[----:B------:R-:W-:-:S03]  /*181b0*/  LEA.HI.X.SX32 R11, R18, R2, 0x1, P0 ;  /* 0x00000002120b7211 */ /* 0x000fc600000f0eff */
[----:B------:R1:W-:Y:S04]  /*181c0*/  STL [R1+0xbc8], R15 ;  /* 0x000bc80f01007387 */ /* 0x0003e80000100800 */
[----:B------:R-:W5:Y:S01]  /*181d0*/  LDL.LU R18, [R1+0x54] ;  /* 0x0000540001127983 */ /* 0x000f620000300800 */
[----:B0-----:R-:W-:-:S05]  /*181e0*/  LEA R12, P6, R27, R7, 0x1 ;  /* 0x000000071b0c7211 */ /* 0x001fca00078c08ff */
[----:B------:R0:W-:Y:S04]  /*181f0*/  STL [R1+0xc04], R12 ;  /* 0x000c040c01007387 */ /* 0x0001e80000100800 */
[----:B------:R-:W-:Y:S01]  /*18200*/  STL [R1+0xbd0], R11 ;  /* 0x000bd00b01007387 */ /* 0x000fe20000100800 */
[----:B-1----:R-:W-:Y:S02]  /*18210*/  LEA R15, P0, R26, R7, 0x1 ;  /* 0x000000071a0f7211 */ /* 0x002fe400078008ff */
[----:B0-----:R-:W-:-:S03]  /*18220*/  LEA.HI.X.SX32 R12, R19, R2, 0x1, P1 ;  /* 0x00000002130c7211 */ /* 0x001fc600008f0eff */
[----:B------:R0:W-:Y:S04]  /*18230*/  STL [R1+0xc0c], R15 ;  /* 0x000c0c0f01007387 */ /* 0x0001e80000100800 */
[----:B------:R-:W5:Y:S01]  /*18240*/  LDL.LU R19, [R1+0x50] ;  /* 0x0000500001137983 */ /* 0x000f620000300800 */
[----:B0-----:R-:W-:-:S03]  /*18250*/  LEA.HI.X.SX32 R15, R20, R2, 0x1, P2 ;  /* 0x00000002140f7211 */ /* 0x001fc600010f0eff */
[----:B------:R-:W-:Y:S01]  /*18260*/  STL [R1+0xbd8], R12 ;  /* 0x000bd80c01007387 */ /* 0x000fe20000100800 */
[----:B------:R-:W-:-:S05]  /*18270*/  LEA R11, P1, R25, R7, 0x1 ;  /* 0x00000007190b7211 */ /* 0x000fca00078208ff */
[----:B------:R0:W-:Y:S04]  /*18280*/  STL [R1+0xc14], R11 ;  /* 0x000c140b01007387 */ /* 0x0001e80000100800 */
[----:B------:R-:W-:Y:S04]  /*18290*/  STL [R1+0xbe0], R15 ;  /* 0x000be00f01007387 */ /* 0x000fe80000100800 */
[----:B------:R-:W5:Y:S01]  /*182a0*/  LDL.LU R20, [R1+0x4c] ;  /* 0x00004c0001147983 */ /* 0x000f620000300800 */
[----:B0-----:R-:W-:Y:S02]  /*182b0*/  LEA.HI.X.SX32 R11, R21, R2, 0x1, P3 ;  /* 0x00000002150b7211 */ /* 0x001fe400018f0eff */
[----:B------:R-:W-:-:S05]  /*182c0*/  LEA R12, P2, R29, R7, 0x1 ;  /* 0x000000071d0c7211 */ /* 0x000fca00078408ff */
[----:B------:R0:W-:Y:S04]  /*182d0*/  STL [R1+0xc1c], R12 ;  /* 0x000c1c0c01007387 */ /* 0x0001e80000100800 */
[----:B------:R-:W-:Y:S01]  /*182e0*/  STL [R1+0xbe8], R11 ;  /* 0x000be80b01007387 */ /* 0x000fe20000100800 */
[----:B0-----:R-:W-:Y:S02]  /*182f0*/  LEA.HI.X.SX32 R12, R22, R2, 0x1, P4 ;  /* 0x00000002160c7211 */ /* 0x001fe400020f0eff */
[----:B------:R-:W-:-:S05]  /*18300*/  LEA R15, P3, R10, R7, 0x1 ;  /* 0x000000070a0f7211 */ /* 0x000fca00078608ff */
[----:B------:R0:W-:Y:S04]  /*18310*/  STL [R1+0xc24], R15 ;  /* 0x000c240f01007387 */ /* 0x0001e80000100800 */
[----:B------:R-:W5:Y:S01]  /*18320*/  LDL.LU R21, [R1+0x48] ;  /* 0x0000480001157983 */ /* 0x000f620000300800 */
[-C--:B0-----:R-:W-:Y:S02]  /*18330*/  LEA.HI.X.SX32 R15, R28, R2.reuse, 0x1, P5 ;  /* 0x000000021c0f7211 */ /* 0x081fe400028f0eff */
[----:B------:R-:W-:Y:S01]  /*18340*/  LEA R11, P4, R9, R7, 0x1 ;  /* 0x00000007090b7211 */ /* 0x000fe200078808ff */
[----:B------:R0:W-:Y:S04]  /*18350*/  STL [R1+0xbf0], R12 ;  /* 0x000bf00c01007387 */ /* 0x0001e80000100800 */
[----:B------:R1:W-:Y:S04]  /*18360*/  STL [R1+0xc2c], R11 ;  /* 0x000c2c0b01007387 */ /* 0x0003e80000100800 */
[----:B------:R-:W-:Y:S01]  /*18370*/  STL [R1+0xbf8], R15 ;  /* 0x000bf80f01007387 */ /* 0x000fe20000100800 */
[----:B0-----:R-:W-:-:S03]  /*18380*/  LEA.HI.X.SX32 R12, R27, R2, 0x1, P6 ;  /* 0x000000021b0c7211 */ /* 0x001fc600030f0eff */
[----:B------:R-:W5:Y:S01]  /*18390*/  LDL.LU R22, [R1+0x44] ;  /* 0x0000440001167983 */ /* 0x000f620000300800 */
[----:B-1----:R-:W-:-:S05]  /*183a0*/  LEA R11, P5, R8, R7, 0x1 ;  /* 0x00000007080b7211 */ /* 0x002fca00078a08ff */
[----:B------:R-:W-:Y:S04]  /*183b0*/  STL [R1+0xc34], R11 ;  /* 0x000c340b01007387 */ /* 0x000fe80000100800 */
[----:B------:R0:W-:Y:S04]  /*183c0*/  STL [R1+0xc00], R12 ;  /* 0x000c000c01007387 */ /* 0x0001e80000100800 */
[----:B------:R-:W5:Y:S01]  /*183d0*/  LDL.LU R28, [R1+0x40] ;  /* 0x00004000011c7983 */ /* 0x000f620000300800 */
[-C--:B0-----:R-:W-:Y:S02]  /*183e0*/  LEA.HI.X.SX32 R12, R26, R2.reuse, 0x1, P0 ;  /* 0x000000021a0c7211 */ /* 0x081fe400000f0eff */
[----:B------:R-:W-:-:S02]  /*183f0*/  LEA.HI.X.SX32 R10, R10, R2, 0x1, P3 ;  /* 0x000000020a0a7211 */ /* 0x000fc400018f0eff */
[----:B--2---:R-:W-:-:S05]  /*18400*/  LEA R11, P6, R5, R7, 0x1 ;  /* 0x00000007050b7211 */ /* 0x004fca00078c08ff */
[----:B------:R-:W-:Y:S04]  /*18410*/  STL [R1+0xc3c], R11 ;  /* 0x000c3c0b01007387 */ /* 0x000fe80000100800 */
[----:B------:R0:W-:Y:S04]  /*18420*/  STL [R1+0xc08], R12 ;  /* 0x000c080c01007387 */ /* 0x0001e80000100800 */
[----:B------:R-:W2:Y:S01]  /*18430*/  LDL.LU R27, [R1+0x3c] ;  /* 0x00003c00011b7983 */ /* 0x000ea20000300800 */
[----:B0-----:R-:W-:Y:S02]  /*18440*/  LEA.HI.X.SX32 R12, R25, R2, 0x1, P1 ;  /* 0x00000002190c7211 */ /* 0x001fe400008f0eff */
[----:B---3--:R-:W-:-:S05]  /*18450*/  LEA R11, P0, R4, R7, 0x1 ;  /* 0x00000007040b7211 */ /* 0x008fca00078008ff */
[----:B------:R4:W-:Y:S04]  /*18460*/  STL [R1+0xc44], R11 ;  /* 0x000c440b01007387 */ /* 0x0009e80000100800 */
[----:B------:R0:W-:Y:S04]  /*18470*/  STL [R1+0xc10], R12 ;  /* 0x000c100c01007387 */ /* 0x0001e80000100800 */
[----:B------:R-:W3:Y:S01]  /*18480*/  LDL.LU R26, [R1+0x38] ;  /* 0x00003800011a7983 */ /* 0x000ee20000300800 */
[----:B----4-:R-:W-:Y:S02]  /*18490*/  LEA R11, P1, R0, R7, 0x1 ;  /* 0x00000007000b7211 */ /* 0x010fe400078208ff */
[----:B0-----:R-:W-:-:S03]  /*184a0*/  LEA.HI.X.SX32 R12, R29, R2, 0x1, P2 ;  /* 0x000000021d0c7211 */ /* 0x001fc600010f0eff */
[----:B------:R5:W-:Y:S04]  /*184b0*/  STL [R1+0xc4c], R11 ;  /* 0x000c4c0b01007387 */ /* 0x000be80000100800 */
[----:B------:R-:W4:Y:S04]  /*184c0*/  LDL.LU R25, [R1+0x34] ;  /* 0x0000340001197983 */ /* 0x000f280000300800 */
[----:B------:R0:W-:Y:S04]  /*184d0*/  STL [R1+0xc18], R12 ;  /* 0x000c180c01007387 */ /* 0x0001e80000100800 */
[----:B------:R-:W4:Y:S01]  /*184e0*/  LDL.LU R29, [R1+0x30] ;  /* 0x00003000011d7983 */ /* 0x000f220000300800 */
[----:B-----5:R-:W-:-:S05]  /*184f0*/  LEA R11, P2, R17, R7, 0x1 ;  /* 0x00000007110b7211 */ /* 0x020fca00078408ff */
[----:B------:R1:W-:Y:S04]  /*18500*/  STL [R1+0xc54], R11 ;  /* 0x000c540b01007387 */ /* 0x0003e80000100800 */
[----:B------:R-:W5:Y:S04]  /*18510*/  LDL.LU R24, [R1+0x2c] ;  /* 0x00002c0001187983 */ /* 0x000f680000300800 */
[----:B------:R1:W-:Y:S04]  /*18520*/  STL [R1+0xc20], R10 ;  /* 0x000c200a01007387 */ /* 0x0003e80000100800 */
[----:B0-----:R-:W5:Y:S01]  /*18530*/  LDL.LU R12, [R1+0x28] ;  /* 0x00002800010c7983 */ /* 0x001f620000300800 */
[----:B-1----:R-:W-:-:S02]  /*18540*/  LEA R11, P3, R18, R7, 0x1 ;  /* 0x00000007120b7211 */ /* 0x002fc400078608ff */
[----:B------:R-:W-:-:S03]  /*18550*/  LEA.HI.X.SX32 R10, R9, R2, 0x1, P4 ;  /* 0x00000002090a7211 */ /* 0x000fc600020f0eff */
[----:B------:R0:W-:Y:S04]  /*18560*/  STL [R1+0xc5c], R11 ;  /* 0x000c5c0b01007387 */ /* 0x0001e80000100800 */
[----:B------:R-:W5:Y:S04]  /*18570*/  LDL.LU R23, [R1+0x24] ;  /* 0x0000240001177983 */ /* 0x000f680000300800 */
[----:B------:R1:W-:Y:S04]  /*18580*/  STL [R1+0xc28], R10 ;  /* 0x000c280a01007387 */ /* 0x0003e80000100800 */
[----:B------:R-:W5:Y:S01]  /*18590*/  LDL.LU R15, [R1+0x20] ;  /* 0x00002000010f7983 */ /* 0x000f620000300800 */
[----:B------:R-:W-:-:S02]  /*185a0*/  LEA R9, P4, R19, R7, 0x1 ;  /* 0x0000000713097211 */ /* 0x000fc400078808ff */
[----:B------:R-:W-:-:S03]  /*185b0*/  LEA.HI.X.SX32 R8, R8, R2, 0x1, P5 ;  /* 0x0000000208087211 */ /* 0x000fc600028f0eff */
[----:B------:R-:W-:Y:S04]  /*185c0*/  STL [R1+0xc64], R9 ;  /* 0x000c640901007387 */ /* 0x000fe80000100800 */
[----:B0-----:R-:W5:Y:S04]  /*185d0*/  LDL.LU R11, [R1+0x1c] ;  /* 0x00001c00010b7983 */ /* 0x001f680000300800 */
[----:B------:R0:W-:Y:S04]  /*185e0*/  STL [R1+0xc30], R8 ;  /* 0x000c300801007387 */ /* 0x0001e80000100800 */
[----:B-1----:R-:W5:Y:S01]  /*185f0*/  LDL.LU R10, [R1+0x18] ;  /* 0x00001800010a7983 */ /* 0x002f620000300800 */
[----:B------:R-:W-:-:S02]  /*18600*/  LEA.HI.X.SX32 R4, R4, R2, 0x1, P0 ;  /* 0x0000000204047211 */ /* 0x000fc400000f0eff */
[----:B0-----:R-:W-:Y:S02]  /*18610*/  LEA.HI.X.SX32 R8, R5, R2, 0x1, P6 ;  /* 0x0000000205087211 */ /* 0x001fe400030f0eff */
[----:B------:R-:W-:-:S05]  /*18620*/  LEA R9, P5, R20, R7, 0x1 ;  /* 0x0000000714097211 */ /* 0x000fca00078a08ff */
[----:B------:R0:W-:Y:S01]  /*18630*/  STL [R1+0xc6c], R9 ;  /* 0x000c6c0901007387 */ /* 0x0001e20000100800 */
[----:B------:R-:W-:-:S03]  /*18640*/  LEA.HI.X.SX32 R0, R0, R2, 0x1, P1 ;  /* 0x0000000200007211 */ /* 0x000fc600008f0eff */
[----:B0-----:R-:W5:Y:S04]  /*18650*/  LDL.LU R9, [R1+0x14] ;  /* 0x0000140001097983 */ /* 0x001f680000300800 */
[----:B------:R0:W-:Y:S04]  /*18660*/  STL [R1+0xc38], R8 ;  /* 0x000c380801007387 */ /* 0x0001e80000100800 */
[----:B0-----:R-:W5:Y:S01]  /*18670*/  LDL.LU R8, [R1+0xc] ;  /* 0x00000c0001087983 */ /* 0x001f620000300800 */
[----:B------:R-:W-:-:S05]  /*18680*/  LEA R5, P6, R21, R7, 0x1 ;  /* 0x0000000715057211 */ /* 0x000fca00078c08ff */
[----:B------:R0:W-:Y:S04]  /*18690*/  STL [R1+0xc74], R5 ;  /* 0x000c740501007387 */ /* 0x0001e80000100800 */
[----:B0-----:R-:W5:Y:S04]  /*186a0*/  LDL.LU R5, [R1+0x4] ;  /* 0x0000040001057983 */ /* 0x001f680000300800 */
[----:B------:R0:W-:Y:S02]  /*186b0*/  STL [R1+0xc40], R4 ;  /* 0x000c400401007387 */ /* 0x0001e40000100800 */
[----:B0-----:R-:W-:-:S05]  /*186c0*/  LEA R4, P0, R22, R7, 0x1 ;  /* 0x0000000716047211 */ /* 0x001fca00078008ff */
[----:B------:R0:W-:Y:S01]  /*186d0*/  STL [R1+0xc7c], R4 ;  /* 0x000c7c0401007387 */ /* 0x0001e20000100800 */
[----:B------:R-:W-:-:S03]  /*186e0*/  LEA.HI.X.SX32 R17, R17, R2, 0x1, P2 ;  /* 0x0000000211117211 */ /* 0x000fc600010f0eff */
[----:B0-----:R-:W5:Y:S04]  /*186f0*/  LDL.LU R4, [R1] ;  /* 0x0000000001047983 */ /* 0x001f680000300800 */
[----:B------:R0:W-:Y:S02]  /*18700*/  STL [R1+0xc48], R0 ;  /* 0x000c480001007387 */ /* 0x0001e40000100800 */
[----:B0-----:R-:W-:-:S05]  /*18710*/  LEA R0, P1, R28, R7, 0x1 ;  /* 0x000000071c007211 */ /* 0x001fca00078208ff */
[----:B------:R0:W-:Y:S01]  /*18720*/  STL [R1+0xc84], R0 ;  /* 0x000c840001007387 */ /* 0x0001e20000100800 */
[----:B------:R-:W-:-:S03]  /*18730*/  LEA.HI.X.SX32 R18, R18, R2, 0x1, P3 ;  /* 0x0000000212127211 */ /* 0x000fc600018f0eff */
[----:B0-----:R-:W5:Y:S04]  /*18740*/  LDL.LU R0, [R1+0x3a0] ;  /* 0x0003a00001007983 */ /* 0x001f680000300800 */
[----:B------:R2:W-:Y:S01]  /*18750*/  STL [R1+0xc50], R17 ;  /* 0x000c501101007387 */ /* 0x0005e20000100800 */
[-C--:B------:R-:W-:Y:S02]  /*18760*/  LEA.HI.X.SX32 R19, R19, R2.reuse, 0x1, P4 ;  /* 0x0000000213137211 */ /* 0x080fe400020f0eff */
[-C--:B------:R-:W-:Y:S02]  /*18770*/  LEA.HI.X.SX32 R20, R20, R2.reuse, 0x1, P5 ;  /* 0x0000000214147211 */ /* 0x080fe400028f0eff */
[-C--:B------:R-:W-:Y:S02]  /*18780*/  LEA.HI.X.SX32 R21, R21, R2.reuse, 0x1, P6 ;  /* 0x0000000215157211 */ /* 0x080fe400030f0eff */
[----:B------:R-:W-:-:S02]  /*18790*/  LEA.HI.X.SX32 R22, R22, R2, 0x1, P0 ;  /* 0x0000000216167211 */ /* 0x000fc400000f0eff */
[----:B------:R-:W-:Y:S02]  /*187a0*/  LEA.HI.X.SX32 R28, R28, R2, 0x1, P1 ;  /* 0x000000021c1c7211 */ /* 0x000fe400008f0eff */
[----:B--2---:R-:W-:-:S05]  /*187b0*/  LEA R17, P2, R27, R7, 0x1 ;  /* 0x000000071b117211 */ /* 0x004fca00078408ff */
[----:B------:R0:W-:Y:S04]  /*187c0*/  STL [R1+0xc8c], R17 ;  /* 0x000c8c1101007387 */ /* 0x0001e80000100800 */
[----:B0-----:R-:W2:Y:S04]  /*187d0*/  LDL.LU R17, [R1+0xe28] ;  /* 0x000e280001117983 */ /* 0x001ea80000300800 */
[----:B------:R3:W-:Y:S02]  /*187e0*/  STL [R1+0xc58], R18 ;  /* 0x000c581201007387 */ /* 0x0007e40000100800 */
[----:B---3--:R-:W-:-:S05]  /*187f0*/  LEA R18, P3, R26, R7, 0x1 ;  /* 0x000000071a127211 */ /* 0x008fca00078608ff */
[----:B------:R0:W-:Y:S04]  /*18800*/  STL [R1+0xc94], R18 ;  /* 0x000c941201007387 */ /* 0x0001e80000100800 */
[----:B0-----:R-:W3:Y:S04]  /*18810*/  LDL.LU R18, [R1+0xe24] ;  /* 0x000e240001127983 */ /* 0x001ee80000300800 */
[----:B------:R4:W-:Y:S02]  /*18820*/  STL [R1+0xc60], R19 ;  /* 0x000c601301007387 */ /* 0x0009e40000100800 */
[----:B----4-:R-:W-:-:S05]  /*18830*/  LEA R19, P4, R25, R7, 0x1 ;  /* 0x0000000719137211 */ /* 0x010fca00078808ff */
[----:B------:R0:W-:Y:S04]  /*18840*/  STL [R1+0xc9c], R19 ;  /* 0x000c9c1301007387 */ /* 0x0001e80000100800 */
[----:B0-----:R-:W4:Y:S04]  /*18850*/  LDL.LU R19, [R1+0xe20] ;  /* 0x000e200001137983 */ /* 0x001f280000300800 */
[----:B------:R0:W-:Y:S02]  /*18860*/  STL [R1+0xc68], R20 ;  /* 0x000c681401007387 */ /* 0x0001e40000100800 */
[----:B0-----:R-:W-:-:S05]  /*18870*/  LEA R20, P5, R29, R7, 0x1 ;  /* 0x000000071d147211 */ /* 0x001fca00078a08ff */
[----:B------:R0:W-:Y:S04]  /*18880*/  STL [R1+0xca4], R20 ;  /* 0x000ca41401007387 */ /* 0x0001e80000100800 */
[----:B0-----:R-:W2:Y:S04]  /*18890*/  LDL.LU R20, [R1+0xe1c] ;  /* 0x000e1c0001147983 */ /* 0x001ea80000300800 */
[----:B------:R5:W-:Y:S02]  /*188a0*/  STL [R1+0xc70], R21 ;  /* 0x000c701501007387 */ /* 0x000be40000100800 */
[----:B-----5:R-:W-:-:S05]  /*188b0*/  LEA R21, P6, R24, R7, 0x1 ;  /* 0x0000000718157211 */ /* 0x020fca00078c08ff */
[----:B------:R0:W-:Y:S04]  /*188c0*/  STL [R1+0xcac], R21 ;  /* 0x000cac1501007387 */ /* 0x0001e80000100800 */
[----:B0-----:R-:W5:Y:S04]  /*188d0*/  LDL.LU R21, [R1+0xe18] ;  /* 0x000e180001157983 */ /* 0x001f680000300800 */
[----:B------:R0:W-:Y:S02]  /*188e0*/  STL [R1+0xc78], R22 ;  /* 0x000c781601007387 */ /* 0x0001e40000100800 */
[----:B0-----:R-:W-:-:S05]  /*188f0*/  LEA R22, P0, R12, R7, 0x1 ;  /* 0x000000070c167211 */ /* 0x001fca00078008ff */
[----:B------:R0:W-:Y:S01]  /*18900*/  STL [R1+0xcb4], R22 ;  /* 0x000cb41601007387 */ /* 0x0001e20000100800 */
[----:B------:R-:W-:-:S03]  /*18910*/  LEA.HI.X.SX32 R27, R27, R2, 0x1, P2 ;  /* 0x000000021b1b7211 */ /* 0x000fc600010f0eff */
[----:B0-----:R-:W3:Y:S04]  /*18920*/  LDL.LU R22, [R1+0xe14] ;  /* 0x000e140001167983 */ /* 0x001ee80000300800 */
[----:B------:R0:W-:Y:S02]  /*18930*/  STL [R1+0xc80], R28 ;  /* 0x000c801c01007387 */ /* 0x0001e40000100800 */
[----:B0-----:R-:W-:-:S05]  /*18940*/  LEA R28, P1, R23, R7, 0x1 ;  /* 0x00000007171c7211 */ /* 0x001fca00078208ff */
[----:B------:R0:W-:Y:S01]  /*18950*/  STL [R1+0xcbc], R28 ;  /* 0x000cbc1c01007387 */ /* 0x0001e20000100800 */
[----:B------:R-:W-:-:S03]  /*18960*/  LEA.HI.X.SX32 R26, R26, R2, 0x1, P3 ;  /* 0x000000021a1a7211 */ /* 0x000fc600018f0eff */
[----:B0-----:R-:W4:Y:S04]  /*18970*/  LDL.LU R28, [R1+0xe10] ;  /* 0x000e1000011c7983 */ /* 0x001f280000300800 */
[----:B------:R0:W-:Y:S02]  /*18980*/  STL [R1+0xc88], R27 ;  /* 0x000c881b01007387 */ /* 0x0001e40000100800 */
[----:B0-----:R-:W-:-:S05]  /*18990*/  LEA R27, P2, R15, R7, 0x1 ;  /* 0x000000070f1b7211 */ /* 0x001fca00078408ff */
[----:B------:R0:W-:Y:S01]  /*189a0*/  STL [R1+0xcc4], R27 ;  /* 0x000cc41b01007387 */ /* 0x0001e20000100800 */
[----:B------:R-:W-:-:S03]  /*189b0*/  LEA.HI.X.SX32 R25, R25, R2, 0x1, P4 ;  /* 0x0000000219197211 */ /* 0x000fc600020f0eff */
[----:B0-----:R-:W2:Y:S04]  /*189c0*/  LDL.LU R27, [R1+0xe0c] ;  /* 0x000e0c00011b7983 */ /* 0x001ea80000300800 */
[----:B------:R0:W-:Y:S02]  /*189d0*/  STL [R1+0xc90], R26 ;  /* 0x000c901a01007387 */ /* 0x0001e40000100800 */
[----:B0-----:R-:W-:-:S05]  /*189e0*/  LEA R26, P3, R11, R7, 0x1 ;  /* 0x000000070b1a7211 */ /* 0x001fca00078608ff */
[----:B------:R0:W-:Y:S04]  /*189f0*/  STL [R1+0xccc], R26 ;  /* 0x000ccc1a01007387 */ /* 0x0001e80000100800 */
[----:B0-----:R-:W5:Y:S04]  /*18a00*/  LDL.LU R26, [R1+0xe08] ;  /* 0x000e0800011a7983 */ /* 0x001f680000300800 */
[----:B------:R0:W-:Y:S02]  /*18a10*/  STL [R1+0xc98], R25 ;  /* 0x000c981901007387 */ /* 0x0001e40000100800 */
[----:B0-----:R-:W-:-:S05]  /*18a20*/  LEA R25, P4, R10, R7, 0x1 ;  /* 0x000000070a197211 */ /* 0x001fca00078808ff */
[----:B------:R0:W-:Y:S04]  /*18a30*/  STL [R1+0xcd4], R25 ;  /* 0x000cd41901007387 */ /* 0x0001e80000100800 */
[----:B0-----:R-:W3:Y:S01]  /*18a40*/  LDL.LU R25, [R1+0xe04] ;  /* 0x000e040001197983 */ /* 0x001ee20000300800 */
[-C--:B------:R-:W-:Y:S02]  /*18a50*/  LEA.HI.X.SX32 R29, R29, R2.reuse, 0x1, P5 ;  /* 0x000000021d1d7211 */ /* 0x080fe400028f0eff */
[----:B------:R-:W-:-:S03]  /*18a60*/  LEA.HI.X.SX32 R24, R24, R2, 0x1, P6 ;  /* 0x0000000218187211 */ /* 0x000fc600030f0eff */
[----:B------:R0:W-:Y:S01]  /*18a70*/  STL [R1+0xca0], R29 ;  /* 0x000ca01d01007387 */ /* 0x0001e20000100800 */
[----:B------:R-:W-:Y:S02]  /*18a80*/  LEA.HI.X.SX32 R12, R12, R2, 0x1, P0 ;  /* 0x000000020c0c7211 */ /* 0x000fe400000f0eff */
[----:B0-----:R-:W-:-:S05]  /*18a90*/  LEA R29, P5, R9, R7, 0x1 ;  /* 0x00000007091d7211 */ /* 0x001fca00078a08ff */
[----:B------:R0:W-:Y:S04]  /*18aa0*/  STL [R1+0xcdc], R29 ;  /* 0x000cdc1d01007387 */ /* 0x0001e80000100800 */
[----:B0-----:R-:W4:Y:S04]  /*18ab0*/  LDL.LU R29, [R1+0xe00] ;  /* 0x000e0000011d7983 */ /* 0x001f280000300800 */
[----:B------:R0:W-:Y:S02]  /*18ac0*/  STL [R1+0xca8], R24 ;  /* 0x000ca81801007387 */ /* 0x0001e40000100800 */
[----:B0-----:R-:W-:-:S05]  /*18ad0*/  LEA R24, P6, R8, R7, 0x1 ;  /* 0x0000000708187211 */ /* 0x001fca00078c08ff */
[----:B------:R-:W-:Y:S04]  /*18ae0*/  STL [R1+0xce4], R24 ;  /* 0x000ce41801007387 */ /* 0x000fe80000100800 */
[----:B------:R0:W-:Y:S04]  /*18af0*/  STL [R1+0xcb0], R12 ;  /* 0x000cb00c01007387 */ /* 0x0001e80000100800 */
[----:B0-----:R-:W4:Y:S01]  /*18b00*/  LDL.LU R12, [R1+0x10] ;  /* 0x00001000010c7983 */ /* 0x001f220000300800 */
[----:B------:R-:W-:Y:S02]  /*18b10*/  LEA R24, P0, R5, R7, 0x1 ;  /* 0x0000000705187211 */ /* 0x000fe400078008ff */
[----:B------:R-:W-:-:S03]  /*18b20*/  LEA.HI.X.SX32 R23, R23, R2, 0x1, P1 ;  /* 0x0000000217177211 */ /* 0x000fc600008f0eff */
[----:B------:R0:W-:Y:S01]  /*18b30*/  STL [R1+0xcec], R24 ;  /* 0x000cec1801007387 */ /* 0x0001e20000100800 */
[-C--:B------:R-:W-:Y:S01]  /*18b40*/  LEA.HI.X.SX32 R15, R15, R2.reuse, 0x1, P2 ;  /* 0x000000020f0f7211 */ /* 0x080fe200010f0eff */
[----:B------:R-:W-:Y:S02]  /*18b50*/  IMAD R6, R6, UR4, RZ ;  /* 0x0000000406067c24 */ /* 0x000fe4000f8e02ff */
[----:B------:R1:W-:Y:S01]  /*18b60*/  STL [R1+0xcb8], R23 ;  /* 0x000cb81701007387 */ /* 0x0003e20000100800 */
[-C--:B0-----:R-:W-:Y:S02]  /*18b70*/  LEA R24, P1, R4, R7.reuse, 0x1 ;  /* 0x0000000704187211 */ /* 0x081fe400078208ff */
[-C--:B------:R-:W-:Y:S02]  /*18b80*/  LEA.HI.X.SX32 R11, R11, R2.reuse, 0x1, P3 ;  /* 0x000000020b0b7211 */ /* 0x080fe400018f0eff */
[----:B-1----:R-:W-:Y:S01]  /*18b90*/  LEA R23, P2, R0, R7, 0x1 ;  /* 0x0000000700177211 */ /* 0x002fe200078408ff */
[----:B------:R-:W-:Y:S01]  /*18ba0*/  STL [R1+0xcf4], R24 ;  /* 0x000cf41801007387 */ /* 0x000fe20000100800 */
[----:B------:R-:W-:-:S03]  /*18bb0*/  LEA.HI.X.SX32 R10, R10, R2, 0x1, P4 ;  /* 0x000000020a0a7211 */ /* 0x000fc600020f0eff */
[----:B------:R0:W-:Y:S01]  /*18bc0*/  STL [R1+0xcc0], R15 ;  /* 0x000cc00f01007387 */ /* 0x0001e20000100800 */
[----:B------:R-:W-:-:S03]  /*18bd0*/  LEA.HI.X.SX32 R9, R9, R2, 0x1, P5 ;  /* 0x0000000209097211 */ /* 0x000fc600028f0eff */
[----:B------:R-:W-:Y:S01]  /*18be0*/  STL [R1+0xd5c], R23 ;  /* 0x000d5c1701007387 */ /* 0x000fe20000100800 */
[----:B0-----:R-:W-:-:S03]  /*18bf0*/  LEA R15, P3, R6, R7, 0x1 ;  /* 0x00000007060f7211 */ /* 0x001fc600078608ff */
[----:B------:R-:W-:Y:S01]  /*18c00*/  STL [R1+0xcc8], R11 ;  /* 0x000cc80b01007387 */ /* 0x000fe20000100800 */
[----:B------:R-:W-:-:S03]  /*18c10*/  LEA.HI.X.SX32 R8, R8, R2, 0x1, P6 ;  /* 0x0000000208087211 */ /* 0x000fc600030f0eff */
[----:B------:R-:W-:Y:S04]  /*18c20*/  STL [R1+0xcfc], R15 ;  /* 0x000cfc0f01007387 */ /* 0x000fe80000100800 */
[----:B------:R5:W-:Y:S01]  /*18c30*/  STL [R1+0xcd0], R10 ;  /* 0x000cd00a01007387 */ /* 0x000be20000100800 */
[-C--:B------:R-:W-:Y:S02]  /*18c40*/  LEA.HI.X.SX32 R5, R5, R2.reuse, 0x1, P0 ;  /* 0x0000000205057211 */ /* 0x080fe400000f0eff */
[----:B------:R-:W-:Y:S02]  /*18c50*/  LEA.HI.X.SX32 R4, R4, R2, 0x1, P1 ;  /* 0x0000000204047211 */ /* 0x000fe400008f0eff */
[-C--:B-----5:R-:W-:Y:S02]  /*18c60*/  LEA R10, P5, R26, R7.reuse, 0x1 ;  /* 0x000000071a0a7211 */ /* 0x0a0fe400078a08ff */
[----:B---3--:R-:W-:-:S05]  /*18c70*/  LEA R11, P4, R25, R7, 0x1 ;  /* 0x00000007190b7211 */ /* 0x008fca00078808ff */
[----:B------:R-:W-:Y:S04]  /*18c80*/  STL [R1+0xd04], R11 ;  /* 0x000d040b01007387 */ /* 0x000fe80000100800 */
[----:B------:R2:W-:Y:S04]  /*18c90*/  STL [R1+0xcd8], R9 ;  /* 0x000cd80901007387 */ /* 0x0005e80000100800 */
[----:B------:R-:W-:Y:S04]  /*18ca0*/  STL [R1+0xd0c], R10 ;  /* 0x000d0c0a01007387 */ /* 0x000fe80000100800 */
[----:B------:R4:W-:Y:S01]  /*18cb0*/  STL [R1+0xce0], R8 ;  /* 0x000ce00801007387 */ /* 0x0009e20000100800 */
[----:B--2---:R-:W-:-:S05]  /*18cc0*/  LEA R9, P6, R27, R7, 0x1 ;  /* 0x000000071b097211 */ /* 0x004fca00078c08ff */
[----:B------:R-:W-:Y:S01]  /*18cd0*/  STL [R1+0xd14], R9 ;  /* 0x000d140901007387 */ /* 0x000fe20000100800 */
[----:B----4-:R-:W-:-:S03]  /*18ce0*/  LEA R8, P0, R28, R7, 0x1 ;  /* 0x000000071c087211 */ /* 0x010fc600078008ff */
[----:B------:R0:W-:Y:S04]  /*18cf0*/  STL [R1+0xce8], R5 ;  /* 0x000ce80501007387 */ /* 0x0001e80000100800 */
[----:B------:R1:W-:Y:S01]  /*18d00*/  STL [R1+0xd1c], R8 ;  /* 0x000d1c0801007387 */ /* 0x0003e20000100800 */
[----:B0-----:R-:W-:-:S03]  /*18d10*/  LEA R5, P1, R22, R7, 0x1 ;  /* 0x0000000716057211 */ /* 0x001fc600078208ff */
[----:B-1----:R-:W2:Y:S04]  /*18d20*/  LDL.LU R8, [R1+0x340] ;  /* 0x0003400001087983 */ /* 0x002ea80000300800 */
[----:B------:R0:W-:Y:S04]  /*18d30*/  STL [R1+0xcf0], R4 ;  /* 0x000cf00401007387 */ /* 0x0001e80000100800 */
[----:B------:R1:W-:Y:S01]  /*18d40*/  STL [R1+0xd24], R5 ;  /* 0x000d240501007387 */ /* 0x0003e20000100800 */
[----:B0-----:R-:W-:Y:S02]  /*18d50*/  LEA.HI.X.SX32 R4, R0, R2, 0x1, P2 ;  /* 0x0000000200047211 */ /* 0x001fe400010f0eff */
[----:B------:R-:W-:-:S02]  /*18d60*/  LEA R0, P2, R21, R7, 0x1 ;  /* 0x0000000715007211 */ /* 0x000fc400078408ff */
[----:B-1----:R-:W-:Y:S01]  /*18d70*/  LEA.HI.X.SX32 R5, R6, R2, 0x1, P3 ;  /* 0x0000000206057211 */ /* 0x002fe200018f0eff */
[----:B------:R0:W-:Y:S04]  /*18d80*/  STL [R1+0xd58], R4 ;  /* 0x000d580401007387 */ /* 0x0001e80000100800 */
[----:B------:R1:W-:Y:S01]  /*18d90*/  STL [R1+0xd2c], R0 ;  /* 0x000d2c0001007387 */ /* 0x0003e20000100800 */
[----:B0-----:R-:W-:-:S03]  /*18da0*/  LEA R4, P3, R20, R7, 0x1 ;  /* 0x0000000714047211 */ /* 0x001fc600078608ff */
[----:B------:R0:W-:Y:S01]  /*18db0*/  STL [R1+0xcf8], R5 ;  /* 0x000cf80501007387 */ /* 0x0001e20000100800 */
[----:B-1----:R-:W-:-:S03]  /*18dc0*/  LEA.HI.X.SX32 R0, R25, R2, 0x1, P4 ;  /* 0x0000000219007211 */ /* 0x002fc600020f0eff */
[----:B0-----:R-:W3:Y:S04]  /*18dd0*/  LDL.LU R5, [R1+0x408] ;  /* 0x0004080001057983 */ /* 0x001ee80000300800 */
[----:B------:R-:W-:Y:S04]  /*18de0*/  STL [R1+0xd34], R4 ;  /* 0x000d340401007387 */ /* 0x000fe80000100800 */
[----:B------:R-:W4:Y:S04]  /*18df0*/  LDL.LU R11, [R1+0x40c] ;  /* 0x00040c00010b7983 */ /* 0x000f280000300800 */
[----:B------:R0:W-:Y:S04]  /*18e00*/  STL [R1+0xd00], R0 ;  /* 0x000d000001007387 */ /* 0x0001e80000100800 */
[----:B------:R-:W5:Y:S04]  /*18e10*/  LDL.LU R10, [R1+0x404] ;  /* 0x00040400010a7983 */ /* 0x000f680000300800 */
[----:B------:R-:W5:Y:S01]  /*18e20*/  LDL.LU R9, [R1+0x33c] ;  /* 0x00033c0001097983 */ /* 0x000f620000300800 */
[----:B------:R-:W-:-:S02]  /*18e30*/  LEA R6, P4, R19, R7, 0x1 ;  /* 0x0000000713067211 */ /* 0x000fc400078808ff */
[-C--:B0-----:R-:W-:Y:S02]  /*18e40*/  LEA.HI.X.SX32 R0, R26, R2.reuse, 0x1, P5 ;  /* 0x000000021a007211 */ /* 0x081fe400028f0eff */
[----:B------:R-:W-:Y:S01]  /*18e50*/  LEA R4, P5, R18, R7, 0x1 ;  /* 0x0000000712047211 */ /* 0x000fe200078a08ff */
[----:B------:R0:W-:Y:S04]  /*18e60*/  STL [R1+0xd3c], R6 ;  /* 0x000d3c0601007387 */ /* 0x0001e80000100800 */
[----:B------:R1:W-:Y:S04]  /*18e70*/  STL [R1+0xd08], R0 ;  /* 0x000d080001007387 */ /* 0x0003e80000100800 */
[----:B------:R1:W-:Y:S01]  /*18e80*/  STL [R1+0xd40], R4 ;  /* 0x000d400401007387 */ /* 0x0003e20000100800 */
[----:B0-----:R-:W-:-:S02]  /*18e90*/  LEA.HI.X.SX32 R6, R27, R2, 0x1, P6 ;  /* 0x000000021b067211 */ /* 0x001fc400030f0eff */
[----:B-1----:R-:W-:-:S03]  /*18ea0*/  LEA R0, P6, R12, R7, 0x1 ;  /* 0x000000070c007211 */ /* 0x002fc600078c08ff */
[----:B------:R0:W-:Y:S01]  /*18eb0*/  STL [R1+0xd10], R6 ;  /* 0x000d100601007387 */ /* 0x0001e20000100800 */
[----:B------:R-:W-:-:S03]  /*18ec0*/  LEA.HI.X.SX32 R4, R28, R2, 0x1, P0 ;  /* 0x000000021c047211 */ /* 0x000fc600000f0eff */
[----:B------:R1:W-:Y:S04]  /*18ed0*/  STL [R1+0xd44], R0 ;  /* 0x000d440001007387 */ /* 0x0003e80000100800 */
[----:B------:R1:W-:Y:S01]  /*18ee0*/  STL [R1+0xd18], R4 ;  /* 0x000d180401007387 */ /* 0x0003e20000100800 */
[----:B0-----:R-:W-:Y:S02]  /*18ef0*/  LEA R6, P0, R17, R7, 0x1 ;  /* 0x0000000711067211 */ /* 0x001fe400078008ff */
[----:B-1----:R-:W-:-:S03]  /*18f00*/  LEA.HI.X.SX32 R0, R22, R2, 0x1, P1 ;  /* 0x0000000216007211 */ /* 0x002fc600008f0eff */
[----:B------:R0:W-:Y:S01]  /*18f10*/  STL [R1+0xd48], R6 ;  /* 0x000d480601007387 */ /* 0x0001e20000100800 */
[----:B------:R-:W-:-:S03]  /*18f20*/  LEA R4, P1, R16, R7, 0x1 ;  /* 0x0000000710047211 */ /* 0x000fc600078208ff */
[----:B------:R1:W-:Y:S01]  /*18f30*/  STL [R1+0xd20], R0 ;  /* 0x000d200001007387 */ /* 0x0003e20000100800 */
[----:B------:R-:W-:-:S03]  /*18f40*/  IMAD R3, R3, UR4, RZ ;  /* 0x0000000403037c24 */ /* 0x000fc6000f8e02ff */
[----:B------:R1:W-:Y:S01]  /*18f50*/  STL [R1+0xd4c], R4 ;  /* 0x000d4c0401007387 */ /* 0x0003e20000100800 */
[----:B0-----:R-:W-:Y:S02]  /*18f60*/  LEA.HI.X.SX32 R6, R21, R2, 0x1, P2 ;  /* 0x0000000215067211 */ /* 0x001fe400010f0eff */
[----:B-1----:R-:W-:-:S03]  /*18f70*/  LEA R0, P2, R14, R7, 0x1 ;  /* 0x000000070e007211 */ /* 0x002fc600078408ff */
[----:B------:R0:W-:Y:S01]  /*18f80*/  STL [R1+0xd28], R6 ;  /* 0x000d280601007387 */ /* 0x0001e20000100800 */
[----:B------:R-:W-:-:S03]  /*18f90*/  LEA.HI.X.SX32 R4, R20, R2, 0x1, P3 ;  /* 0x0000000214047211 */ /* 0x000fc600018f0eff */
[----:B------:R1:W-:Y:S04]  /*18fa0*/  STL [R1+0xd50], R0 ;  /* 0x000d500001007387 */ /* 0x0003e80000100800 */
[----:B------:R1:W-:Y:S01]  /*18fb0*/  STL [R1+0xd30], R4 ;  /* 0x000d300401007387 */ /* 0x0003e20000100800 */
[----:B0-----:R-:W-:Y:S02]  /*18fc0*/  LEA R6, P3, R13, R7, 0x1 ;  /* 0x000000070d067211 */ /* 0x001fe400078608ff */
[----:B-1----:R-:W-:-:S03]  /*18fd0*/  LEA.HI.X.SX32 R0, R19, R2, 0x1, P4 ;  /* 0x0000000213007211 */ /* 0x002fc600020f0eff */
[----:B------:R-:W-:Y:S01]  /*18fe0*/  STL [R1+0xd54], R6 ;  /* 0x000d540601007387 */ /* 0x000fe20000100800 */
[----:B------:R-:W-:-:S03]  /*18ff0*/  LEA R4, P4, R3, R7, 0x1 ;  /* 0x0000000703047211 */ /* 0x000fc600078808ff */
[----:B------:R-:W-:Y:S04]  /*19000*/  STL [R1+0xd38], R0 ;  /* 0x000d380001007387 */ /* 0x000fe80000100800 */
[----:B------:R0:W-:Y:S02]  /*19010*/  STL [R1+0x5e0], R4 ;  /* 0x0005e00401007387 */ /* 0x0001e40000100800 */
[----:B0-----:R-:W0:Y:S01]  /*19020*/  S2R R4, SR_TID.X ;  /* 0x0000000000047919 */ /* 0x001e220000002100 */
[-C--:B------:R-:W-:Y:S02]  /*19030*/  LEA.HI.X.SX32 R6, R18, R2.reuse, 0x1, P5 ;  /* 0x0000000212067211 */ /* 0x080fe400028f0eff */
[-C--:B------:R-:W-:Y:S02]  /*19040*/  LEA.HI.X.SX32 R12, R12, R2.reuse, 0x1, P6 ;  /* 0x000000020c0c7211 */ /* 0x080fe400030f0eff */
[-C--:B------:R-:W-:Y:S01]  /*19050*/  LEA.HI.X.SX32 R7, R17, R2.reuse, 0x1, P0 ;  /* 0x0000000211077211 */ /* 0x080fe200000f0eff */
[----:B------:R1:W-:Y:S04]  /*19060*/  STL [R1+0x5c8], R6 ;  /* 0x0005c80601007387 */ /* 0x0003e80000100800 */
[----:B------:R-:W-:Y:S01]  /*19070*/  STL [R1+0x5cc], R12 ;  /* 0x0005cc0c01007387 */ /* 0x000fe20000100800 */
[----:B-1----:R-:W-:-:S03]  /*19080*/  LEA.HI.X.SX32 R6, R16, R2, 0x1, P1 ;  /* 0x0000000210067211 */ /* 0x002fc600008f0eff */
[----:B------:R1:W-:Y:S04]  /*19090*/  STL [R1+0x5d0], R7 ;  /* 0x0005d00701007387 */ /* 0x0003e80000100800 */
[----:B------:R1:W-:Y:S01]  /*190a0*/  STL [R1+0x5d4], R6 ;  /* 0x0005d40601007387 */ /* 0x0003e20000100800 */
[----:B0-----:R-:W-:-:S04]  /*190b0*/  SHF.R.U32.HI R4, RZ, 0x4, R4 ;  /* 0x00000004ff047819 */ /* 0x001fc80000011604 */
[----:B------:R-:W-:Y:S02]  /*190c0*/  SGXT.U32 R4, R4, 0x2 ;  /* 0x000000020404781a */ /* 0x000fe40000000000 */
[-C--:B-1----:R-:W-:Y:S02]  /*190d0*/  LEA.HI.X.SX32 R7, R14, R2.reuse, 0x1, P2 ;  /* 0x000000020e077211 */ /* 0x082fe400010f0eff */
[----:B------:R-:W-:Y:S02]  /*190e0*/  LOP3.LUT R12, R4, 0x1c, RZ, 0xfc, !PT ;  /* 0x0000001c040c7812 */ /* 0x000fe400078efcff */
[-C--:B------:R-:W-:Y:S02]  /*190f0*/  LEA.HI.X.SX32 R6, R13, R2.reuse, 0x1, P3 ;  /* 0x000000020d067211 */ /* 0x080fe400018f0eff */
[----:B------:R-:W-:Y:S01]  /*19100*/  LEA.HI.X.SX32 R2, R3, R2, 0x1, P4 ;  /* 0x0000000203027211 */ /* 0x000fe200020f0eff */
[----:B------:R-:W-:Y:S01]  /*19110*/  IMAD R12, R12, UR6, RZ ;  /* 0x000000060c0c7c24 */ /* 0x000fe2000f8e02ff */
[----:B------:R-:W-:Y:S01]  /*19120*/  LEA R0, P5, R29, UR12, 0x1 ;  /* 0x0000000c1d007c11 */ /* 0x000fe2000f8a08ff */
[----:B------:R-:W-:Y:S04]  /*19130*/  STL [R1+0x5d8], R7 ;  /* 0x0005d80701007387 */ /* 0x000fe80000100800 */
[----:B------:R-:W-:Y:S01]  /*19140*/  STL [R1+0x5dc], R6 ;  /* 0x0005dc0601007387 */ /* 0x000fe20000100800 */
[----:B------:R-:W-:-:S03]  /*19150*/  LEA R13, P4, R12, R0, 0x1 ;  /* 0x000000000c0d7211 */ /* 0x000fc600078808ff */
[----:B------:R0:W-:Y:S04]  /*19160*/  STL [R1+0x584], R2 ;  /* 0x0005840201007387 */ /* 0x0001e80000100800 */
[----:B------:R5:W-:Y:S01]  /*19170*/  STL [R1+0x58c], R13 ;  /* 0x00058c0d01007387 */ /* 0x000be20000100800 */
[----:B0-----:R-:W-:Y:S01]  /*19180*/  LEA.HI.X.SX32 R2, R29, UR13, 0x1, P5 ;  /* 0x0000000d1d027c11 */ /* 0x001fe2000a8f0eff */
[----:B------:R-:W-:Y:S02]  /*19190*/  IMAD R15, RZ, RZ, -UR6 ;  /* 0x80000006ff0f7e24 */ /* 0x000fe4000f8e02ff */
[----:B------:R-:W-:Y:S01]  /*191a0*/  IMAD R4, R4, UR6, RZ ;  /* 0x0000000604047c24 */ /* 0x000fe2000f8e02ff */
[----:B------:R-:W-:Y:S01]  /*191b0*/  LEA.HI.X.SX32 R12, R12, R2, 0x1, P4 ;  /* 0x000000020c0c7211 */ /* 0x000fe200020f0eff */
[----:B--2---:R-:W-:Y:S01]  /*191c0*/  IMAD R3, R15, 0x4, R8 ;  /* 0x000000040f037824 */ /* 0x004fe200078e0208 */
[----:B---3--:R-:W-:-:S02]  /*191d0*/  LEA R7, P5, R5, R0, 0x1 ;  /* 0x0000000005077211 */ /* 0x008fc400078a08ff */
[----:B----4-:R-:W-:-:S03]  /*191e0*/  LEA R6, P3, R11, R0, 0x1 ;  /* 0x000000000b067211 */ /* 0x010fc600078608ff */
[----:B------:R0:W-:Y:S04]  /*191f0*/  STL [R1+0x594], R7 ;  /* 0x0005940701007387 */ /* 0x0001e80000100800 */
[----:B------:R1:W-:Y:S01]  /*19200*/  STL [R1+0x59c], R6 ;  /* 0x00059c0601007387 */ /* 0x0003e20000100800 */
[-C--:B-----5:R-:W-:Y:S02]  /*19210*/  LEA R13, P2, R10, R0.reuse, 0x1 ;  /* 0x000000000a0d7211 */ /* 0x0a0fe400078408ff */
[-C--:B0-----:R-:W-:Y:S02]  /*19220*/  LEA R7, P1, R9, R0.reuse, 0x1 ;  /* 0x0000000009077211 */ /* 0x081fe400078208ff */
[----:B-1----:R-:W-:Y:S01]  /*19230*/  LEA R6, P0, R8, R0, 0x1 ;  /* 0x0000000008067211 */ /* 0x002fe200078008ff */
[----:B------:R-:W-:Y:S04]  /*19240*/  STL [R1+0x5a4], R13 ;  /* 0x0005a40d01007387 */ /* 0x000fe80000100800 */
[----:B------:R-:W-:Y:S04]  /*19250*/  STL [R1+0x5ac], R7 ;  /* 0x0005ac0701007387 */ /* 0x000fe80000100800 */
[----:B------:R0:W-:Y:S02]  /*19260*/  STL [R1+0x5b4], R6 ;  /* 0x0005b40601007387 */ /* 0x0001e40000100800 */
[----:B0-----:R-:W-:-:S02]  /*19270*/  LEA.HI.X.SX32 R6, R5, R2, 0x1, P5 ;  /* 0x0000000205067211 */ /* 0x001fc400028f0eff */
[----:B------:R-:W0:Y:S01]  /*19280*/  S2R R5, SR_TID.X ;  /* 0x0000000000057919 */ /* 0x000e220000002100 */
[-C--:B------:R-:W-:Y:S02]  /*19290*/  LEA R7, P4, R3, R0.reuse, 0x1 ;  /* 0x0000000003077211 */ /* 0x080fe400078808ff */
[----:B------:R-:W-:Y:S01]  /*192a0*/  LEA R0, P5, R4, R0, 0x1 ;  /* 0x0000000004007211 */ /* 0x000fe200078a08ff */
[----:B------:R-:W-:Y:S04]  /*192b0*/  STL [R1+0x588], R12 ;  /* 0x0005880c01007387 */ /* 0x000fe80000100800 */
[----:B------:R1:W-:Y:S04]  /*192c0*/  STL [R1+0x5bc], R7 ;  /* 0x0005bc0701007387 */ /* 0x0003e80000100800 */
[----:B------:R2:W-:Y:S04]  /*192d0*/  STL [R1+0x590], R6 ;  /* 0x0005900601007387 */ /* 0x0005e80000100800 */
[----:B------:R3:W-:Y:S01]  /*192e0*/  STL [R1+0x5c4], R0 ;  /* 0x0005c40001007387 */ /* 0x0007e20000100800 */
[----:B-1----:R-:W-:-:S02]  /*192f0*/  LEA.HI.X.SX32 R7, R11, R2, 0x1, P3 ;  /* 0x000000020b077211 */ /* 0x002fc400018f0eff */
[----:B--2---:R-:W-:-:S03]  /*19300*/  LEA.HI.X.SX32 R6, R10, R2, 0x1, P2 ;  /* 0x000000020a067211 */ /* 0x004fc600010f0eff */
[----:B------:R1:W-:Y:S01]  /*19310*/  STL [R1+0x598], R7 ;  /* 0x0005980701007387 */ /* 0x0003e20000100800 */
[----:B---3--:R-:W-:-:S03]  /*19320*/  LEA.HI.X.SX32 R0, R9, R2, 0x1, P1 ;  /* 0x0000000209007211 */ /* 0x008fc600008f0eff */
[----:B------:R2:W-:Y:S04]  /*19330*/  STL [R1+0x5a0], R6 ;  /* 0x0005a00601007387 */ /* 0x0005e80000100800 */
[----:B------:R3:W-:Y:S01]  /*19340*/  STL [R1+0x5a8], R0 ;  /* 0x0005a80001007387 */ /* 0x0007e20000100800 */
[----:B0-----:R-:W-:Y:S02]  /*19350*/  LOP3.LUT R5, R5, 0x20, RZ, 0xc0, !PT ;  /* 0x0000002005057812 */ /* 0x001fe400078ec0ff */
[-C--:B-1----:R-:W-:Y:S02]  /*19360*/  LEA.HI.X.SX32 R7, R8, R2.reuse, 0x1, P0 ;  /* 0x0000000208077211 */ /* 0x082fe400000f0eff */
[-C--:B--2---:R-:W-:Y:S01]  /*19370*/  LEA.HI.X.SX32 R6, R3, R2.reuse, 0x1, P4 ;  /* 0x0000000203067211 */ /* 0x084fe200020f0eff */
[----:B------:R-:W-:Y:S01]  /*19380*/  IMAD.SHL.U32 R3, R5, 0x10, RZ ;  /* 0x0000001005037824 */ /* 0x000fe200078e00ff */
[----:B---3--:R-:W-:Y:S01]  /*19390*/  LEA.HI.X.SX32 R0, R4, R2, 0x1, P5 ;  /* 0x0000000204007211 */ /* 0x008fe200028f0eff */
[----:B------:R-:W-:Y:S04]  /*193a0*/  STL [R1+0x5b0], R7 ;  /* 0x0005b00701007387 */ /* 0x000fe80000100800 */
[----:B------:R-:W-:Y:S04]  /*193b0*/  STL [R1+0x5b8], R6 ;  /* 0x0005b80601007387 */ /* 0x000fe80000100800 */
[----:B------:R0:W-:Y:S04]  /*193c0*/  STL [R1+0x5c0], R0 ;  /* 0x0005c00001007387 */ /* 0x0001e80000100800 */
[----:B------:R-:W-:Y:S04]  /*193d0*/  STL [R1+0x1a0], RZ ;  /* 0x0001a0ff01007387 */ /* 0x000fe80000100800 */
[----:B------:R-:W-:Y:S04]  /*193e0*/  STL [R1+0x1a4], RZ ;  /* 0x0001a4ff01007387 */ /* 0x000fe80000100800 */
[----:B------:R1:W-:Y:S04]  /*193f0*/  STL [R1+0xdf4], R3 ;  /* 0x000df40301007387 */ /* 0x0003e80000100800 */
[----:B------:R-:W-:Y:S04]  /*19400*/  STL [R1+0x1a8], RZ ;  /* 0x0001a8ff01007387 */ /* 0x000fe80000100800 */
        /* <DEDUP_REMOVED lines=87> */
[----:B------:R-:W-:Y:S01]  /*19980*/  STL [R1+0x448], RZ ;  /* 0x000448ff01007387 */ /* 0x000fe20000100800 */
[----:B------:R-:W-:-:S02]  /*19990*/  USHF.L.U32 UR6, UR6, 0x5, URZ ;  /* 0x0000000506067899 */ /* 0x000fc4000800063f */
[----:B------:R-:W-:Y:S01]  /*199a0*/  USHF.L.U32 UR7, UR7, 0x5, URZ ;  /* 0x0000000507077899 */ /* 0x000fe2000800063f */
[----:B------:R-:W-:Y:S01]  /*199b0*/  UMOV UR4, URZ ;  /* 0x0000003f00047c82 */ /* 0x000fe20008000000 */
[----:B------:R-:W-:Y:S02]  /*199c0*/  USHF.R.S32.HI UR8, URZ, 0x1f, UR6 ;  /* 0x0000001f3f087899 */ /* 0x000fe40008011406 */
[----:B------:R-:W-:Y:S02]  /*199d0*/  USHF.R.S32.HI UR9, URZ, 0x1f, UR7 ;  /* 0x0000001f3f097899 */ /* 0x000fe40008011407 */
[----:B------:R-:W-:Y:S01]  /*199e0*/  USHF.L.U32 UR13, UR6, 0x1, URZ ;  /* 0x00000001060d7899 */ /* 0x000fe2000800063f */
[----:B------:R-:W2:Y:S02]  /*199f0*/  S2R R8, SR_TID.X ;  /* 0x0000000000087919 */ /* 0x000ea40000002100 */
[C---:B--2---:R-:W-:Y:S02]  /*19a00*/  IMAD.SHL.U32 R5, R8.reuse, 0x40, RZ ;  /* 0x0000004008057824 */ /* 0x044fe400078e00ff */
[----:B------:R-:W-:-:S03]  /*19a10*/  IMAD.SHL.U32 R9, R8, 0x8, RZ ;  /* 0x0000000808097824 */ /* 0x000fc600078e00ff */
[----:B------:R-:W-:Y:S02]  /*19a20*/  LOP3.LUT R8, R5, 0x1c0, RZ, 0xc0, !PT ;  /* 0x000001c005087812 */ /* 0x000fe400078ec0ff */
[----:B------:R-:W2:Y:S02]  /*19a30*/  S2R R5, SR_TID.X ;  /* 0x0000000000057919 */ /* 0x000ea40000002100 */
[----:B------:R-:W-:Y:S01]  /*19a40*/  LOP3.LUT R9, R8, 0x30, R9, 0xf8, !PT ;  /* 0x0000003008097812 */ /* 0x000fe200078ef809 */
[----:B--2---:R-:W-:Y:S02]  /*19a50*/  IMAD.SHL.U32 R8, R5, 0x2, RZ ;  /* 0x0000000205087824 */ /* 0x004fe400078e00ff */
[----:B------:R-:W2:Y:S01]  /*19a60*/  LDL.LU R5, [R1+0x420] ;  /* 0x0004200001057983 */ /* 0x000ea20000300800 */
[----:B------:R-:W-:Y:S02]  /*19a70*/  USHF.L.U32 UR12, UR7, 0x1, URZ ;  /* 0x00000001070c7899 */ /* 0x000fe4000800063f */
[----:B------:R-:W-:Y:S01]  /*19a80*/  LOP3.LUT R2, R9, 0x30, R8, 0x78, !PT ;  /* 0x0000003009027812 */ /* 0x000fe200078e7808 */
[----:B------:R-:W-:Y:S01]  /*19a90*/  USHF.L.U64.HI UR9, UR7, 0x1, UR9 ;  /* 0x0000000107097899 */ /* 0x000fe20008010209 */
[----:B0-----:R-:W-:Y:S01]  /*19aa0*/  LOP3.LUT R0, R8, 0x7e, RZ, 0xc0, !PT ;  /* 0x0000007e08007812 */ /* 0x001fe200078ec0ff */
[----:B------:R-:W-:Y:S01]  /*19ab0*/  USHF.L.U64.HI UR8, UR6, 0x1, UR8 ;  /* 0x0000000106087899 */ /* 0x000fe20008010208 */
[----:B------:R-:W-:Y:S01]  /*19ac0*/  IADD3 R2, R2, UR5, R3 ;  /* 0x0000000502027c10 */ /* 0x000fe2000fffe003 */
[----:B------:R-:W-:Y:S01]  /*19ad0*/  ULDC UR7, c[0x0][0x230] ;  /* 0x00008c0000077ab9 */ /* 0x000fe20000000800 */
[----:B-1----:R-:W-:-:S02]  /*19ae0*/  LOP3.LUT R3, R0, 0x30, RZ, 0x3c, !PT ;  /* 0x0000003000037812 */ /* 0x002fc400078e3cff */
[----:B--2---:R-:W-:Y:S02]  /*19af0*/  SHF.R.S32.HI R4, RZ, 0x5, R5 ;  /* 0x00000005ff047819 */ /* 0x004fe40000011405 */
[----:B------:R-:W-:-:S03]  /*19b00*/  LOP3.LUT R5, R0, 0x10, RZ, 0x3c, !PT ;  /* 0x0000001000057812 */ /* 0x000fc600078e3cff */
[----:B------:R0:W-:Y:S04]  /*19b10*/  STL [R1+0xdd4], R4 ;  /* 0x000dd40401007387 */ /* 0x0001e80000100800 */
[----:B------:R1:W-:Y:S04]  /*19b20*/  STL [R1+0x44c], RZ ;  /* 0x00044cff01007387 */ /* 0x0003e80000100800 */
[----:B------:R1:W-:Y:S01]  /*19b30*/  STL [R1+0x430], RZ ;  /* 0x000430ff01007387 */ /* 0x0003e20000100800 */
[----:B0-----:R-:W-:-:S03]  /*19b40*/  LOP3.LUT R4, R0, 0x20, RZ, 0x3c, !PT ;  /* 0x0000002000047812 */ /* 0x001fc600078e3cff */
        /* <DEDUP_REMOVED lines=34> */
[----:B------:R1:W-:Y:S02]  /*19d70*/  STL [R1+0x3bc], RZ ;  /* 0x0003bcff01007387 */ /* 0x0003e40000100800 */
.L_x_2:
[----:B------:R0:W-:Y:S04]  /*19d80*/  STL [R1+0x163c], R16 ;  /* 0x00163c1001007387 */ /* 0x0001e80000100800 */
[----:B------:R-:W-:Y:S04]  /*19d90*/  STL [R1+0x1638], R24 ;  /* 0x0016381801007387 */ /* 0x000fe80000100800 */
[----:B-----5:R-:W2:Y:S04]  /*19da0*/  LDL R5, [R1+0x5b8] ;  /* 0x0005b80001057983 */ /* 0x020ea80000100800 */
[----:B------:R-:W2:Y:S04]  /*19db0*/  LDL R4, [R1+0x5bc] ;  /* 0x0005bc0001047983 */ /* 0x000ea80000100800 */
[----:B------:R-:W-:Y:S04]  /*19dc0*/  STL [R1+0x1634], R25 ;  /* 0x0016341901007387 */ /* 0x000fe80000100800 */
[----:B------:R3:W-:Y:S01]  /*19dd0*/  STL [R1+0x1630], R26 ;  /* 0x0016301a01007387 */ /* 0x0007e20000100800 */
[----:B0-----:R-:W0:Y:S03]  /*19de0*/  S2R R16, SR_TID.X ;  /* 0x0000000000107919 */ /* 0x001e260000002100 */
[----:B---3--:R-:W3:Y:S01]  /*19df0*/  LDL R26, [R1+0x5b4] ;  /* 0x0005b400011a7983 */ /* 0x008ee20000100800 */
[----:B------:R-:W-:-:S03]  /*19e00*/  UIMAD UR6, UR4, -0x20, UR7 ;  /* 0xffffffe0040678a4 */ /* 0x000fc6000f8e0207 */
[----:B------:R-:W-:Y:S04]  /*19e10*/  STL [R1+0x15d8], R9 ;  /* 0x0015d80901007387 */ /* 0x000fe80000100800 */
[----:B------:R-:W-:Y:S04]  /*19e20*/  STL [R1+0x15dc], R9 ;  /* 0x0015dc0901007387 */ /* 0x000fe80000100800 */
[----:B------:R-:W-:Y:S04]  /*19e30*/  STL [R1+0x15e0], R9 ;  /* 0x0015e00901007387 */ /* 0x000fe80000100800 */
[----:B------:R-:W-:Y:S04]  /*19e40*/  STL [R1+0x15e4], R9 ;  /* 0x0015e40901007387 */ /* 0x000fe80000100800 */
[----:B------:R-:W-:Y:S04]  /*19e50*/  STL [R1+0x15e8], R9 ;  /* 0x0015e80901007387 */ /* 0x000fe80000100800 */
[----:B------:R-:W-:Y:S01]  /*19e60*/  STL [R1+0x15ec], R9 ;  /* 0x0015ec0901007387 */ /* 0x000fe20000100800 */
[----:B0-----:R-:W-:-:S03]  /*19e70*/  SHF.R.U32.HI R24, RZ, 0x4, R16 ;  /* 0x00000004ff187819 */ /* 0x001fc60000011610 */
[----:B------:R-:W-:Y:S01]  /*19e80*/  STL [R1+0x15f0], R9 ;  /* 0x0015f00901007387 */ /* 0x000fe20000100800 */
[----:B------:R-:W-:-:S03]  /*19e90*/  SGXT.U32 R24, R24, 0x2 ;  /* 0x000000021818781a */ /* 0x000fc60000000000 */
[----:B------:R-:W-:Y:S01]  /*19ea0*/  STL [R1+0x15f4], R9 ;  /* 0x0015f40901007387 */ /* 0x000fe20000100800 */
[----:B------:R-:W-:-:S03]  /*19eb0*/  LOP3.LUT R16, R24, 0x4, RZ, 0xfc, !PT ;  /* 0x0000000418107812 */ /* 0x000fc600078efcff */
[----:B------:R-:W-:Y:S01]  /*19ec0*/  STL [R1+0x15fc], R9 ;  /* 0x0015fc0901007387 */ /* 0x000fe20000100800 */
[----:B------:R-:W-:Y:S02]  /*19ed0*/  LOP3.LUT R25, R24, 0x8, RZ, 0xfc, !PT ;  /* 0x0000000818197812 */ /* 0x000fe400078efcff */
[----:B------:R-:W-:Y:S01]  /*19ee0*/  ISETP.GE.AND P0, PT, R16, UR6, PT ;  /* 0x0000000610007c0c */ /* 0x000fe2000bf06270 */
[----:B------:R-:W-:Y:S01]  /*19ef0*/  STL [R1+0x1604], R9 ;  /* 0x0016040901007387 */ /* 0x000fe20000100800 */
[----:B------:R-:W-:-:S03]  /*19f00*/  LOP3.LUT R24, R24, 0xc, RZ, 0xfc, !PT ;  /* 0x0000000c18187812 */ /* 0x000fc600078efcff */
[----:B------:R-:W-:Y:S04]  /*19f10*/  STL [R1+0x160c], R9 ;  /* 0x00160c0901007387 */ /* 0x000fe80000100800 */
[----:B------:R-:W-:Y:S04]  /*19f20*/  STL [R1+0x1614], R9 ;  /* 0x0016140901007387 */ /* 0x000fe80000100800 */
[----:B------:R-:W-:Y:S04]  /*19f30*/  STL [R1+0x161c], R9 ;  /* 0x00161c0901007387 */ /* 0x000fe80000100800 */
[----:B------:R-:W-:Y:S04]  /*19f40*/  STL [R1+0x1624], R9 ;  /* 0x0016240901007387 */ /* 0x000fe80000100800 */
[----:B------:R0:W-:Y:S04]  /*19f50*/  STL [R1+0x162c], R9 ;  /* 0x00162c0901007387 */ /* 0x0001e80000100800 */
[----:B------:R-:W-:Y:S04]  /*19f60*/  STL [R1+0x15d4], R7 ;  /* 0x0015d40701007387 */ /* 0x000fe80000100800 */
        /* <DEDUP_REMOVED lines=33> */
[----:B------:R-:W-:Y:S01]  /*1a180*/  STL [R1+0x1430], R2 ;  /* 0x0014300201007387 */ /* 0x000fe20000100800 */
[----:B------:R-:W-:-:S03]  /*1a190*/  PRMT R20, RZ, 0x7610, R20 ;  /* 0x00007610ff147816 */ /* 0x000fc60000000014 */
[----:B------:R-:W-:Y:S04]  /*1a1a0*/  STL [R1+0x1438], R2 ;  /* 0x0014380201007387 */ /* 0x000fe80000100800 */
[----:B------:R-:W-:Y:S04]  /*1a1b0*/  STL [R1+0x1440], R2 ;  /* 0x0014400201007387 */ /* 0x000fe80000100800 */
[----:B------:R-:W-:Y:S04]  /*1a1c0*/  STL [R1+0x1448], R2 ;  /* 0x0014480201007387 */ /* 0x000fe80000100800 */
[----:B------:R-:W-:Y:S04]  /*1a1d0*/  STL [R1+0x1450], R2 ;  /* 0x0014500201007387 */ /* 0x000fe80000100800 */
[----:B------:R-:W-:Y:S01]  /*1a1e0*/  STL [R1+0x1458], R2 ;  /* 0x0014580201007387 */ /* 0x000fe20000100800 */
[----:B------:R-:W-:-:S03]  /*1a1f0*/  ISETP.GE.AND P2, PT, R24, UR6, PT ;  /* 0x0000000618007c0c */ /* 0x000fc6000bf46270 */
[----:B------:R-:W-:Y:S04]  /*1a200*/  STL [R1+0x1460], R2 ;  /* 0x0014600201007387 */ /* 0x000fe80000100800 */
[----:B------:R-:W-:Y:S04]  /*1a210*/  STL [R1+0x1468], R2 ;  /* 0x0014680201007387 */ /* 0x000fe80000100800 */
[----:B------:R-:W-:Y:S04]  /*1a220*/  STL [R1+0x1578], R2 ;  /* 0x0015780201007387 */ /* 0x000fe80000100800 */
[----:B------:R-:W4:Y:S01]  /*1a230*/  LDL.LU R16, [R1+0x163c] ;  /* 0x00163c0001107983 */ /* 0x000f220000300800 */
[----:B------:R-:W-:-:S03]  /*1a240*/  ISETP.GE.AND P1, PT, R25, UR6, PT ;  /* 0x0000000619007c0c */ /* 0x000fc6000bf26270 */
[----:B------:R-:W4:Y:S01]  /*1a250*/  LDL.LU R24, [R1+0x1638] ;  /* 0x0016380001187983 */ /* 0x000f220000300800 */
[----:B------:R-:W1:Y:S03]  /*1a260*/  S2R R25, SR_TID.X ;  /* 0x0000000000197919 */ /* 0x000e660000002100 */
[----:B--2---:R2:W4:Y:S04]  /*1a270*/  @!P0 LDG.E.U16 R20, desc[UR10][R4.64] ;  /* 0x0000000a04148981 */ /* 0x004528000c1e1500 */
[----:B------:R-:W4:Y:S01]  /*1a280*/  LDL R5, [R1+0x5b0] ;  /* 0x0005b00001057983 */ /* 0x000f220000100800 */
[----:B-1----:R-:W-:-:S04]  /*1a290*/  SHF.R.U32.HI R25, RZ, 0x4, R25 ;  /* 0x00000004ff197819 */ /* 0x002fc80000011619 */
[----:B------:R-:W-:-:S04]  /*1a2a0*/  SGXT.U32 R25, R25, 0x2 ;  /* 0x000000021919781a */ /* 0x000fc80000000000 */
[----:B--2---:R-:W-:Y:S02]  /*1a2b0*/  LOP3.LUT R4, R25, 0x10, RZ, 0xfc, !PT ;  /* 0x0000001019047812 */ /* 0x004fe400078efcff */
[----:B------:R-:W-:Y:S02]  /*1a2c0*/  PRMT R3, RZ, 0x7610, R3 ;  /* 0x00007610ff037816 */ /* 0x000fe40000000003 */
[----:B------:R-:W-:Y:S01]  /*1a2d0*/  ISETP.GE.AND P3, PT, R4, UR6, PT ;  /* 0x0000000604007c0c */ /* 0x000fe2000bf66270 */
[----:B---3--:R-:W-:Y:S01]  /*1a2e0*/  @!P1 IMAD.MOV.U32 R4, RZ, RZ, R26 ;  /* 0x000000ffff049224 */ /* 0x008fe200078e001a */
[----:B----4-:R-:W-:Y:S04]  /*1a2f0*/  STL [R1+0x1598], R20 ;  /* 0x0015981401007387 */ /* 0x010fe80000100800 */
[----:B------:R1:W2:Y:S04]  /*1a300*/  @!P1 LDG.E.U16 R3, desc[UR10][R4.64] ;  /* 0x0000000a04039981 */ /* 0x0002a8000c1e1500 */
[----:B------:R-:W1:Y:S04]  /*1a310*/  LDL R4, [R1+0x5a8] ;  /* 0x0005a80001047983 */ /* 0x000e680000100800 */
[----:B------:R-:W1:Y:S01]  /*1a320*/  LDL R5, [R1+0x5ac] ;  /* 0x0005ac0001057983 */ /* 0x000e620000100800 */
[----:B------:R-:W3:Y:S01]  /*1a330*/  S2R R26, SR_TID.X ;  /* 0x00000000001a7919 */ /* 0x000ee20000002100 */
[----:B------:R-:W-:Y:S01]  /*1a340*/  PRMT R21, RZ, 0x7610, R21 ;  /* 0x00007610ff157816 */ /* 0x000fe20000000015 */
[----:B------:R-:W4:Y:S01]  /*1a350*/  S2R R25, SR_TID.X ;  /* 0x0000000000197919 */ /* 0x000f220000002100 */
[----:B---3--:R-:W-:-:S04]  /*1a360*/  SHF.R.U32.HI R26, RZ, 0x4, R26 ;  /* 0x00000004ff1a7819 */ /* 0x008fc8000001161a */
[----:B------:R-:W-:Y:S02]  /*1a370*/  SGXT.U32 R26, R26, 0x2 ;  /* 0x000000021a1a781a */ /* 0x000fe40000000000 */
[----:B----4-:R-:W-:-:S04]  /*1a380*/  SHF.R.U32.HI R25, RZ, 0x4, R25 ;  /* 0x00000004ff197819 */ /* 0x010fc80000011619 */
[----:B------:R-:W-:-:S04]  /*1a390*/  SGXT.U32 R25, R25, 0x2 ;  /* 0x000000021919781a */ /* 0x000fc80000000000 */
[----:B------:R-:W-:-:S04]  /*1a3a0*/  LOP3.LUT R25, R25, 0x14, RZ, 0xfc, !PT ;  /* 0x0000001419197812 */ /* 0x000fc800078efcff */
[----:B------:R-:W-:Y:S02]  /*1a3b0*/  ISETP.GE.AND P1, PT, R25, UR6, PT ;  /* 0x0000000619007c0c */ /* 0x000fe4000bf26270 */
[----:B------:R-:W3:Y:S01]  /*1a3c0*/  LDL.LU R25, [R1+0x1634] ;  /* 0x0016340001197983 */ /* 0x000ee20000300800 */
[----:B-1----:R-:W-:-:S04]  /*1a3d0*/  @!P2 LOP3.LUT R5, R5, R4, RZ, 0x3c, !PT ;  /* 0x000000040505a212 */ /* 0x002fc800078e3cff */
[----:B------:R-:W-:-:S04]  /*1a3e0*/  @!P2 LOP3.LUT R4, R5, R4, RZ, 0x3c, !PT ;  /* 0x000000040504a212 */ /* 0x000fc800078e3cff */
[----:B------:R-:W-:-:S05]  /*1a3f0*/  @!P2 LOP3.LUT R5, R5, R4, RZ, 0x3c, !PT ;  /* 0x000000040505a212 */ /* 0x000fca00078e3cff */
[----:B------:R1:W4:Y:S02]  /*1a400*/  @!P2 LDG.E.U16 R21, desc[UR10][R4.64] ;  /* 0x0000000a0415a981 */ /* 0x000324000c1e1500 */
[----:B-1----:R-:W-:Y:S02]  /*1a410*/  LOP3.LUT R4, R26, 0x18, RZ, 0xfc, !PT ;  /* 0x000000181a047812 */ /* 0x002fe400078efcff */
[----:B------:R-:W2:Y:S02]  /*1a420*/  LDL R5, [R1+0x5a4] ;  /* 0x0005a40001057983 */ /* 0x000ea40000100800 */
[----:B------:R-:W-:Y:S02]  /*1a430*/  ISETP.GE.AND P2, PT, R4, UR6, PT ;  /* 0x0000000604007c0c */ /* 0x000fe4000bf46270 */
[----:B------:R-:W1:Y:S02]  /*1a440*/  S2R R4, SR_TID.X ;  /* 0x0000000000047919 */ /* 0x000e640000002100 */
[----:B-1----:R-:W-:-:S04]  /*1a450*/  SHF.R.U32.HI R4, RZ, 0x4, R4 ;  /* 0x00000004ff047819 */ /* 0x002fc80000011604 */
[----:B------:R-:W-:-:S04]  /*1a460*/  SGXT.U32 R4, R4, 0x2 ;  /* 0x000000020404781a */ /* 0x000fc80000000000 */
[----:B------:R-:W-:Y:S02]  /*1a470*/  ISETP.GE.AND P0, PT, R4, UR6, PT ;  /* 0x0000000604007c0c */ /* 0x000fe4000bf06270 */
[----:B------:R-:W2:Y:S01]  /*1a480*/  LDL R4, [R1+0x5a0] ;  /* 0x0005a00001047983 */ /* 0x000ea20000100800 */
[----:B------:R-:W-:Y:S02]  /*1a490*/  PRMT R18, RZ, 0x7610, R18 ;  /* 0x00007610ff127816 */ /* 0x000fe40000000012 */
[----:B------:R-:W-:-:S04]  /*1a4a0*/  LOP3.LUT R26, R26, 0x1c, RZ, 0xfc, !PT ;  /* 0x0000001c1a1a7812 */ /* 0x000fc800078efcff */
[----:B------:R-:W-:Y:S02]  /*1a4b0*/  ISETP.GE.AND P4, PT, R26, UR6, PT ;  /* 0x000000061a007c0c */ /* 0x000fe4000bf86270 */
[----:B------:R-:W1:Y:S01]  /*1a4c0*/  S2R R26, SR_TID.X ;  /* 0x00000000001a7919 */ /* 0x000e620000002100 */
[----:B--2---:R-:W-:-:S04]  /*1a4d0*/  @!P3 LOP3.LUT R5, R5, R4, RZ, 0x3c, !PT ;  /* 0x000000040505b212 */ /* 0x004fc800078e3cff */
[----:B------:R-:W-:-:S04]  /*1a4e0*/  @!P3 LOP3.LUT R4, R5, R4, RZ, 0x3c, !PT ;  /* 0x000000040504b212 */ /* 0x000fc800078e3cff */
[----:B------:R-:W-:-:S05]  /*1a4f0*/  @!P3 LOP3.LUT R5, R5, R4, RZ, 0x3c, !PT ;  /* 0x000000040505b212 */ /* 0x000fca00078e3cff */
[----:B------:R2:W4:Y:S04]  /*1a500*/  @!P3 LDG.E.U16 R18, desc[UR10][R4.64] ;  /* 0x0000000a0412b981 */ /* 0x000528000c1e1500 */
[----:B------:R-:W2:Y:S04]  /*1a510*/  LDL R4, [R1+0x598] ;  /* 0x0005980001047983 */ /* 0x000ea80000100800 */
[----:B------:R-:W2:Y:S01]  /*1a520*/  LDL R5, [R1+0x59c] ;  /* 0x00059c0001057983 */ /* 0x000ea20000100800 */
[----:B------:R-:W-:Y:S02]  /*1a530*/  PRMT R22, RZ, 0x7610, R22 ;  /* 0x00007610ff167816 */ /* 0x000fe40000000016 */
[----:B-1----:R-:W-:-:S04]  /*1a540*/  LOP3.LUT R26, R26, 0x1f, RZ, 0xc0, !PT ;  /* 0x0000001f1a1a7812 */ /* 0x002fc800078ec0ff */
[----:B------:R-:W-:Y:S02]  /*1a550*/  ISETP.GE.AND P3, PT, R26, UR6, PT ;  /* 0x000000061a007c0c */ /* 0x000fe4000bf66270 */
[----:B------:R-:W4:Y:S01]  /*1a560*/  LDL.LU R26, [R1+0x1630] ;  /* 0x00163000011a7983 */ /* 0x000f220000300800 */
[----:B--2---:R-:W-:-:S04]  /*1a570*/  @!P1 LOP3.LUT R5, R5, R4, RZ, 0x3c, !PT ;  /* 0x0000000405059212 */ /* 0x004fc800078e3cff */
[----:B------:R-:W-:-:S04]  /*1a580*/  @!P1 LOP3.LUT R4, R5, R4, RZ, 0x3c, !PT ;  /* 0x0000000405049212 */ /* 0x000fc800078e3cff */
[----:B------:R-:W-:-:S05]  /*1a590*/  @!P1 LOP3.LUT R5, R5, R4, RZ, 0x3c, !PT ;  /* 0x0000000405059212 */ /* 0x000fca00078e3cff */
[----:B------:R1:W2:Y:S04]  /*1a5a0*/  @!P1 LDG.E.U16 R22, desc[UR10][R4.64] ;  /* 0x0000000a04169981 */ /* 0x0002a8000c1e1500 */
[----:B------:R-:W1:Y:S04]  /*1a5b0*/  LDL R4, [R1+0x590] ;  /* 0x0005900001047983 */ /* 0x000e680000100800 */
[----:B------:R-:W1:Y:S01]  /*1a5c0*/  LDL R5, [R1+0x594] ;  /* 0x0005940001057983 */ /* 0x000e620000100800 */
[----:B------:R-:W-:Y:S02]  /*1a5d0*/  PRMT R19, RZ, 0x7610, R19 ;  /* 0x00007610ff137816 */ /* 0x000fe40000000013 */
[----:B-1----:R-:W-:-:S04]  /*1a5e0*/  @!P2 LOP3.LUT R5, R5, R4, RZ, 0x3c, !PT ;  /* 0x000000040505a212 */ /* 0x002fc800078e3cff */
        /* <DEDUP_REMOVED lines=9> */
[----:B------:R-:W3:Y:S04]  /*1a680*/  @!P4 LDG.E.U16 R23, desc[UR10][R4.64] ;  /* 0x0000000a0417c981 */ /* 0x000ee8000c1e1500 */
[----:B------:R-:W4:Y:S04]  /*1a690*/  LDL R4, [R1+0x5c0] ;  /* 0x0005c00001047983 */ /* 0x000f280000100800 */
[----:B------:R-:W4:Y:S01]  /*1a6a0*/  LDL R5, [R1+0x5c4] ;  /* 0x0005c40001057983 */ /* 0x000f220000100800 */
[----:B------:R-:W-:-:S03]  /*1a6b0*/  PRMT R16, RZ, 0x7610, R16 ;  /* 0x00007610ff107816 */ /* 0x000fc60000000010 */
[----:B---3--:R-:W-:Y:S01]  /*1a6c0*/  STL [R1+0x1594], R23 ;  /* 0x0015941701007387 */ /* 0x008fe20000100800 */
[----:B----4-:R-:W-:-:S04]  /*1a6d0*/  @!P0 LOP3.LUT R5, R5, R4, RZ, 0x3c, !PT ;  /* 0x0000000405058212 */ /* 0x010fc800078e3cff */
[----:B------:R-:W-:-:S04]  /*1a6e0*/  @!P0 LOP3.LUT R4, R5, R4, RZ, 0x3c, !PT ;  /* 0x0000000405048212 */ /* 0x000fc800078e3cff */
[----:B------:R-:W-:-:S05]  /*1a6f0*/  @!P0 LOP3.LUT R5, R5, R4, RZ, 0x3c, !PT ;  /* 0x0000000405058212 */ /* 0x000fca00078e3cff */
[----:B------:R1:W3:Y:S04]  /*1a700*/  @!P0 LDG.E.U16 R16, desc[UR10][R4.64] ;  /* 0x0000000a04108981 */ /* 0x0002e8000c1e1500 */
[----:B------:R-:W1:Y:S04]  /*1a710*/  LDL R4, [R1+0xd58] ;  /* 0x000d580001047983 */ /* 0x000e680000100800 */
[----:B------:R-:W1:Y:S01]  /*1a720*/  LDL R5, [R1+0xd5c] ;  /* 0x000d5c0001057983 */ /* 0x000e620000100800 */
[----:B------:R-:W-:Y:S01]  /*1a730*/  PRMT R24, RZ, 0x7610, R24 ;  /* 0x00007610ff187816 */ /* 0x000fe20000000018 */
[----:B------:R-:W-:Y:S01]  /*1a740*/  BAR.SYNC.DEFER_BLOCKING 0x0 ;  /* 0x0000000000007b1d */ /* 0x000fe20000010000 */
[----:B-1----:R-:W-:-:S04]  /*1a750*/  @!P3 LOP3.LUT R5, R5, R4, RZ, 0x3c, !PT ;  /* 0x000000040505b212 */ /* 0x002fc800078e3cff */
[----:B------:R-:W-:-:S04]  /*1a760*/  @!P3 LOP3.LUT R4, R5, R4, RZ, 0x3c, !PT ;  /* 0x000000040504b212 */ /* 0x000fc800078e3cff */
[----:B------:R-:W-:-:S05]  /*1a770*/  @!P3 LOP3.LUT R5, R5, R4, RZ, 0x3c, !PT ;  /* 0x000000040505b212 */ /* 0x000fca00078e3cff */
[----:B------:R1:W4:Y:S04]  /*1a780*/  @!P3 LDG.E.U16 R24, desc[UR10][R4.64] ;  /* 0x0000000a0418b981 */ /* 0x000328000c1e1500 */
[----:B------:R-:W1:Y:S04]  /*1a790*/  LDL R4, [R1+0x5d4] ;  /* 0x0005d40001047983 */ /* 0x000e680000100800 */
[----:B------:R-:W1:Y:S01]  /*1a7a0*/  LDL R5, [R1+0xd4c] ;  /* 0x000d4c0001057983 */ /* 0x000e620000100800 */
[----:B------:R-:W-:Y:S02]  /*1a7b0*/  PRMT R25, RZ, 0x7610, R25 ;  /* 0x00007610ff197816 */ /* 0x000fe40000000019 */
        /* <DEDUP_REMOVED lines=13> */
[----:B0-----:R-:W-:Y:S02]  /*1a890*/  PRMT R9, RZ, 0x7610, R9 ;  /* 0x00007610ff097816 */ /* 0x001fe40000000009 */
[----:B-1----:R-:W-:-:S04]  /*1a8a0*/  @!P3 LOP3.LUT R5, R5, R4, RZ, 0x3c, !PT ;  /* 0x000000040505b212 */ /* 0x002fc800078e3cff */
[----:B------:R-:W-:-:S04]  /*1a8b0*/  @!P3 LOP3.LUT R4, R5, R4, RZ, 0x3c, !PT ;  /* 0x000000040504b212 */ /* 0x000fc800078e3cff */
[----:B------:R-:W-:-:S05]  /*1a8c0*/  @!P3 LOP3.LUT R5, R5, R4, RZ, 0x3c, !PT ;  /* 0x000000040505b212 */ /* 0x000fca00078e3cff */
[----:B------:R-:W2:Y:S04]  /*1a8d0*/  @!P3 LDG.E.U16 R9, desc[UR10][R4.64] ;  /* 0x0000000a0409b981 */ /* 0x000ea8000c1e1500 */
[----:B--2---:R0:W-:Y:S04]  /*1a8e0*/  STL [R1+0xa8], R9 ;  /* 0x0000a80901007387 */ /* 0x0041e80000100800 */
[----:B0-----:R-:W2:Y:S04]  /*1a8f0*/  LDL.LU R9, [R1+0x162c] ;  /* 0x00162c0001097983 */ /* 0x001ea80000300800 */
[----:B------:R-:W3:Y:S04]  /*1a900*/  LDL R4, [R1+0xcf8] ;  /* 0x000cf80001047983 */ /* 0x000ee80000100800 */
[----:B------:R-:W3:Y:S01]  /*1a910*/  LDL R5, [R1+0xcfc] ;  /* 0x000cfc0001057983 */ /* 0x000ee20000100800 */
[----:B------:R-:W-:-:S02]  /*1a920*/  PRMT R7, RZ, 0x7610, R7 ;  /* 0x00007610ff077816 */ /* 0x000fc40000000007 */
[----:B---3--:R-:W-:-:S04]  /*1a930*/  @!P3 LOP3.LUT R5, R5, R4, RZ, 0x3c, !PT ;  /* 0x000000040505b212 */ /* 0x008fc800078e3cff */
[----:B------:R-:W-:-:S04]  /*1a940*/  @!P3 LOP3.LUT R4, R5, R4, RZ, 0x3c, !PT ;  /* 0x000000040504b212 */ /* 0x000fc800078e3cff */
[----:B------:R-:W-:-:S05]  /*1a950*/  @!P3 LOP3.LUT R5, R5, R4, RZ, 0x3c, !PT ;  /* 0x000000040505b212 */ /* 0x000fca00078e3cff */
[----:B------:R-:W3:Y:S04]  /*1a960*/  @!P3 LDG.E.U16 R7, desc[UR10][R4.64] ;  /* 0x0000000a0407b981 */ /* 0x000ee8000c1e1500 */
[----:B---3--:R0:W-:Y:S04]  /*1a970*/  STL [R1+0xa4], R7 ;  /* 0x0000a40701007387 */ /* 0x0081e80000100800 */
[----:B0-----:R-:W3:Y:S04]  /*1a980*/  LDL.LU R7, [R1+0x1628] ;  /* 0x0016280001077983 */ /* 0x001ee80000300800 */
[----:B------:R-:W4:Y:S04]  /*1a990*/  LDL R4, [R1+0xcd8] ;  /* 0x000cd80001047983 */ /* 0x000f280000100800 */
[----:B------:R-:W4:Y:S01]  /*1a9a0*/  LDL R5, [R1+0xcdc] ;  /* 0x000cdc0001057983 */ /* 0x000f220000100800 */
[----:B--2---:R-:W-:-:S02]  /*1a9b0*/  PRMT R9, RZ, 0x7610, R9 ;  /* 0x00007610ff097816 */ /* 0x004fc40000000009 */
[----:B----4-:R-:W-:-:S04]  /*1a9c0*/  @!P3 LOP3.LUT R5, R5, R4, RZ, 0x3c, !PT ;  /* 0x000000040505b212 */ /* 0x010fc800078e3cff */
[----:B------:R-:W-:-:S04]  /*1a9d0*/  @!P3 LOP3.LUT R4, R5, R4, RZ, 0x3c, !PT ;  /* 0x000000040504b212 */ /* 0x000fc800078e3cff */
[----:B------:R-:W-:-:S05]  /*1a9e0*/  @!P3 LOP3.LUT R5, R5, R4, RZ, 0x3c, !PT ;  /* 0x000000040505b212 */ /* 0x000fca00078e3cff */
[----:B------:R-:W2:Y:S04]  /*1a9f0*/  @!P3 LDG.E.U16 R9, desc[UR10][R4.64] ;  /* 0x0000000a0409b981 */ /* 0x000ea8000c1e1500 */
[----:B--2---:R0:W-:Y:S04]  /*1aa00*/  STL [R1+0xa0], R9 ;  /* 0x0000a00901007387 */ /* 0x0041e80000100800 */
[----:B0-----:R-:W2:Y:S04]  /*1aa10*/  LDL.LU R9, [R1+0x1624] ;  /* 0x0016240001097983 */ /* 0x001ea80000300800 */
[----:B------:R-:W4:Y:S04]  /*1aa20*/  LDL R4, [R1+0xcb8] ;  /* 0x000cb80001047983 */ /* 0x000f280000100800 */
[----:B------:R-:W4:Y:S01]  /*1aa30*/  LDL R5, [R1+0xcbc] ;  /* 0x000cbc0001057983 */ /* 0x000f220000100800 */
[----:B---3--:R-:W-:-:S02]  /*1aa40*/  PRMT R7, RZ, 0x7610, R7 ;  /* 0x00007610ff077816 */ /* 0x008fc40000000007 */
[----:B----4-:R-:W-:-:S04]  /*1aa50*/  @!P3 LOP3.LUT R5, R5, R4, RZ, 0x3c, !PT ;  /* 0x000000040505b212 */ /* 0x010fc800078e3cff */
        /* <DEDUP_REMOVED lines=106> */
[----:B------:R-:W-:-:S02]  /*1b100*/  PRMT R2, RZ, 0x7610, R2 ;  /* 0x00007610ff027816 */ /* 0x000fc40000000002 */
[----:B----4-:R-:W-:-:S04]  /*1b110*/  @!P3 LOP3.LUT R5, R5, R4, RZ, 0x3c, !PT ;  /* 0x000000040505b212 */ /* 0x010fc800078e3cff */
[----:B------:R-:W-:-:S04]  /*1b120*/  @!P3 LOP3.LUT R4, R5, R4, RZ, 0x3c, !PT ;  /* 0x000000040504b212 */ /* 0x000fc800078e3cff */
[----:B------:R-:W-:-:S05]  /*1b130*/  @!P3 LOP3.LUT R5, R5, R4, RZ, 0x3c, !PT ;  /* 0x000000040505b212 */ /* 0x000fca00078e3cff */
[----:B------:R0:W4:Y:S04]  /*1b140*/  @!P3 LDG.E.U16 R2, desc[UR10][R4.64] ;  /* 0x0000000a0402b981 */ /* 0x000128000c1e1500 */
[----:B------:R-:W0:Y:S04]  /*1b150*/  LDL R4, [R1+0xb18] ;  /* 0x000b180001047983 */ /* 0x000e280000100800 */
[----:B------:R-:W0:Y:S01]  /*1b160*/  LDL R5, [R1+0xb1c] ;  /* 0x000b1c0001057983 */ /* 0x000e220000100800 */
[----:B--2---:R-:W-:Y:S02]  /*1b170*/  PRMT R9, RZ, 0x7610, R9 ;  /* 0x00007610ff097816 */ /* 0x004fe40000000009 */
[----:B0-----:R-:W-:-:S04]  /*1b180*/  @!P3 LOP3.LUT R5, R5, R4, RZ, 0x3c, !PT ;  /* 0x000000040505b212 */ /* 0x001fc800078e3cff */
[----:B------:R-:W-:-:S04]  /*1b190*/  @!P3 LOP3.LUT R4, R5, R4, RZ, 0x3c, !PT ;  /* 0x000000040504b212 */ /* 0x000fc800078e3cff */
[----:B------:R-:W-:-:S05]  /*1b1a0*/  @!P3 LOP3.LUT R5, R5, R4, RZ, 0x3c, !PT ;  /* 0x000000040505b212 */ /* 0x000fca00078e3cff */
[----:B------:R-:W2:Y:S04]  /*1b1b0*/  @!P3 LDG.E.U16 R9, desc[UR10][R4.64] ;  /* 0x0000000a0409b981 */ /* 0x000ea8000c1e1500 */
[----:B----4-:R-:W-:Y:S04]  /*1b1c0*/  STL [R1+0x157c], R2 ;  /* 0x00157c0201007387 */ /* 0x010fe80000100800 */
[----:B------:R-:W-:Y:S04]  /*1b1d0*/  STL [R1+0x158c], R2 ;  /* 0x00158c0201007387 */ /* 0x000fe80000100800 */
[----:B--2---:R0:W-:Y:S04]  /*1b1e0*/  STL [R1+0x68], R9 ;  /* 0x0000680901007387 */ /* 0x0041e80000100800 */
[----:B0-----:R-:W2:Y:S04]  /*1b1f0*/  LDL.LU R9, [R1+0x15f0] ;  /* 0x0015f00001097983 */ /* 0x001ea80000300800 */
        /* <DEDUP_REMOVED lines=65> */
[----:B------:R-:W-:-:S02]  /*1b610*/  PRMT R11, RZ, 0x7610, R11 ;  /* 0x00007610ff0b7816 */ /* 0x000fc4000000000b */
[----:B----4-:R-:W-:-:S04]  /*1b620*/  @!P3 LOP3.LUT R5, R5, R4, RZ, 0x3c, !PT ;  /* 0x000000040505b212 */ /* 0x010fc800078e3cff */
[----:B------:R-:W-:-:S04]  /*1b630*/  @!P3 LOP3.LUT R4, R5, R4, RZ, 0x3c, !PT ;  /* 0x000000040504b212 */ /* 0x000fc800078e3cff */
[----:B------:R-:W-:-:S05]  /*1b640*/  @!P3 LOP3.LUT R5, R5, R4, RZ, 0x3c, !PT ;  /* 0x000000040505b212 */ /* 0x000fca00078e3cff */
[----:B------:R-:W4:Y:S04]  /*1b650*/  @!P3 LDG.E.U16 R11, desc[UR10][R4.64] ;  /* 0x0000000a040bb981 */ /* 0x000f28000c1e1500 */
[----:B----4-:R0:W-:Y:S04]  /*1b660*/  STL [R1+0x48], R11 ;  /* 0x0000480b01007387 */ /* 0x0101e80000100800 */
[----:B0-----:R-:W4:Y:S04]  /*1b670*/  LDL.LU R11, [R1+0x15d0] ;  /* 0x0015d000010b7983 */ /* 0x001f280000300800 */
[----:B------:R-:W2:Y:S04]  /*1b680*/  LDL R4, [R1+0x9f8] ;  /* 0x0009f80001047983 */ /* 0x000ea80000100800 */
[----:B------:R-:W2:Y:S01]  /*1b690*/  LDL R5, [R1+0x9fc] ;  /* 0x0009fc0001057983 */ /* 0x000ea20000100800 */
[----:B------:R-:W-:-:S02]  /*1b6a0*/  PRMT R8, RZ, 0x7610, R8 ;  /* 0x00007610ff087816 */ /* 0x000fc40000000008 */
[----:B--2---:R-:W-:-:S04]  /*1b6b0*/  @!P3 LOP3.LUT R5, R5, R4, RZ, 0x3c, !PT ;  /* 0x000000040505b212 */ /* 0x004fc800078e3cff */
        /* <DEDUP_REMOVED lines=11> */
[----:B------:R0:W3:Y:S04]  /*1b770*/  @!P3 LDG.E.U16 R9, desc[UR10][R4.64] ;  /* 0x0000000a0409b981 */ /* 0x0000e8000c1e1500 */
[----:B------:R-:W0:Y:S04]  /*1b780*/  LDL R4, [R1+0x9b8] ;  /* 0x0009b80001047983 */ /* 0x000e280000100800 */
[----:B------:R-:W0:Y:S01]  /*1b790*/  LDL R5, [R1+0x9bc] ;  /* 0x0009bc0001057983 */ /* 0x000e220000100800 */
[----:B------:R-:W-:Y:S02]  /*1b7a0*/  PRMT R10, RZ, 0x7610, R10 ;  /* 0x00007610ff0a7816 */ /* 0x000fe4000000000a */
[----:B0-----:R-:W-:-:S04]  /*1b7b0*/  @!P3 LOP3.LUT R5, R5, R4, RZ, 0x3c, !PT ;  /* 0x000000040505b212 */ /* 0x001fc800078e3cff */
[----:B------:R-:W-:-:S04]  /*1b7c0*/  @!P3 LOP3.LUT R4, R5, R4, RZ, 0x3c, !PT ;  /* 0x000000040504b212 */ /* 0x000fc800078e3cff */
[----:B------:R-:W-:-:S05]  /*1b7d0*/  @!P3 LOP3.LUT R5, R5, R4, RZ, 0x3c, !PT ;  /* 0x000000040505b212 */ /* 0x000fca00078e3cff */
[----:B------:R-:W4:Y:S04]  /*1b7e0*/  @!P3 LDG.E.U16 R10, desc[UR10][R4.64] ;  /* 0x0000000a040ab981 */ /* 0x000f28000c1e1500 */
[----:B---3--:R0:W-:Y:S04]  /*1b7f0*/  STL [R1+0x40], R9 ;  /* 0x0000400901007387 */ /* 0x0081e80000100800 */
[----:B0-----:R-:W3:Y:S04]  /*1b800*/  LDL R9, [R1+0x91c] ;  /* 0x00091c0001097983 */ /* 0x001ee80000100800 */
        /* <DEDUP_REMOVED lines=35> */
[----:B------:R-:W2:Y:S01]  /*1ba40*/  @!P3 LDG.E.U16 R28, desc[UR10][R4.64] ;  /* 0x0000000a041cb981 */ /* 0x000ea2000c1e1500 */
[----:B------:R-:W-:-:S03]  /*1ba50*/  PRMT R27, RZ, 0x7610, R27 ;  /* 0x00007610ff1b7816 */ /* 0x000fc6000000001b */
[----:B--2---:R0:W-:Y:S04]  /*1ba60*/  STL [R1+0x2c], R28 ;  /* 0x00002c1c01007387 */ /* 0x0041e80000100800 */
[----:B0-----:R-:W2:Y:S04]  /*1ba70*/  LDL.LU R28, [R1+0x15b8] ;  /* 0x0015b800011c7983 */ /* 0x001ea80000300800 */
[----:B------:R-:W3:Y:S01]  /*1ba80*/  LDL R5, [R1+0x918] ;  /* 0x0009180001057983 */ /* 0x000ee20000100800 */
[----:B------:R-:W-:-:S03]  /*1ba90*/  @!P3 IMAD.MOV.U32 R4, RZ, RZ, R9 ;  /* 0x000000ffff04b224 */ /* 0x000fc600078e0009 */
[----:B------:R-:W4:Y:S04]  /*1baa0*/  LDL R9, [R1+0x87c] ;  /* 0x00087c0001097983 */ /* 0x000f280000100800 */
[----:B---3--:R-:W3:Y:S04]  /*1bab0*/  @!P3 LDG.E.U16 R27, desc[UR10][R4.64] ;  /* 0x0000000a041bb981 */ /* 0x008ee8000c1e1500 */
[----:B---3--:R0:W-:Y:S04]  /*1bac0*/  STL [R1+0x28], R27 ;  /* 0x0000281b01007387 */ /* 0x0081e80000100800 */
[----:B0-----:R-:W3:Y:S04]  /*1bad0*/  LDL.LU R27, [R1+0x15b4] ;  /* 0x0015b400011b7983 */ /* 0x001ee80000300800 */
[----:B------:R-:W2:Y:S04]  /*1bae0*/  LDL R4, [R1+0x8f8] ;  /* 0x0008f80001047983 */ /* 0x000ea80000100800 */
[----:B------:R-:W2:Y:S01]  /*1baf0*/  LDL R5, [R1+0x8fc] ;  /* 0x0008fc0001057983 */ /* 0x000ea20000100800 */
[----:B------:R-:W-:-:S02]  /*1bb00*/  PRMT R7, RZ, 0x7610, R7 ;  /* 0x00007610ff077816 */ /* 0x000fc40000000007 */
[----:B--2---:R-:W-:-:S04]  /*1bb10*/  @!P3 LOP3.LUT R5, R5, R4, RZ, 0x3c, !PT ;  /* 0x000000040505b212 */ /* 0x004fc800078e3cff */
[----:B------:R-:W-:-:S04]  /*1bb20*/  @!P3 LOP3.LUT R4, R5, R4, RZ, 0x3c, !PT ;  /* 0x000000040504b212 */ /* 0x000fc800078e3cff */
[----:B------:R-:W-:-:S05]  /*1bb30*/  @!P3 LOP3.LUT R5, R5, R4, RZ, 0x3c, !PT ;  /* 0x000000040505b212 */ /* 0x000fca00078e3cff */
[----:B------:R0:W2:Y:S04]  /*1bb40*/  @!P3 LDG.E.U16 R7, desc[UR10][R4.64] ;  /* 0x0000000a0407b981 */ /* 0x0000a8000c1e1500 */
[----:B------:R-:W0:Y:S04]  /*1bb50*/  LDL R4, [R1+0x8d8] ;  /* 0x0008d80001047983 */ /* 0x000e280000100800 */
[----:B------:R-:W0:Y:S01]  /*1bb60*/  LDL R5, [R1+0x8dc] ;  /* 0x0008dc0001057983 */ /* 0x000e220000100800 */
[----:B------:R-:W-:Y:S02]  /*1bb70*/  PRMT R12, RZ, 0x7610, R12 ;  /* 0x00007610ff0c7816 */ /* 0x000fe4000000000c */
[----:B0-----:R-:W-:-:S04]  /*1bb80*/  @!P3 LOP3.LUT R5, R5, R4, RZ, 0x3c, !PT ;  /* 0x000000040505b212 */ /* 0x001fc800078e3cff */
[----:B------:R-:W-:-:S04]  /*1bb90*/  @!P3 LOP3.LUT R4, R5, R4, RZ, 0x3c, !PT ;  /* 0x000000040504b212 */ /* 0x000fc800078e3cff */
[----:B------:R-:W-:-:S05]  /*1bba0*/  @!P3 LOP3.LUT R5, R5, R4, RZ, 0x3c, !PT ;  /* 0x000000040505b212 */ /* 0x000fca00078e3cff */
[----:B------:R-:W4:Y:S04]  /*1bbb0*/  @!P3 LDG.E.U16 R12, desc[UR10][R4.64] ;  /* 0x0000000a040cb981 */ /* 0x000f28000c1e1500 */
[----:B--2---:R0:W-:Y:S04]  /*1bbc0*/  STL [R1+0x24], R7 ;  /* 0x0000240701007387 */ /* 0x0041e80000100800 */
[----:B0-----:R-:W2:Y:S04]  /*1bbd0*/  LDL R7, [R1+0x85c] ;  /* 0x00085c0001077983 */ /* 0x001ea80000100800 */
[----:B----4-:R0:W-:Y:S04]  /*1bbe0*/  STL [R1+0x20], R12 ;  /* 0x0000200c01007387 */ /* 0x0101e80000100800 */
[----:B0-----:R-:W4:Y:S04]  /*1bbf0*/  LDL.LU R12, [R1+0x15b0] ;  /* 0x0015b000010c7983 */ /* 0x001f280000300800 */
        /* <DEDUP_REMOVED lines=13> */
[----:B------:R-:W2:Y:S04]  /*1bcd0*/  @!P3 LDG.E.U16 R13, desc[UR10][R4.64] ;  /* 0x0000000a040db981 */ /* 0x000ea8000c1e1500 */
[----:B---3--:R0:W-:Y:S04]  /*1bce0*/  STL [R1+0x1c], R11 ;  /* 0x00001c0b01007387 */ /* 0x0081e80000100800 */
[----:B0-----:R-:W3:Y:S04]  /*1bcf0*/  LDL R11, [R1+0x81c] ;  /* 0x00081c00010b7983 */ /* 0x001ee80000100800 */
[----:B--2---:R0:W-:Y:S04]  /*1bd00*/  STL [R1+0x18], R13 ;  /* 0x0000180d01007387 */ /* 0x0041e80000100800 */
[----:B0-----:R-:W2:Y:S04]  /*1bd10*/  LDL.LU R13, [R1+0x15ac] ;  /* 0x0015ac00010d7983 */ /* 0x001ea80000300800 */
[----:B------:R-:W4:Y:S01]  /*1bd20*/  LDL R5, [R1+0x878] ;  /* 0x0008780001057983 */ /* 0x000f220000100800 */
[----:B------:R-:W-:Y:S01]  /*1bd30*/  PRMT R8, RZ, 0x7610, R8 ;  /* 0x00007610ff087816 */ /* 0x000fe20000000008 */
[----:B------:R-:W-:Y:S01]  /*1bd40*/  @!P3 IMAD.MOV.U32 R4, RZ, RZ, R9 ;  /* 0x000000ffff04b224 */ /* 0x000fe200078e0009 */
[----:B------:R-:W-:Y:S01]  /*1bd50*/  PRMT R6, RZ, 0x7610, R6 ;  /* 0x00007610ff067816 */ /* 0x000fe20000000006 */
[----:B------:R-:W2:Y:S04]  /*1bd60*/  LDL R9, [R1+0x7d8] ;  /* 0x0007d80001097983 */ /* 0x000ea80000100800 */
[----:B----4-:R0:W4:Y:S04]  /*1bd70*/  @!P3 LDG.E.U16 R8, desc[UR10][R4.64] ;  /* 0x0000000a0408b981 */ /* 0x010128000c1e1500 */
[----:B------:R-:W3:Y:S01]  /*1bd80*/  LDL R5, [R1+0x858] ;  /* 0x0008580001057983 */ /* 0x000ee20000100800 */
[----:B0-----:R-:W-:-:S03]  /*1bd90*/  @!P3 IMAD.MOV.U32 R4, RZ, RZ, R7 ;  /* 0x000000ffff04b224 */ /* 0x001fc600078e0007 */
[----:B----4-:R0:W-:Y:S01]  /*1bda0*/  STL [R1+0x14], R8 ;  /* 0x0000140801007387 */ /* 0x0101e20000100800 */
[----:B------:R-:W-:-:S03]  /*1bdb0*/  PRMT R17, RZ, 0x7610, R17 ;  /* 0x00007610ff117816 */ /* 0x000fc60000000011 */
[----:B------:R-:W4:Y:S04]  /*1bdc0*/  LDL R7, [R1+0x7b8] ;  /* 0x0007b80001077983 */ /* 0x000f280000100800 */
[----:B---3--:R1:W3:Y:S04]  /*1bdd0*/  @!P3 LDG.E.U16 R6, desc[UR10][R4.64] ;  /* 0x0000000a0406b981 */ /* 0x0082e8000c1e1500 */
[----:B0-----:R-:W2:Y:S04]  /*1bde0*/  LDL R8, [R1+0x7dc] ;  /* 0x0007dc0001087983 */ /* 0x001ea80000100800 */
[----:B------:R-:W1:Y:S04]  /*1bdf0*/  LDL R4, [R1+0x838] ;  /* 0x0008380001047983 */ /* 0x000e680000100800 */
[----:B------:R-:W1:Y:S02]  /*1be00*/  LDL R5, [R1+0x83c] ;  /* 0x00083c0001057983 */ /* 0x000e640000100800 */
[----:B-1----:R-:W-:-:S04]  /*1be10*/  @!P3 LOP3.LUT R5, R5, R4, RZ, 0x3c, !PT ;  /* 0x000000040505b212 */ /* 0x002fc800078e3cff */
[----:B------:R-:W-:-:S04]  /*1be20*/  @!P3 LOP3.LUT R4, R5, R4, RZ, 0x3c, !PT ;  /* 0x000000040504b212 */ /* 0x000fc800078e3cff */
[----:B------:R-:W-:-:S05]  /*1be30*/  @!P3 LOP3.LUT R5, R5, R4, RZ, 0x3c, !PT ;  /* 0x000000040505b212 */ /* 0x000fca00078e3cff */
[----:B------:R-:W4:Y:S04]  /*1be40*/  @!P3 LDG.E.U16 R17, desc[UR10][R4.64] ;  /* 0x0000000a0411b981 */ /* 0x000f28000c1e1500 */
[----:B---3--:R0:W-:Y:S04]  /*1be50*/  STL [R1+0x10], R6 ;  /* 0x0000100601007387 */ /* 0x0081e80000100800 */
[----:B0-----:R-:W3:Y:S04]  /*1be60*/  LDL R6, [R1+0x7bc] ;  /* 0x0007bc0001067983 */ /* 0x001ee80000100800 */
[----:B----4-:R0:W-:Y:S04]  /*1be70*/  STL [R1+0xc], R17 ;  /* 0x00000c1101007387 */ /* 0x0101e80000100800 */
[----:B0-----:R-:W4:Y:S04]  /*1be80*/  LDL.LU R17, [R1+0x15a8] ;  /* 0x0015a80001117983 */ /* 0x001f280000300800 */
[----:B------:R-:W2:Y:S01]  /*1be90*/  LDL R5, [R1+0x818] ;  /* 0x0008180001057983 */ /* 0x000ea20000100800 */
[----:B------:R-:W-:Y:S01]  /*1bea0*/  PRMT R10, RZ, 0x7610, R10 ;  /* 0x00007610ff0a7816 */ /* 0x000fe2000000000a */
[----:B------:R-:W-:Y:S01]  /*1beb0*/  @!P3 IMAD.MOV.U32 R4, RZ, RZ, R11 ;  /* 0x000000ffff04b224 */ /* 0x000fe200078e000b */
[----:B------:R-:W-:Y:S01]  /*1bec0*/  PRMT R15, RZ, 0x7610, R15 ;  /* 0x00007610ff0f7816 */ /* 0x000fe2000000000f */
[----:B------:R-:W4:Y:S04]  /*1bed0*/  LDL R11, [R1+0x798] ;  /* 0x00079800010b7983 */ /* 0x000f280000100800 */
[----:B--2---:R0:W2:Y:S04]  /*1bee0*/  @!P3 LDG.E.U16 R10, desc[UR10][R4.64] ;  /* 0x0000000a040ab981 */ /* 0x0040a8000c1e1500 */
[----:B------:R-:W0:Y:S04]  /*1bef0*/  LDL R4, [R1+0x7f8] ;  /* 0x0007f80001047983 */ /* 0x000e280000100800 */
[----:B------:R-:W0:Y:S01]  /*1bf00*/  LDL R5, [R1+0x7fc] ;  /* 0x0007fc0001057983 */ /* 0x000e220000100800 */
[----:B------:R-:W-:-:S02]  /*1bf10*/  PRMT R14, RZ, 0x7610, R14 ;  /* 0x00007610ff0e7816 */ /* 0x000fc4000000000e */
[----:B------:R-:W-:Y:S02]  /*1bf20*/  PRMT R29, RZ, 0x7610, R29 ;  /* 0x00007610ff1d7816 */ /* 0x000fe4000000001d */
[----:B0-----:R-:W-:-:S04]  /*1bf30*/  @!P3 LOP3.LUT R5, R5, R4, RZ, 0x3c, !PT ;  /* 0x000000040505b212 */ /* 0x001fc800078e3cff */
[----:B------:R-:W-:-:S04]  /*1bf40*/  @!P3 LOP3.LUT R4, R5, R4, RZ, 0x3c, !PT ;  /* 0x000000040504b212 */ /* 0x000fc800078e3cff */
[----:B------:R-:W-:-:S05]  /*1bf50*/  @!P3 LOP3.LUT R5, R5, R4, RZ, 0x3c, !PT ;  /* 0x000000040505b212 */ /* 0x000fca00078e3cff */
[----:B------:R0:W4:Y:S02]  /*1bf60*/  @!P3 LDG.E.U16 R15, desc[UR10][R4.64] ;  /* 0x0000000a040fb981 */ /* 0x000124000c1e1500 */
[----:B0-----:R-:W-:Y:S02]  /*1bf70*/  @!P3 IMAD.MOV.U32 R4, RZ, RZ, R8 ;  /* 0x000000ffff04b224 */ /* 0x001fe400078e0008 */
[----:B------:R-:W-:-:S05]  /*1bf80*/  @!P3 IMAD.MOV.U32 R5, RZ, RZ, R9 ;  /* 0x000000ffff05b224 */ /* 0x000fca00078e0009 */
[----:B------:R3:W4:Y:S02]  /*1bf90*/  @!P3 LDG.E.U16 R14, desc[UR10][R4.64] ;  /* 0x0000000a040eb981 */ /* 0x000724000c1e1500 */
[----:B---3--:R-:W-:Y:S02]  /*1bfa0*/  @!P3 IMAD.MOV.U32 R4, RZ, RZ, R6 ;  /* 0x000000ffff04b224 */ /* 0x008fe400078e0006 */
[----:B------:R-:W-:-:S05]  /*1bfb0*/  @!P3 IMAD.MOV.U32 R5, RZ, RZ, R7 ;  /* 0x000000ffff05b224 */ /* 0x000fca00078e0007 */
[----:B------:R4:W3:Y:S04]  /*1bfc0*/  @!P3 LDG.E.U16 R29, desc[UR10][R4.64] ;  /* 0x0000000a041db981 */ /* 0x0008e8000c1e1500 */
[----:B--2---:R0:W-:Y:S04]  /*1bfd0*/  STL [R1+0x8], R10 ;  /* 0x0000080a01007387 */ /* 0x0041e80000100800 */
[----:B------:R-:W2:Y:S04]  /*1bfe0*/  LDL R9, [R1+0x778] ;  /* 0x0007780001097983 */ /* 0x000ea80000100800 */
[----:B------:R-:W2:Y:S04]  /*1bff0*/  LDL R8, [R1+0x77c] ;  /* 0x00077c0001087983 */ /* 0x000ea80000100800 */
[----:B0-----:R-:W2:Y:S04]  /*1c000*/  LDL R10, [R1+0x79c] ;  /* 0x00079c00010a7983 */ /* 0x001ea80000100800 */
[----:B------:R-:W2:Y:S04]  /*1c010*/  LDL R7, [R1+0x758] ;  /* 0x0007580001077983 */ /* 0x000ea80000100800 */
[----:B------:R-:W2:Y:S01]  /*1c020*/  LDL R6, [R1+0x75c] ;  /* 0x00075c0001067983 */ /* 0x000ea20000100800 */
[----:B------:R-:W-:Y:S01]  /*1c030*/  PRMT R28, RZ, 0x7610, R28 ;  /* 0x00007610ff1c7816 */ /* 0x000fe2000000001c */
[----:B----4-:R-:W-:-:S02]  /*1c040*/  @!P3 IMAD.MOV.U32 R5, RZ, RZ, R11 ;  /* 0x000000ffff05b224 */ /* 0x010fc400078e000b */
[----:B---3--:R-:W-:Y:S04]  /*1c050*/  STL [R1+0x1554], R29 ;  /* 0x0015541d01007387 */ /* 0x008fe80000100800 */
[----:B------:R-:W-:Y:S04]  /*1c060*/  STL [R1+0x1574], R29 ;  /* 0x0015741d01007387 */ /* 0x000fe80000100800 */
[----:B------:R-:W-:Y:S04]  /*1c070*/  STL [R1+0x1580], R29 ;  /* 0x0015801d01007387 */ /* 0x000fe80000100800 */
[----:B------:R0:W-:Y:S01]  /*1c080*/  STL [R1+0x4], R15 ;  /* 0x0000040f01007387 */ /* 0x0001e20000100800 */
[----:B--2---:R-:W-:-:S05]  /*1c090*/  @!P3 IMAD.MOV.U32 R4, RZ, RZ, R10 ;  /* 0x000000ffff04b224 */ /* 0x004fca00078e000a */
[----:B------:R1:W2:Y:S04]  /*1c0a0*/  @!P3 LDG.E.U16 R28, desc[UR10][R4.64] ;  /* 0x0000000a041cb981 */ /* 0x0002a8000c1e1500 */
[----:B0-----:R-:W3:Y:S04]  /*1c0b0*/  LDL R15, [R1+0x738] ;  /* 0x00073800010f7983 */ /* 0x001ee80000100800 */
[----:B------:R0:W-:Y:S04]  /*1c0c0*/  STL [R1], R14 ;  /* 0x0000000e01007387 */ /* 0x0001e80000100800 */
[----:B0-----:R-:W4:Y:S01]  /*1c0d0*/  LDL R14, [R1+0x73c] ;  /* 0x00073c00010e7983 */ /* 0x001f220000100800 */
[----:B------:R-:W-:Y:S01]  /*1c0e0*/  PRMT R27, RZ, 0x7610, R27 ;  /* 0x00007610ff1b7816 */ /* 0x000fe2000000001b */
[----:B-1----:R-:W-:-:S02]  /*1c0f0*/  @!P3 IMAD.MOV.U32 R4, RZ, RZ, R8 ;  /* 0x000000ffff04b224 */ /* 0x002fc400078e0008 */
[----:B------:R-:W-:-:S05]  /*1c100*/  @!P3 IMAD.MOV.U32 R5, RZ, RZ, R9 ;  /* 0x000000ffff05b224 */ /* 0x000fca00078e0009 */
[----:B------:R0:W4:Y:S02]  /*1c110*/  @!P3 LDG.E.U16 R27, desc[UR10][R4.64] ;  /* 0x0000000a041bb981 */ /* 0x000124000c1e1500 */
[----:B0-----:R-:W-:Y:S02]  /*1c120*/  PRMT R4, RZ, 0x7610, R4 ;  /* 0x00007610ff047816 */ /* 0x001fe40000000004 */
[----:B------:R-:W-:-:S04]  /*1c130*/  PRMT R5, RZ, 0x7610, R5 ;  /* 0x00007610ff057816 */ /* 0x000fc80000000005 */
[----:B------:R3:W4:Y:S02]  /*1c140*/  @!P3 LDG.E.U16 R4, desc[UR10][R6.64] ;  /* 0x0000000a0604b981 */ /* 0x000724000c1e1500 */
[----:B---3--:R-:W-:Y:S02]  /*1c150*/  @!P3 IMAD.MOV.U32 R7, RZ, RZ, R15 ;  /* 0x000000ffff07b224 */ /* 0x008fe400078e000f */
[----:B--2---:R-:W-:Y:S04]  /*1c160*/  STL [R1+0x1558], R28 ;  /* 0x0015581c01007387 */ /* 0x004fe80000100800 */
[----:B------:R-:W2:Y:S04]  /*1c170*/  LDL R9, [R1+0x718] ;  /* 0x0007180001097983 */ /* 0x000ea80000100800 */
[----:B------:R-:W2:Y:S01]  /*1c180*/  LDL R8, [R1+0x71c] ;  /* 0x00071c0001087983 */ /* 0x000ea20000100800 */
[----:B----4-:R-:W-:-:S05]  /*1c190*/  @!P3 IMAD.MOV.U32 R6, RZ, RZ, R14 ;  /* 0x000000ffff06b224 */ /* 0x010fca00078e000e */
[----:B------:R0:W3:Y:S04]  /*1c1a0*/  @!P3 LDG.E.U16 R5, desc[UR10][R6.64] ;  /* 0x0000000a0605b981 */ /* 0x0000e8000c1e1500 */
[----:B------:R-:W-:Y:S04]  /*1c1b0*/  STL [R1+0x155c], R27 ;  /* 0x00155c1b01007387 */ /* 0x000fe80000100800 */
[----:B------:R-:W-:Y:S01]  /*1c1c0*/  STL [R1+0x1590], R27 ;  /* 0x0015901b01007387 */ /* 0x000fe20000100800 */
[----:B0-----:R-:W-:-:S03]  /*1c1d0*/  PRMT R6, RZ, 0x7610, R6 ;  /* 0x00007610ff067816 */ /* 0x001fc60000000006 */
[----:B------:R-:W4:Y:S04]  /*1c1e0*/  LDL R11, [R1+0x6d8] ;  /* 0x0006d800010b7983 */ /* 0x000f280000100800 */
[----:B------:R-:W4:Y:S04]  /*1c1f0*/  LDL R10, [R1+0x6dc] ;  /* 0x0006dc00010a7983 */ /* 0x000f280000100800 */
[----:B------:R-:W-:Y:S04]  /*1c200*/  STL [R1+0x1560], R4 ;  /* 0x0015600401007387 */ /* 0x000fe80000100800 */
[----:B------:R-:W-:Y:S04]  /*1c210*/  STL [R1+0x1588], R4 ;  /* 0x0015880401007387 */ /* 0x000fe80000100800 */
[----:B------:R-:W4:Y:S04]  /*1c220*/  LDL R15, [R1+0x698] ;  /* 0x00069800010f7983 */ /* 0x000f280000100800 */
[----:B------:R-:W4:Y:S04]  /*1c230*/  LDL R14, [R1+0x69c] ;  /* 0x00069c00010e7983 */ /* 0x000f280000100800 */
[----:B--2---:R0:W2:Y:S04]  /*1c240*/  @!P3 LDG.E.U16 R6, desc[UR10][R8.64] ;  /* 0x0000000a0806b981 */ /* 0x0040a8000c1e1500 */
[----:B---3--:R-:W-:Y:S04]  /*1c250*/  STL [R1+0x1564], R5 ;  /* 0x0015640501007387 */ /* 0x008fe80000100800 */
[----:B------:R-:W-:Y:S04]  /*1c260*/  STL [R1+0x1584], R5 ;  /* 0x0015840501007387 */ /* 0x000fe80000100800 */
[----:B------:R-:W0:Y:S04]  /*1c270*/  LDL R8, [R1+0x6f8] ;  /* 0x0006f80001087983 */ /* 0x000e280000100800 */
[----:B------:R-:W0:Y:S01]  /*1c280*/  LDL R9, [R1+0x6fc] ;  /* 0x0006fc0001097983 */ /* 0x000e220000100800 */
[----:B------:R-:W-:-:S02]  /*1c290*/  PRMT R7, RZ, 0x7610, R7 ;  /* 0x00007610ff077816 */ /* 0x000fc40000000007 */
[----:B0-----:R-:W-:-:S04]  /*1c2a0*/  @!P3 LOP3.LUT R9, R9, R8, RZ, 0x3c, !PT ;  /* 0x000000080909b212 */ /* 0x001fc800078e3cff */
[----:B------:R-:W-:-:S04]  /*1c2b0*/  @!P3 LOP3.LUT R8, R9, R8, RZ, 0x3c, !PT ;  /* 0x000000080908b212 */ /* 0x000fc800078e3cff */
[----:B------:R-:W-:-:S05]  /*1c2c0*/  @!P3 LOP3.LUT R9, R9, R8, RZ, 0x3c, !PT ;  /* 0x000000080909b212 */ /* 0x000fca00078e3cff */
[----:B------:R0:W3:Y:S04]  /*1c2d0*/  @!P3 LDG.E.U16 R7, desc[UR10][R8.64] ;  /* 0x0000000a0807b981 */ /* 0x0000e8000c1e1500 */
[----:B--2---:R-:W-:Y:S01]  /*1c2e0*/  STL [R1+0x1568], R6 ;  /* 0x0015680601007387 */ /* 0x004fe20000100800 */
[----:B0-----:R-:W-:-:S06]  /*1c2f0*/  PRMT R8, RZ, 0x7610, R8 ;  /* 0x00007610ff087816 */ /* 0x001fcc0000000008 */
[----:B----4-:R-:W2:Y:S04]  /*1c300*/  @!P3 LDG.E.U16 R8, desc[UR10][R10.64] ;  /* 0x0000000a0a08b981 */ /* 0x010ea8000c1e1500 */
[----:B---3--:R-:W-:Y:S04]  /*1c310*/  STL [R1+0x156c], R7 ;  /* 0x00156c0701007387 */ /* 0x008fe80000100800 */
[----:B------:R-:W3:Y:S04]  /*1c320*/  LDL R10, [R1+0x6b8] ;  /* 0x0006b800010a7983 */ /* 0x000ee80000100800 */
[----:B------:R-:W3:Y:S01]  /*1c330*/  LDL R11, [R1+0x6bc] ;  /* 0x0006bc00010b7983 */ /* 0x000ee20000100800 */
[----:B------:R-:W-:-:S03]  /*1c340*/  PRMT R12, RZ, 0x7610, R12 ;  /* 0x00007610ff0c7816 */ /* 0x000fc6000000000c */
[----:B--2---:R-:W-:Y:S01]  /*1c350*/  STL [R1+0x1570], R8 ;  /* 0x0015700801007387 */ /* 0x004fe20000100800 */
[----:B---3--:R-:W-:-:S04]  /*1c360*/  @!P3 LOP3.LUT R11, R11, R10, RZ, 0x3c, !PT ;  /* 0x0000000a0b0bb212 */ /* 0x008fc800078e3cff */
[----:B------:R-:W-:-:S04]  /*1c370*/  @!P3 LOP3.LUT R10, R11, R10, RZ, 0x3c, !PT ;  /* 0x0000000a0b0ab212 */ /* 0x000fc800078e3cff */
[----:B------:R-:W-:-:S05]  /*1c380*/  @!P3 LOP3.LUT R11, R11, R10, RZ, 0x3c, !PT ;  /* 0x0000000a0b0bb212 */ /* 0x000fca00078e3cff */
[----:B------:R0:W2:Y:S02]  /*1c390*/  @!P3 LDG.E.U16 R12, desc[UR10][R10.64] ;  /* 0x0000000a0a0cb981 */ /* 0x0000a4000c1e1500 */
[----:B0-----:R-:W-:-:S06]  /*1c3a0*/  PRMT R11, RZ, 0x7610, R11 ;  /* 0x00007610ff0b7816 */ /* 0x001fcc000000000b */
[----:B------:R0:W3:Y:S04]  /*1c3b0*/  @!P3 LDG.E.U16 R11, desc[UR10][R14.64] ;  /* 0x0000000a0e0bb981 */ /* 0x0000e8000c1e1500 */
[----:B------:R-:W0:Y:S04]  /*1c3c0*/  LDL R14, [R1+0x678] ;  /* 0x00067800010e7983 */ /* 0x000e280000100800 */
[----:B------:R-:W0:Y:S01]  /*1c3d0*/  LDL R15, [R1+0x67c] ;  /* 0x00067c00010f7983 */ /* 0x000e220000100800 */
[----:B------:R-:W-:Y:S02]  /*1c3e0*/  PRMT R10, RZ, 0x7610, R10 ;  /* 0x00007610ff0a7816 */ /* 0x000fe4000000000a */
[----:B0-----:R-:W-:-:S04]  /*1c3f0*/  @!P3 LOP3.LUT R15, R15, R14, RZ, 0x3c, !PT ;  /* 0x0000000e0f0fb212 */ /* 0x001fc800078e3cff */
[----:B------:R-:W-:-:S04]  /*1c400*/  @!P3 LOP3.LUT R14, R15, R14, RZ, 0x3c, !PT ;  /* 0x0000000e0f0eb212 */ /* 0x000fc800078e3cff */
[----:B------:R-:W-:-:S05]  /*1c410*/  @!P3 LOP3.LUT R15, R15, R14, RZ, 0x3c, !PT ;  /* 0x0000000e0f0fb212 */ /* 0x000fca00078e3cff */
[----:B------:R0:W4:Y:S04]  /*1c420*/  @!P3 LDG.E.U16 R10, desc[UR10][R14.64] ;  /* 0x0000000a0e0ab981 */ /* 0x000128000c1e1500 */
        /* <DEDUP_REMOVED lines=27> */
[----:B------:R-:W2:Y:S04]  /*1c5e0*/  @!P3 LDG.E.U16 R0, desc[UR10][R14.64] ;  /* 0x0000000a0e00b981 */ /* 0x000ea8000c1e1500 */
[----:B--2---:R0:W-:Y:S04]  /*1c5f0*/  STL [R1+0xb4], R0 ;  /* 0x0000b40001007387 */ /* 0x0041e80000100800 */
[----:B0-----:R-:W2:Y:S04]  /*1c600*/  LDL.LU R0, [R1+0x15a4] ;  /* 0x0015a40001007983 */ /* 0x001ea80000300800 */
[----:B------:R-:W3:Y:S04]  /*1c610*/  LDL R14, [R1+0x5ec] ;  /* 0x0005ec00010e7983 */ /* 0x000ee80000100800 */
[----:B------:R-:W3:Y:S01]  /*1c620*/  LDL R15, [R1+0xd84] ;  /* 0x000d8400010f7983 */ /* 0x000ee20000100800 */
[----:B--2---:R-:W-:-:S02]  /*1c630*/  PRMT R0, RZ, 0x7610, R0 ;  /* 0x00007610ff007816 */ /* 0x004fc40000000000 */
[----:B---3--:R-:W-:-:S04]  /*1c640*/  @!P3 LOP3.LUT R15, R15, R14, RZ, 0x3c, !PT ;  /* 0x0000000e0f0fb212 */ /* 0x008fc800078e3cff */
        /* <DEDUP_REMOVED lines=22> */
[----:B------:R-:W2:Y:S04]  /*1c7b0*/  LDL R14, [R1+0x584] ;  /* 0x00058400010e7983 */ /* 0x000ea80000100800 */
[----:B------:R-:W2:Y:S01]  /*1c7c0*/  LDL R15, [R1+0x5e0] ;  /* 0x0005e000010f7983 */ /* 0x000ea20000100800 */
[----:B------:R-:W-:-:S02]  /*1c7d0*/  PRMT R29, RZ, 0x7610, R29 ;  /* 0x00007610ff1d7816 */ /* 0x000fc4000000001d */
[----:B--2---:R-:W-:-:S04]  /*1c7e0*/  @!P3 LOP3.LUT R15, R15, R14, RZ, 0x3c, !PT ;  /* 0x0000000e0f0fb212 */ /* 0x004fc800078e3cff */
[----:B------:R-:W-:-:S04]  /*1c7f0*/  @!P3 LOP3.LUT R14, R15, R14, RZ, 0x3c, !PT ;  /* 0x0000000e0f0eb212 */ /* 0x000fc800078e3cff */
[----:B------:R-:W-:-:S05]  /*1c800*/  @!P3 LOP3.LUT R15, R15, R14, RZ, 0x3c, !PT ;  /* 0x0000000e0f0fb212 */ /* 0x000fca00078e3cff */
[----:B------:R-:W2:Y:S04]  /*1c810*/  @!P3 LDG.E.U16 R29, desc[UR10][R14.64] ;  /* 0x0000000a0e1db981 */ /* 0x000ea8000c1e1500 */
[----:B------:R-:W3:Y:S04]  /*1c820*/  LDL R14, [R1+0x5d0] ;  /* 0x0005d000010e7983 */ /* 0x000ee80000100800 */
[----:B------:R-:W3:Y:S01]  /*1c830*/  LDL R15, [R1+0xd48] ;  /* 0x000d4800010f7983 */ /* 0x000ee20000100800 */
[----:B------:R-:W-:Y:S01]  /*1c840*/  PRMT R28, RZ, 0x7610, R28 ;  /* 0x00007610ff1c7816 */ /* 0x000fe2000000001c */
[----:B0-----:R-:W0:Y:S02]  /*1c850*/  S2R R0, SR_TID.X ;  /* 0x0000000000007919 */ /* 0x001e240000002100 */
[----:B--2---:R1:W-:Y:S01]  /*1c860*/  STL [R1+0x174], R29 ;  /* 0x0001741d01007387 */ /* 0x0043e20000100800 */
[----:B---3--:R-:W-:Y:S01]  /*1c870*/  @!P3 LOP3.LUT R15, R15, R14, RZ, 0x3c, !PT ;  /* 0x0000000e0f0fb212 */ /* 0x008fe200078e3cff */
[----:B0-----:R-:W-:-:S02]  /*1c880*/  IMAD.SHL.U32 R0, R0, 0x2, RZ ;  /* 0x0000000200007824 */ /* 0x001fc400078e00ff */
[----:B-1----:R-:W2:Y:S01]  /*1c890*/  LDL R29, [R1+0xcf4] ;  /* 0x000cf400011d7983 */ /* 0x002ea20000100800 */
[----:B------:R-:W-:-:S04]  /*1c8a0*/  @!P3 LOP3.LUT R14, R15, R14, RZ, 0x3c, !PT ;  /* 0x0000000e0f0eb212 */ /* 0x000fc800078e3cff */
[----:B------:R-:W-:-:S05]  /*1c8b0*/  @!P3 LOP3.LUT R15, R15, R14, RZ, 0x3c, !PT ;  /* 0x0000000e0f0fb212 */ /* 0x000fca00078e3cff */
[----:B------:R0:W3:Y:S04]  /*1c8c0*/  @!P3 LDG.E.U16 R28, desc[UR10][R14.64] ;  /* 0x0000000a0e1cb981 */ /* 0x0000e8000c1e1500 */
[----:B------:R-:W0:Y:S04]  /*1c8d0*/  LDL R14, [R1+0xd30] ;  /* 0x000d3000010e7983 */ /* 0x000e280000100800 */
[----:B------:R-:W0:Y:S01]  /*1c8e0*/  LDL R15, [R1+0xd34] ;  /* 0x000d3400010f7983 */ /* 0x000e220000100800 */
[----:B------:R-:W-:-:S05]  /*1c8f0*/  LOP3.LUT R0, R0, 0x7e, RZ, 0xc0, !PT ;  /* 0x0000007e00007812 */ /* 0x000fca00078ec0ff */
[----:B------:R-:W-:Y:S04]  /*1c900*/  STS.U16 [R0+UR5+0x8000], R16 ;  /* 0x0080001000007988 */ /* 0x000fe80008000405 */
[----:B------:R-:W-:Y:S04]  /*1c910*/  STS.U16 [R0+UR5+0x8100], R3 ;  /* 0x0081000300007988 */ /* 0x000fe80008000405 */
[----:B------:R1:W-:Y:S02]  /*1c920*/  STS.U16 [R0+UR5+0x8200], R18 ;  /* 0x0082001200007988 */ /* 0x0003e40008000405 */
[----:B-1----:R-:W-:-:S02]  /*1c930*/  PRMT R0, RZ, 0x7610, R0 ;  /* 0x00007610ff007816 */ /* 0x002fc40000000000 */
[----:B0-----:R-:W-:-:S04]  /*1c940*/  @!P3 LOP3.LUT R15, R15, R14, RZ, 0x3c, !PT ;  /* 0x0000000e0f0fb212 */ /* 0x001fc800078e3cff */
[----:B------:R-:W-:-:S04]  /*1c950*/  @!P3 LOP3.LUT R14, R15, R14, RZ, 0x3c, !PT ;  /* 0x0000000e0f0eb212 */ /* 0x000fc800078e3cff */
[----:B------:R-:W-:-:S05]  /*1c960*/  @!P3 LOP3.LUT R15, R15, R14, RZ, 0x3c, !PT ;  /* 0x0000000e0f0fb212 */ /* 0x000fca00078e3cff */
[----:B------:R-:W4:Y:S04]  /*1c970*/  @!P3 LDG.E.U16 R0, desc[UR10][R14.64] ;  /* 0x0000000a0e00b981 */ /* 0x000f28000c1e1500 */
[----:B---3--:R-:W-:Y:S04]  /*1c980*/  STL [R1+0x170], R28 ;  /* 0x0001701c01007387 */ /* 0x008fe80000100800 */
[----:B----4-:R0:W-:Y:S04]  /*1c990*/  STL [R1+0x16c], R0 ;  /* 0x00016c0001007387 */ /* 0x0101e80000100800 */
[----:B------:R-:W3:Y:S04]  /*1c9a0*/  LDL R14, [R1+0xd10] ;  /* 0x000d1000010e7983 */ /* 0x000ee80000100800 */
[----:B------:R-:W3:Y:S01]  /*1c9b0*/  LDL R15, [R1+0xd14] ;  /* 0x000d1400010f7983 */ /* 0x000ee20000100800 */
[----:B------:R-:W-:Y:S01]  /*1c9c0*/  PRMT R20, RZ, 0x7610, R20 ;  /* 0x00007610ff147816 */ /* 0x000fe20000000014 */
[----:B0-----:R-:W0:Y:S01]  /*1c9d0*/  S2R R0, SR_TID.X ;  /* 0x0000000000007919 */ /* 0x001e220000002100 */
[----:B------:R-:W1:Y:S01]  /*1c9e0*/  S2R R28, SR_TID.X ;  /* 0x00000000001c7919 */ /* 0x000e620000002100 */
[----:B---3--:R-:W-:-:S04]  /*1c9f0*/  @!P3 LOP3.LUT R15, R15, R14, RZ, 0x3c, !PT ;  /* 0x0000000e0f0fb212 */ /* 0x008fc800078e3cff */
[----:B------:R-:W-:-:S04]  /*1ca00*/  @!P3 LOP3.LUT R14, R15, R14, RZ, 0x3c, !PT ;  /* 0x0000000e0f0eb212 */ /* 0x000fc800078e3cff */
[----:B------:R-:W-:-:S05]  /*1ca10*/  @!P3 LOP3.LUT R15, R15, R14, RZ, 0x3c, !PT ;  /* 0x0000000e0f0fb212 */ /* 0x000fca00078e3cff */
[----:B------:R-:W3:Y:S01]  /*1ca20*/  @!P3 LDG.E.U16 R20, desc[UR10][R14.64] ;  /* 0x0000000a0e14b981 */ /* 0x000ee2000c1e1500 */
[----:B0-----:R-:W-:Y:S02]  /*1ca30*/  IMAD.SHL.U32 R0, R0, 0x2, RZ ;  /* 0x0000000200007824 */ /* 0x001fe400078e00ff */
[----:B-1----:R-:W-:-:S03]  /*1ca40*/  IMAD.SHL.U32 R28, R28, 0x2, RZ ;  /* 0x000000021c1c7824 */ /* 0x002fc600078e00ff */
[----:B------:R-:W-:-:S05]  /*1ca50*/  LOP3.LUT R0, R0, 0x7e, RZ, 0xc0, !PT ;  /* 0x0000007e00007812 */ /* 0x000fca00078ec0ff */
[----:B------:R0:W-:Y:S02]  /*1ca60*/  STS.U16 [R0+UR5+0x8300], R19 ;  /* 0x0083001300007988 */ /* 0x0001e40008000405 */
[----:B0-----:R-:W-:Y:S02]  /*1ca70*/  LOP3.LUT R0, R28, 0x7e, RZ, 0xc0, !PT ;  /* 0x0000007e1c007812 */ /* 0x001fe400078ec0ff */
[----:B------:R-:W4:Y:S04]  /*1ca80*/  LDL R28, [R1+0xcb4] ;  /* 0x000cb400011c7983 */ /* 0x000f280000100800 */
[----:B---3--:R0:W-:Y:S04]  /*1ca90*/  STL [R1+0x168], R20 ;  /* 0x0001681401007387 */ /* 0x0081e80000100800 */
[----:B0-----:R-:W3:Y:S04]  /*1caa0*/  LDL.LU R20, [R1+0x1598] ;  /* 0x0015980001147983 */ /* 0x001ee80000300800 */
[----:B------:R-:W4:Y:S01]  /*1cab0*/  LDL R15, [R1+0xcf0] ;  /* 0x000cf000010f7983 */ /* 0x000f220000100800 */
[----:B------:R-:W-:Y:S01]  /*1cac0*/  PRMT R4, RZ, 0x7610, R4 ;  /* 0x00007610ff047816 */ /* 0x000fe20000000004 */
[----:B--2---:R-:W-:Y:S01]  /*1cad0*/  @!P3 IMAD.MOV.U32 R14, RZ, RZ, R29 ;  /* 0x000000ffff0eb224 */ /* 0x004fe200078e001d */
[----:B------:R-:W-:Y:S01]  /*1cae0*/  PRMT R27, RZ, 0x7610, R27 ;  /* 0x00007610ff1b7816 */ /* 0x000fe2000000001b */
[----:B------:R-:W2:Y:S04]  /*1caf0*/  LDL R29, [R1+0xc74] ;  /* 0x000c7400011d7983 */ /* 0x000ea80000100800 */
[----:B----4-:R-:W4:Y:S04]  /*1cb00*/  @!P3 LDG.E.U16 R4, desc[UR10][R14.64] ;  /* 0x0000000a0e04b981 */ /* 0x010f28000c1e1500 */
[----:B------:R-:W3:Y:S04]  /*1cb10*/  LDL R14, [R1+0xcd0] ;  /* 0x000cd000010e7983 */ /* 0x000ee80000100800 */
[----:B------:R-:W3:Y:S04]  /*1cb20*/  LDL R15, [R1+0xcd4] ;  /* 0x000cd400010f7983 */ /* 0x000ee80000100800 */
[----:B----4-:R0:W-:Y:S04]  /*1cb30*/  STL [R1+0x164], R4 ;  /* 0x0001640401007387 */ /* 0x0101e80000100800 */
[----:B0-----:R-:W4:Y:S01]  /*1cb40*/  LDL.LU R4, [R1+0xa8] ;  /* 0x0000a80001047983 */ /* 0x001f220000300800 */
[----:B---3--:R-:W-:-:S04]  /*1cb50*/  @!P3 LOP3.LUT R15, R15, R14, RZ, 0x3c, !PT ;  /* 0x0000000e0f0fb212 */ /* 0x008fc800078e3cff */
[----:B------:R-:W-:-:S04]  /*1cb60*/  @!P3 LOP3.LUT R14, R15, R14, RZ, 0x3c, !PT ;  /* 0x0000000e0f0eb212 */ /* 0x000fc800078e3cff */
[----:B------:R-:W-:-:S05]  /*1cb70*/  @!P3 LOP3.LUT R15, R15, R14, RZ, 0x3c, !PT ;  /* 0x0000000e0f0fb212 */ /* 0x000fca00078e3cff */
[----:B------:R0:W3:Y:S04]  /*1cb80*/  @!P3 LDG.E.U16 R27, desc[UR10][R14.64] ;  /* 0x0000000a0e1bb981 */ /* 0x0000e8000c1e1500 */
[----:B------:R-:W2:Y:S01]  /*1cb90*/  LDL R15, [R1+0xcb0] ;  /* 0x000cb000010f7983 */ /* 0x000ea20000100800 */
[----:B------:R-:W-:Y:S01]  /*1cba0*/  PRMT R23, RZ, 0x7610, R23 ;  /* 0x00007610ff177816 */ /* 0x000fe20000000017 */
[----:B0-----:R-:W-:-:S05]  /*1cbb0*/  @!P3 IMAD.MOV.U32 R14, RZ, RZ, R28 ;  /* 0x000000ffff0eb224 */ /* 0x001fca00078e001c */
[----:B--2---:R-:W2:Y:S04]  /*1cbc0*/  @!P3 LDG.E.U16 R23, desc[UR10][R14.64] ;  /* 0x0000000a0e17b981 */ /* 0x004ea8000c1e1500 */
[----:B---3--:R0:W-:Y:S04]  /*1cbd0*/  STL [R1+0x160], R27 ;  /* 0x0001601b01007387 */ /* 0x0081e80000100800 */
[----:B0-----:R-:W3:Y:S04]  /*1cbe0*/  LDL.LU R27, [R1+0xa4] ;  /* 0x0000a400011b7983 */ /* 0x001ee80000300800 */
[----:B------:R-:W3:Y:S04]  /*1cbf0*/  LDL.LU R28, [R1+0xa0] ;  /* 0x0000a000011c7983 */ /* 0x000ee80000300800 */
[----:B--2---:R0:W-:Y:S04]  /*1cc00*/  STL [R1+0x15c], R23 ;  /* 0x00015c1701007387 */ /* 0x0041e80000100800 */
[----:B0-----:R-:W2:Y:S04]  /*1cc10*/  LDL.LU R23, [R1+0x1594] ;  /* 0x0015940001177983 */ /* 0x001ea80000300800 */
[----:B------:R-:W4:Y:S04]  /*1cc20*/  LDL R14, [R1+0xc90] ;  /* 0x000c9000010e7983 */ /* 0x000f280000100800 */
[----:B------:R-:W4:Y:S01]  /*1cc30*/  LDL R15, [R1+0xc94] ;  /* 0x000c9400010f7983 */ /* 0x000f220000100800 */
[----:B------:R-:W-:-:S02]  /*1cc40*/  PRMT R2, RZ, 0x7610, R2 ;  /* 0x00007610ff027816 */ /* 0x000fc40000000002 */
[----:B------:R-:W-:-:S05]  /*1cc50*/  LOP3.LUT R0, R0, 0x10, RZ, 0x3c, !PT ;  /* 0x0000001000007812 */ /* 0x000fca00078e3cff */
[----:B------:R-:W-:Y:S04]  /*1cc60*/  STS.U16 [R0+UR5+0x8080], R20 ;  /* 0x0080801400007988 */ /* 0x000fe80008000405 */
[----:B------:R-:W-:Y:S04]  /*1cc70*/  STS.U16 [R0+UR5+0x8180], R21 ;  /* 0x0081801500007988 */ /* 0x000fe80008000405 */
[----:B------:R-:W-:Y:S01]  /*1cc80*/  STS.U16 [R0+UR5+0x8280], R22 ;  /* 0x0082801600007988 */ /* 0x000fe20008000405 */
[----:B----4-:R-:W-:-:S04]  /*1cc90*/  @!P3 LOP3.LUT R15, R15, R14, RZ, 0x3c, !PT ;  /* 0x0000000e0f0fb212 */ /* 0x010fc800078e3cff */
[----:B------:R-:W-:-:S04]  /*1cca0*/  @!P3 LOP3.LUT R14, R15, R14, RZ, 0x3c, !PT ;  /* 0x0000000e0f0eb212 */ /* 0x000fc800078e3cff */
[----:B------:R-:W-:-:S05]  /*1ccb0*/  @!P3 LOP3.LUT R15, R15, R14, RZ, 0x3c, !PT ;  /* 0x0000000e0f0fb212 */ /* 0x000fca00078e3cff */
[----:B------:R0:W4:Y:S04]  /*1ccc0*/  @!P3 LDG.E.U16 R2, desc[UR10][R14.64] ;  /* 0x0000000a0e02b981 */ /* 0x000128000c1e1500 */
[----:B------:R-:W3:Y:S04]  /*1ccd0*/  LDL R15, [R1+0xc70] ;  /* 0x000c7000010f7983 */ /* 0x000ee80000100800 */
[----:B--2---:R1:W-:Y:S02]  /*1cce0*/  STS.U16 [R0+UR5+0x8380], R23 ;  /* 0x0083801700007988 */ /* 0x0043e40008000405 */
[----:B-1----:R-:W1:Y:S01]  /*1ccf0*/  S2R R0, SR_TID.X ;  /* 0x0000000000007919 */ /* 0x002e620000002100 */
[----:B0-----:R-:W-:-:S02]  /*1cd00*/  @!P3 IMAD.MOV.U32 R14, RZ, RZ, R29 ;  /* 0x000000ffff0eb224 */ /* 0x001fc400078e001d */
[----:B-1----:R-:W-:-:S05]  /*1cd10*/  IMAD.SHL.U32 R0, R0, 0x2, RZ ;  /* 0x0000000200007824 */ /* 0x002fca00078e00ff */
[----:B------:R-:W-:-:S05]  /*1cd20*/  LOP3.LUT R0, R0, 0x7e, RZ, 0xc0, !PT ;  /* 0x0000007e00007812 */ /* 0x000fca00078ec0ff */
[----:B------:R0:W-:Y:S02]  /*1cd30*/  STS.U16 [R0+UR5], R24 ;  /* 0x0000001800007988 */ /* 0x0001e40008000405 */
[----:B0-----:R-:W-:-:S06]  /*1cd40*/  PRMT R0, RZ, 0x7610, R0 ;  /* 0x00007610ff007816 */ /* 0x001fcc0000000000 */
[----:B---3--:R-:W2:Y:S04]  /*1cd50*/  @!P3 LDG.E.U16 R0, desc[UR10][R14.64] ;  /* 0x0000000a0e00b981 */ /* 0x008ea8000c1e1500 */
[----:B----4-:R0:W-:Y:S04]  /*1cd60*/  STL [R1+0x158], R2 ;  /* 0x0001580201007387 */ /* 0x0101e80000100800 */
[----:B0-----:R-:W3:Y:S04]  /*1cd70*/  LDL.LU R2, [R1+0x9c] ;  /* 0x00009c0001027983 */ /* 0x001ee80000300800 */
[----:B------:R-:W4:Y:S04]  /*1cd80*/  LDL.LU R29, [R1+0x98] ;  /* 0x00009800011d7983 */ /* 0x000f280000300800 */
[----:B--2---:R0:W-:Y:S04]  /*1cd90*/  STL [R1+0x154], R0 ;  /* 0x0001540001007387 */ /* 0x0041e80000100800 */
[----:B------:R-:W2:Y:S04]  /*1cda0*/  LDL R14, [R1+0xc50] ;  /* 0x000c5000010e7983 */ /* 0x000ea80000100800 */
[----:B------:R-:W2:Y:S01]  /*1cdb0*/  LDL R15, [R1+0xc54] ;  /* 0x000c5400010f7983 */ /* 0x000ea20000100800 */
[----:B0-----:R-:W0:Y:S02]  /*1cdc0*/  S2R R0, SR_TID.X ;  /* 0x0000000000007919 */ /* 0x001e240000002100 */
[----:B0-----:R-:W-:-:S05]  /*1cdd0*/  IMAD.SHL.U32 R0, R0, 0x2, RZ ;  /* 0x0000000200007824 */ /* 0x001fca00078e00ff */
[----:B------:R-:W-:-:S05]  /*1cde0*/  LOP3.LUT R0, R0, 0x7e, RZ, 0xc0, !PT ;  /* 0x0000007e00007812 */ /* 0x000fca00078ec0ff */
[----:B------:R0:W-:Y:S02]  /*1cdf0*/  STS.U16 [R0+UR5+0x200], R25 ;  /* 0x0002001900007988 */ /* 0x0001e40008000405 */
[----:B0-----:R-:W-:Y:S02]  /*1ce00*/  PRMT R0, RZ, 0x7610, R0 ;  /* 0x00007610ff007816 */ /* 0x001fe40000000000 */
[----:B--2---:R-:W-:-:S04]  /*1ce10*/  @!P3 LOP3.LUT R15, R15, R14, RZ, 0x3c, !PT ;  /* 0x0000000e0f0fb212 */ /* 0x004fc800078e3cff */
[----:B------:R-:W-:-:S04]  /*1ce20*/  @!P3 LOP3.LUT R14, R15, R14, RZ, 0x3c, !PT ;  /* 0x0000000e0f0eb212 */ /* 0x000fc800078e3cff */
[----:B------:R-:W-:-:S05]  /*1ce30*/  @!P3 LOP3.LUT R15, R15, R14, RZ, 0x3c, !PT ;  /* 0x0000000e0f0fb212 */ /* 0x000fca00078e3cff */
[----:B------:R-:W2:Y:S04]  /*1ce40*/  @!P3 LDG.E.U16 R0, desc[UR10][R14.64] ;  /* 0x0000000a0e00b981 */ /* 0x000ea8000c1e1500 */
        /* <DEDUP_REMOVED lines=20> */
[----:B------:R-:W4:Y:S01]  /*1cf90*/  LDL.LU R4, [R1+0x90] ;  /* 0x0000900001047983 */ /* 0x000f220000300800 */
[----:B--2---:R-:W-:-:S04]  /*1cfa0*/  @!P3 LOP3.LUT R15, R15, R14, RZ, 0x3c, !PT ;  /* 0x0000000e0f0fb212 */ /* 0x004fc800078e3cff */
[----:B------:R-:W-:-:S04]  /*1cfb0*/  @!P3 LOP3.LUT R14, R15, R14, RZ, 0x3c, !PT ;  /* 0x0000000e0f0eb212 */ /* 0x000fc800078e3cff */
[----:B------:R-:W-:-:S05]  /*1cfc0*/  @!P3 LOP3.LUT R15, R15, R14, RZ, 0x3c, !PT ;  /* 0x0000000e0f0fb212 */ /* 0x000fca00078e3cff */
[----:B------:R-:W2:Y:S04]  /*1cfd0*/  @!P3 LDG.E.U16 R0, desc[UR10][R14.64] ;  /* 0x0000000a0e00b981 */ /* 0x000ea8000c1e1500 */
[----:B--2---:R0:W-:Y:S04]  /*1cfe0*/  STL [R1+0x148], R0 ;  /* 0x0001480001007387 */ /* 0x0041e80000100800 */
[----:B------:R-:W2:Y:S04]  /*1cff0*/  LDL R14, [R1+0xbf0] ;  /* 0x000bf000010e7983 */ /* 0x000ea80000100800 */
[----:B------:R-:W2:Y:S01]  /*1d000*/  LDL R15, [R1+0xbf4] ;  /* 0x000bf400010f7983 */ /* 0x000ea20000100800 */
[----:B0-----:R-:W0:Y:S01]  /*1d010*/  S2R R0, SR_TID.X ;  /* 0x0000000000007919 */ /* 0x001e220000002100 */
[----:B------:R-:W-:Y:S01]  /*1d020*/  PRMT R5, RZ, 0x7610, R5 ;  /* 0x00007610ff057816 */ /* 0x000fe20000000005 */
[----:B0-----:R-:W-:-:S05]  /*1d030*/  IMAD.SHL.U32 R0, R0, 0x2, RZ ;  /* 0x0000000200007824 */ /* 0x001fca00078e00ff */
[----:B------:R-:W-:-:S05]  /*1d040*/  LOP3.LUT R0, R0, 0x7e, RZ, 0xc0, !PT ;  /* 0x0000007e00007812 */ /* 0x000fca00078ec0ff */
[----:B------:R0:W-:Y:S04]  /*1d050*/  STS.U16 [R0+UR5+0x800], R27 ;  /* 0x0008001b00007988 */ /* 0x0001e80008000405 */
[----:B0-----:R-:W3:Y:S01]  /*1d060*/  LDL.LU R27, [R1+0x1590] ;  /* 0x00159000011b7983 */ /* 0x001ee20000300800 */
[----:B--2---:R-:W-:-:S04]  /*1d070*/  @!P3 LOP3.LUT R15, R15, R14, RZ, 0x3c, !PT ;  /* 0x0000000e0f0fb212 */ /* 0x004fc800078e3cff */
[----:B------:R-:W-:-:S04]  /*1d080*/  @!P3 LOP3.LUT R14, R15, R14, RZ, 0x3c, !PT ;  /* 0x0000000e0f0eb212 */ /* 0x000fc800078e3cff */
[----:B------:R-:W-:-:S05]  /*1d090*/  @!P3 LOP3.LUT R15, R15, R14, RZ, 0x3c, !PT ;  /* 0x0000000e0f0fb212 */ /* 0x000fca00078e3cff */
[----:B------:R0:W2:Y:S04]  /*1d0a0*/  @!P3 LDG.E.U16 R5, desc[UR10][R14.64] ;  /* 0x0000000a0e05b981 */ /* 0x0000a8000c1e1500 */
[----:B------:R-:W0:Y:S04]  /*1d0b0*/  LDL R14, [R1+0xbd0] ;  /* 0x000bd000010e7983 */ /* 0x000e280000100800 */
[----:B------:R-:W0:Y:S04]  /*1d0c0*/  LDL R15, [R1+0xbd4] ;  /* 0x000bd400010f7983 */ /* 0x000e280000100800 */
[----:B------:R1:W-:Y:S02]  /*1d0d0*/  STS.U16 [R0+UR5+0xa00], R28 ;  /* 0x000a001c00007988 */ /* 0x0003e40008000405 */
[----:B-1----:R-:W-:-:S02]  /*1d0e0*/  PRMT R0, RZ, 0x7610, R0 ;  /* 0x00007610ff007816 */ /* 0x002fc40000000000 */
[----:B------:R-:W4:Y:S01]  /*1d0f0*/  LDL R28, [R1+0xb74] ;  /* 0x000b7400011c7983 */ /* 0x000f220000100800 */
[----:B0-----:R-:W-:-:S04]  /*1d100*/  @!P3 LOP3.LUT R15, R15, R14, RZ, 0x3c, !PT ;  /* 0x0000000e0f0fb212 */ /* 0x001fc800078e3cff */
[----:B------:R-:W-:-:S04]  /*1d110*/  @!P3 LOP3.LUT R14, R15, R14, RZ, 0x3c, !PT ;  /* 0x0000000e0f0eb212 */ /* 0x000fc800078e3cff */
[----:B------:R-:W-:-:S05]  /*1d120*/  @!P3 LOP3.LUT R15, R15, R14, RZ, 0x3c, !PT ;  /* 0x0000000e0f0fb212 */ /* 0x000fca00078e3cff */
[----:B------:R-:W3:Y:S04]  /*1d130*/  @!P3 LDG.E.U16 R0, desc[UR10][R14.64] ;  /* 0x0000000a0e00b981 */ /* 0x000ee8000c1e1500 */
[----:B--2---:R0:W-:Y:S04]  /*1d140*/  STL [R1+0x144], R5 ;  /* 0x0001440501007387 */ /* 0x0041e80000100800 */
[----:B0-----:R-:W2:Y:S04]  /*1d150*/  LDL.LU R5, [R1+0x88] ;  /* 0x0000880001057983 */ /* 0x001ea80000300800 */
[----:B---3--:R0:W-:Y:S04]  /*1d160*/  STL [R1+0x140], R0 ;  /* 0x0001400001007387 */ /* 0x0081e80000100800 */
[----:B------:R-:W3:Y:S04]  /*1d170*/  LDL R14, [R1+0xbb0] ;  /* 0x000bb000010e7983 */ /* 0x000ee80000100800 */
[----:B------:R-:W3:Y:S01]  /*1d180*/  LDL R15, [R1+0xbb4] ;  /* 0x000bb400010f7983 */ /* 0x000ee20000100800 */
[----:B0-----:R-:W0:Y:S01]  /*1d190*/  S2R R0, SR_TID.X ;  /* 0x0000000000007919 */ /* 0x001e220000002100 */
[----:B------:R-:W-:Y:S01]  /*1d1a0*/  PRMT R27, RZ, 0x7610, R27 ;  /* 0x00007610ff1b7816 */ /* 0x000fe2000000001b */
[----:B0-----:R-:W-:-:S05]  /*1d1b0*/  IMAD.SHL.U32 R0, R0, 0x2, RZ ;  /* 0x0000000200007824 */ /* 0x001fca00078e00ff */
[----:B------:R-:W-:-:S05]  /*1d1c0*/  LOP3.LUT R0, R0, 0x7e, RZ, 0xc0, !PT ;  /* 0x0000007e00007812 */ /* 0x000fca00078ec0ff */
[----:B------:R0:W-:Y:S04]  /*1d1d0*/  STS.U16 [R0+UR5+0xc00], R2 ;  /* 0x000c000200007988 */ /* 0x0001e80008000405 */
[----:B0-----:R-:W2:Y:S01]  /*1d1e0*/  LDL.LU R2, [R1+0x158c] ;  /* 0x00158c0001027983 */ /* 0x001ea20000300800 */
[----:B---3--:R-:W-:-:S04]  /*1d1f0*/  @!P3 LOP3.LUT R15, R15, R14, RZ, 0x3c, !PT ;  /* 0x0000000e0f0fb212 */ /* 0x008fc800078e3cff */
[----:B------:R-:W-:-:S04]  /*1d200*/  @!P3 LOP3.LUT R14, R15, R14, RZ, 0x3c, !PT ;  /* 0x0000000e0f0eb212 */ /* 0x000fc800078e3cff */
[----:B------:R-:W-:-:S05]  /*1d210*/  @!P3 LOP3.LUT R15, R15, R14, RZ, 0x3c, !PT ;  /* 0x0000000e0f0fb212 */ /* 0x000fca00078e3cff */
[----:B------:R0:W3:Y:S04]  /*1d220*/  @!P3 LDG.E.U16 R27, desc[UR10][R14.64] ;  /* 0x0000000a0e1bb981 */ /* 0x0000e8000c1e1500 */
[----:B------:R-:W0:Y:S04]  /*1d230*/  LDL R14, [R1+0xb90] ;  /* 0x000b9000010e7983 */ /* 0x000e280000100800 */
[----:B------:R-:W0:Y:S04]  /*1d240*/  LDL R15, [R1+0xb94] ;  /* 0x000b9400010f7983 */ /* 0x000e280000100800 */
[----:B----4-:R1:W-:Y:S02]  /*1d250*/  STS.U16 [R0+UR5+0xe00], R29 ;  /* 0x000e001d00007988 */ /* 0x0103e40008000405 */
[----:B-1----:R-:W-:-:S02]  /*1d260*/  PRMT R0, RZ, 0x7610, R0 ;  /* 0x00007610ff007816 */ /* 0x002fc40000000000 */
[----:B0-----:R-:W-:-:S04]  /*1d270*/  @!P3 LOP3.LUT R15, R15, R14, RZ, 0x3c, !PT ;  /* 0x0000000e0f0fb212 */ /* 0x001fc800078e3cff */
[----:B------:R-:W-:-:S04]  /*1d280*/  @!P3 LOP3.LUT R14, R15, R14, RZ, 0x3c, !PT ;  /* 0x0000000e0f0eb212 */ /* 0x000fc800078e3cff */
[----:B------:R-:W-:-:S05]  /*1d290*/  @!P3 LOP3.LUT R15, R15, R14, RZ, 0x3c, !PT ;  /* 0x0000000e0f0fb212 */ /* 0x000fca00078e3cff */
[----:B------:R-:W4:Y:S04]  /*1d2a0*/  @!P3 LDG.E.U16 R0, desc[UR10][R14.64] ;  /* 0x0000000a0e00b981 */ /* 0x000f28000c1e1500 */
[----:B---3--:R0:W-:Y:S04]  /*1d2b0*/  STL [R1+0x13c], R27 ;  /* 0x00013c1b01007387 */ /* 0x0081e80000100800 */
[----:B0-----:R-:W3:Y:S04]  /*1d2c0*/  LDL R27, [R1+0xb34] ;  /* 0x000b3400011b7983 */ /* 0x001ee80000100800 */
[----:B------:R-:W3:Y:S04]  /*1d2d0*/  LDL.LU R29, [R1+0x80] ;  /* 0x00008000011d7983 */ /* 0x000ee80000300800 */
[----:B----4-:R0:W-:Y:S04]  /*1d2e0*/  STL [R1+0x138], R0 ;  /* 0x0001380001007387 */ /* 0x0101e80000100800 */
[----:B------:R-:W4:Y:S04]  /*1d2f0*/  LDL.LU R14, [R1+0x94] ;  /* 0x00009400010e7983 */ /* 0x000f280000300800 */
[----:B------:R-:W3:Y:S01]  /*1d300*/  LDL R15, [R1+0xb70] ;  /* 0x000b7000010f7983 */ /* 0x000ee20000100800 */
[----:B0-----:R-:W0:Y:S01]  /*1d310*/  S2R R0, SR_TID.X ;  /* 0x0000000000007919 */ /* 0x001e220000002100 */
[----:B--2---:R-:W-:Y:S01]  /*1d320*/  PRMT R2, RZ, 0x7610, R2 ;  /* 0x00007610ff027816 */ /* 0x004fe20000000002 */
[----:B0-----:R-:W-:-:S05]  /*1d330*/  IMAD.SHL.U32 R0, R0, 0x2, RZ ;  /* 0x0000000200007824 */ /* 0x001fca00078e00ff */
[----:B------:R-:W-:-:S05]  /*1d340*/  LOP3.LUT R0, R0, 0x7e, RZ, 0xc0, !PT ;  /* 0x0000007e00007812 */ /* 0x000fca00078ec0ff */
[----:B----4-:R0:W-:Y:S02]  /*1d350*/  STS.U16 [R0+UR5+0x1000], R14 ;  /* 0x0010000e00007988 */ /* 0x0101e40008000405 */
[----:B0-----:R-:W-:Y:S02]  /*1d360*/  @!P3 IMAD.MOV.U32 R14, RZ, RZ, R28 ;  /* 0x000000ffff0eb224 */ /* 0x001fe400078e001c */
[----:B------:R0:W-:Y:S04]  /*1d370*/  STS.U16 [R0+UR5+0x1200], R4 ;  /* 0x0012000400007988 */ /* 0x0001e80008000405 */
[----:B---3--:R1:W2:Y:S04]  /*1d380*/  @!P3 LDG.E.U16 R2, desc[UR10][R14.64] ;  /* 0x0000000a0e02b981 */ /* 0x0082a8000c1e1500 */
[----:B------:R-:W3:Y:S04]  /*1d390*/  LDL R28, [R1+0xaf4] ;  /* 0x000af400011c7983 */ /* 0x000ee80000100800 */
[----:B------:R-:W1:Y:S04]  /*1d3a0*/  LDL R14, [R1+0xb50] ;  /* 0x000b5000010e7983 */ /* 0x000e680000100800 */
[----:B------:R-:W1:Y:S01]  /*1d3b0*/  LDL R15, [R1+0xb54] ;  /* 0x000b5400010f7983 */ /* 0x000e620000100800 */
[----:B0-----:R-:W-:-:S02]  /*1d3c0*/  PRMT R0, RZ, 0x7610, R0 ;  /* 0x00007610ff007816 */ /* 0x001fc40000000000 */
[----:B-1----:R-:W-:-:S04]  /*1d3d0*/  @!P3 LOP3.LUT R15, R15, R14, RZ, 0x3c, !PT ;  /* 0x0000000e0f0fb212 */ /* 0x002fc800078e3cff */
[----:B------:R-:W-:-:S04]  /*1d3e0*/  @!P3 LOP3.LUT R14, R15, R14, RZ, 0x3c, !PT ;  /* 0x0000000e0f0eb212 */ /* 0x000fc800078e3cff */
[----:B------:R-:W-:-:S05]  /*1d3f0*/  @!P3 LOP3.LUT R15, R15, R14, RZ, 0x3c, !PT ;  /* 0x0000000e0f0fb212 */ /* 0x000fca00078e3cff */
[----:B------:R-:W4:Y:S04]  /*1d400*/  @!P3 LDG.E.U16 R0, desc[UR10][R14.64] ;  /* 0x0000000a0e00b981 */ /* 0x000f28000c1e1500 */
[----:B--2---:R0:W-:Y:S04]  /*1d410*/  STL [R1+0x134], R2 ;  /* 0x0001340201007387 */ /* 0x0041e80000100800 */
[----:B0-----:R-:W2:Y:S04]  /*1d420*/  LDL.LU R2, [R1+0x78] ;  /* 0x0000780001027983 */ /* 0x001ea80000300800 */
[----:B------:R-:W3:Y:S04]  /*1d430*/  LDL.LU R4, [R1+0x1588] ;  /* 0x0015880001047983 */ /* 0x000ee80000300800 */
[----:B----4-:R0:W-:Y:S04]  /*1d440*/  STL [R1+0x130], R0 ;  /* 0x0001300001007387 */ /* 0x0101e80000100800 */
[----:B------:R-:W4:Y:S04]  /*1d450*/  LDL.LU R14, [R1+0x8c] ;  /* 0x00008c00010e7983 */ /* 0x000f280000300800 */
[----:B------:R-:W2:Y:S01]  /*1d460*/  LDL R15, [R1+0xb30] ;  /* 0x000b3000010f7983 */ /* 0x000ea20000100800 */
[----:B0-----:R-:W0:Y:S01]  /*1d470*/  S2R R0, SR_TID.X ;  /* 0x0000000000007919 */ /* 0x001e220000002100 */
[----:B---3--:R-:W-:Y:S01]  /*1d480*/  PRMT R4, RZ, 0x7610, R4 ;  /* 0x00007610ff047816 */ /* 0x008fe20000000004 */
[----:B0-----:R-:W-:-:S05]  /*1d490*/  IMAD.SHL.U32 R0, R0, 0x2, RZ ;  /* 0x0000000200007824 */ /* 0x001fca00078e00ff */
[----:B------:R-:W-:-:S05]  /*1d4a0*/  LOP3.LUT R0, R0, 0x7e, RZ, 0xc0, !PT ;  /* 0x0000007e00007812 */ /* 0x000fca00078ec0ff */
[----:B----4-:R0:W-:Y:S02]  /*1d4b0*/  STS.U16 [R0+UR5+0x1400], R14 ;  /* 0x0014000e00007988 */ /* 0x0101e40008000405 */
[----:B0-----:R-:W-:-:S05]  /*1d4c0*/  @!P3 IMAD.MOV.U32 R14, RZ, RZ, R27 ;  /* 0x000000ffff0eb224 */ /* 0x001fca00078e001b */
[----:B--2---:R0:W2:Y:S04]  /*1d4d0*/  @!P3 LDG.E.U16 R4, desc[UR10][R14.64] ;  /* 0x0000000a0e04b981 */ /* 0x0040a8000c1e1500 */
[----:B------:R-:W0:Y:S04]  /*1d4e0*/  LDL R14, [R1+0xb10] ;  /* 0x000b1000010e7983 */ /* 0x000e280000100800 */
[----:B------:R-:W0:Y:S04]  /*1d4f0*/  LDL R15, [R1+0xb14] ;  /* 0x000b1400010f7983 */ /* 0x000e280000100800 */
[----:B------:R1:W-:Y:S02]  /*1d500*/  STS.U16 [R0+UR5+0x1600], R5 ;  /* 0x0016000500007988 */ /* 0x0003e40008000405 */
[----:B-1----:R-:W-:-:S02]  /*1d510*/  PRMT R0, RZ, 0x7610, R0 ;  /* 0x00007610ff007816 */ /* 0x002fc40000000000 */
[----:B0-----:R-:W-:-:S04]  /*1d520*/  @!P3 LOP3.LUT R15, R15, R14, RZ, 0x3c, !PT ;  /* 0x0000000e0f0fb212 */ /* 0x001fc800078e3cff */
[----:B------:R-:W-:-:S04]  /*1d530*/  @!P3 LOP3.LUT R14, R15, R14, RZ, 0x3c, !PT ;  /* 0x0000000e0f0eb212 */ /* 0x000fc800078e3cff */
[----:B------:R-:W-:-:S05]  /*1d540*/  @!P3 LOP3.LUT R15, R15, R14, RZ, 0x3c, !PT ;  /* 0x0000000e0f0fb212 */ /* 0x000fca00078e3cff */
[----:B------:R-:W3:Y:S04]  /*1d550*/  @!P3 LDG.E.U16 R0, desc[UR10][R14.64] ;  /* 0x0000000a0e00b981 */ /* 0x000ee8000c1e1500 */
[----:B--2---:R0:W-:Y:S04]  /*1d560*/  STL [R1+0x12c], R4 ;  /* 0x00012c0401007387 */ /* 0x0041e80000100800 */
[----:B0-----:R-:W2:Y:S04]  /*1d570*/  LDL R4, [R1+0xab4] ;  /* 0x000ab40001047983 */ /* 0x001ea80000100800 */
[----:B------:R-:W4:Y:S04]  /*1d580*/  LDL.LU R27, [R1+0x70] ;  /* 0x00007000011b7983 */ /* 0x000f280000300800 */
[----:B------:R-:W4:Y:S04]  /*1d590*/  LDL.LU R5, [R1+0x1584] ;  /* 0x0015840001057983 */ /* 0x000f280000300800 */
[----:B---3--:R0:W-:Y:S04]  /*1d5a0*/  STL [R1+0x128], R0 ;  /* 0x0001280001007387 */ /* 0x0081e80000100800 */
[----:B------:R-:W3:Y:S04]  /*1d5b0*/  LDL.LU R14, [R1+0x84] ;  /* 0x00008400010e7983 */ /* 0x000ee80000300800 */
[----:B------:R-:W2:Y:S01]  /*1d5c0*/  LDL R15, [R1+0xaf0] ;  /* 0x000af000010f7983 */ /* 0x000ea20000100800 */
[----:B0-----:R-:W0:Y:S01]  /*1d5d0*/  S2R R0, SR_TID.X ;  /* 0x0000000000007919 */ /* 0x001e220000002100 */
[----:B------:R-:W-:Y:S01]  /*1d5e0*/  PRMT R6, RZ, 0x7610, R6 ;  /* 0x00007610ff067816 */ /* 0x000fe20000000006 */
[----:B0-----:R-:W-:-:S05]  /*1d5f0*/  IMAD.SHL.U32 R0, R0, 0x2, RZ ;  /* 0x0000000200007824 */ /* 0x001fca00078e00ff */
[----:B------:R-:W-:-:S05]  /*1d600*/  LOP3.LUT R0, R0, 0x7e, RZ, 0xc0, !PT ;  /* 0x0000007e00007812 */ /* 0x000fca00078ec0ff */
[----:B---3--:R0:W-:Y:S02]  /*1d610*/  STS.U16 [R0+UR5+0x1800], R14 ;  /* 0x0018000e00007988 */ /* 0x0081e40008000405 */
[----:B0-----:R-:W-:Y:S02]  /*1d620*/  @!P3 IMAD.MOV.U32 R14, RZ, RZ, R28 ;  /* 0x000000ffff0eb224 */ /* 0x001fe400078e001c */
[----:B------:R0:W-:Y:S04]  /*1d630*/  STS.U16 [R0+UR5+0x1a00], R29 ;  /* 0x001a001d00007988 */ /* 0x0001e80008000405 */
[----:B--2---:R1:W2:Y:S04]  /*1d640*/  @!P3 LDG.E.U16 R6, desc[UR10][R14.64] ;  /* 0x0000000a0e06b981 */ /* 0x0042a8000c1e1500 */
        /* <DEDUP_REMOVED lines=9> */
[----:B0-----:R-:W2:Y:S04]  /*1d6e0*/  LDL R6, [R1+0xa74] ;  /* 0x000a740001067983 */ /* 0x001ea80000100800 */
[----:B------:R-:W3:Y:S04]  /*1d6f0*/  LDL.LU R29, [R1+0x1580] ;  /* 0x00158000011d7983 */ /* 0x000ee80000300800 */
[----:B----4-:R0:W-:Y:S04]  /*1d700*/  STL [R1+0x120], R0 ;  /* 0x0001200001007387 */ /* 0x0101e80000100800 */
[----:B------:R-:W4:Y:S04]  /*1d710*/  LDL.LU R14, [R1+0x7c] ;  /* 0x00007c00010e7983 */ /* 0x000f280000300800 */
[----:B------:R-:W2:Y:S01]  /*1d720*/  LDL R15, [R1+0xab0] ;  /* 0x000ab000010f7983 */ /* 0x000ea20000100800 */
[----:B0-----:R-:W0:Y:S02]  /*1d730*/  S2R R0, SR_TID.X ;  /* 0x0000000000007919 */ /* 0x001e240000002100 */
[----:B0-----:R-:W-:-:S05]  /*1d740*/  IMAD.SHL.U32 R0, R0, 0x2, RZ ;  /* 0x0000000200007824 */ /* 0x001fca00078e00ff */
[----:B------:R-:W-:-:S05]  /*1d750*/  LOP3.LUT R0, R0, 0x7e, RZ, 0xc0, !PT ;  /* 0x0000007e00007812 */ /* 0x000fca00078ec0ff */
[----:B----4-:R0:W-:Y:S02]  /*1d760*/  STS.U16 [R0+UR5+0x1c00], R14 ;  /* 0x001c000e00007988 */ /* 0x0101e40008000405 */
[----:B0-----:R-:W-:Y:S01]  /*1d770*/  PRMT R0, RZ, 0x7610, R0 ;  /* 0x00007610ff007816 */ /* 0x001fe20000000000 */
[----:B------:R-:W-:Y:S02]  /*1d780*/  @!P3 IMAD.MOV.U32 R14, RZ, RZ, R4 ;  /* 0x000000ffff0eb224 */ /* 0x000fe400078e0004 */
[----:B------:R-:W4:Y:S04]  /*1d790*/  LDL.LU R4, [R1+0x64] ;  /* 0x0000640001047983 */ /* 0x000f280000300800 */
[----:B--2---:R-:W2:Y:S04]  /*1d7a0*/  @!P3 LDG.E.U16 R0, desc[UR10][R14.64] ;  /* 0x0000000a0e00b981 */ /* 0x004ea8000c1e1500 */
[----:B--2---:R0:W-:Y:S04]  /*1d7b0*/  STL [R1+0x11c], R0 ;  /* 0x00011c0001007387 */ /* 0x0041e80000100800 */
[----:B------:R-:W2:Y:S04]  /*1d7c0*/  LDL R14, [R1+0xa90] ;  /* 0x000a9000010e7983 */ /* 0x000ea80000100800 */
[----:B------:R-:W2:Y:S01]  /*1d7d0*/  LDL R15, [R1+0xa94] ;  /* 0x000a9400010f7983 */ /* 0x000ea20000100800 */
[----:B0-----:R-:W0:Y:S01]  /*1d7e0*/  S2R R0, SR_TID.X ;  /* 0x0000000000007919 */ /* 0x001e220000002100 */
[----:B---3--:R-:W-:Y:S01]  /*1d7f0*/  PRMT R29, RZ, 0x7610, R29 ;  /* 0x00007610ff1d7816 */ /* 0x008fe2000000001d */
        /* <DEDUP_REMOVED lines=8> */
[----:B------:R-:W4:Y:S01]  /*1d880*/  LDL.LU R15, [R1+0x74] ;  /* 0x00007400010f7983 */ /* 0x000f220000300800 */
[----:B0-----:R-:W-:-:S03]  /*1d890*/  @!P3 IMAD.MOV.U32 R14, RZ, RZ, R6 ;  /* 0x000000ffff0eb224 */ /* 0x001fc600078e0006 */
[----:B----4-:R0:W-:Y:S02]  /*1d8a0*/  STS.U16 [R0+UR5+0x2000], R15 ;  /* 0x0020000f00007988 */ /* 0x0101e40008000405 */
[----:B0-----:R-:W-:Y:S01]  /*1d8b0*/  PRMT R0, RZ, 0x7610, R0 ;  /* 0x00007610ff007816 */ /* 0x001fe20000000000 */
[----:B------:R-:W-:-:S05]  /*1d8c0*/  @!P3 IMAD.MOV.U32 R15, RZ, RZ, R28 ;  /* 0x000000ffff0fb224 */ /* 0x000fca00078e001c */
[----:B------:R-:W4:Y:S04]  /*1d8d0*/  @!P3 LDG.E.U16 R0, desc[UR10][R14.64] ;  /* 0x0000000a0e00b981 */ /* 0x000f28000c1e1500 */
[----:B--2---:R0:W-:Y:S04]  /*1d8e0*/  STL [R1+0x118], R29 ;  /* 0x0001181d01007387 */ /* 0x0041e80000100800 */
[----:B0-----:R-:W2:Y:S04]  /*1d8f0*/  LDL.LU R29, [R1+0x60] ;  /* 0x00006000011d7983 */ /* 0x001ea80000300800 */
[----:B------:R-:W2:Y:S04]  /*1d900*/  LDL R28, [R1+0xa14] ;  /* 0x000a1400011c7983 */ /* 0x000ea80000100800 */
[----:B------:R-:W2:Y:S04]  /*1d910*/  LDL.LU R6, [R1+0x5c] ;  /* 0x00005c0001067983 */ /* 0x000ea80000300800 */
[----:B----4-:R0:W-:Y:S04]  /*1d920*/  STL [R1+0x114], R0 ;  /* 0x0001140001007387 */ /* 0x0101e80000100800 */
[----:B------:R-:W4:Y:S04]  /*1d930*/  LDL R14, [R1+0xa50] ;  /* 0x000a5000010e7983 */ /* 0x000f280000100800 */
[----:B------:R-:W4:Y:S01]  /*1d940*/  LDL R15, [R1+0xa54] ;  /* 0x000a5400010f7983 */ /* 0x000f220000100800 */
[----:B0-----:R-:W0:Y:S02]  /*1d950*/  S2R R0, SR_TID.X ;  /* 0x0000000000007919 */ /* 0x001e240000002100 */
[----:B0-----:R-:W-:-:S05]  /*1d960*/  IMAD.SHL.U32 R0, R0, 0x2, RZ ;  /* 0x0000000200007824 */ /* 0x001fca00078e00ff */
[----:B------:R-:W-:-:S05]  /*1d970*/  LOP3.LUT R0, R0, 0x7e, RZ, 0xc0, !PT ;  /* 0x0000007e00007812 */ /* 0x000fca00078ec0ff */
[----:B------:R0:W-:Y:S02]  /*1d980*/  STS.U16 [R0+UR5+0x2200], R27 ;  /* 0x0022001b00007988 */ /* 0x0001e40008000405 */
[----:B0-----:R-:W-:Y:S02]  /*1d990*/  PRMT R0, RZ, 0x7610, R0 ;  /* 0x00007610ff007816 */ /* 0x001fe40000000000 */
[----:B------:R-:W2:Y:S01]  /*1d9a0*/  LDL.LU R27, [R1+0x58] ;  /* 0x00005800011b7983 */ /* 0x000ea20000300800 */
[----:B----4-:R-:W-:-:S04]  /*1d9b0*/  @!P3 LOP3.LUT R15, R15, R14, RZ, 0x3c, !PT ;  /* 0x0000000e0f0fb212 */ /* 0x010fc800078e3cff */
[----:B------:R-:W-:-:S04]  /*1d9c0*/  @!P3 LOP3.LUT R14, R15, R14, RZ, 0x3c, !PT ;  /* 0x0000000e0f0eb212 */ /* 0x000fc800078e3cff */
[----:B------:R-:W-:-:S05]  /*1d9d0*/  @!P3 LOP3.LUT R15, R15, R14, RZ, 0x3c, !PT ;  /* 0x0000000e0f0fb212 */ /* 0x000fca00078e3cff */
[----:B------:R-:W4:Y:S04]  /*1d9e0*/  @!P3 LDG.E.U16 R0, desc[UR10][R14.64] ;  /* 0x0000000a0e00b981 */ /* 0x000f28000c1e1500 */
[----:B----4-:R0:W-:Y:S04]  /*1d9f0*/  STL [R1+0x110], R0 ;  /* 0x0001100001007387 */ /* 0x0101e80000100800 */
[----:B------:R-:W4:Y:S04]  /*1da00*/  LDL R14, [R1+0xa30] ;  /* 0x000a3000010e7983 */ /* 0x000f280000100800 */
[----:B------:R-:W4:Y:S01]  /*1da10*/  LDL R15, [R1+0xa34] ;  /* 0x000a3400010f7983 */ /* 0x000f220000100800 */
[----:B0-----:R-:W0:Y:S02]  /*1da20*/  S2R R0, SR_TID.X ;  /* 0x0000000000007919 */ /* 0x001e240000002100 */
[----:B0-----:R-:W-:-:S05]  /*1da30*/  IMAD.SHL.U32 R0, R0, 0x2, RZ ;  /* 0x0000000200007824 */ /* 0x001fca00078e00ff */
[----:B------:R-:W-:-:S05]  /*1da40*/  LOP3.LUT R0, R0, 0x7e, RZ, 0xc0, !PT ;  /* 0x0000007e00007812 */ /* 0x000fca00078ec0ff */
[----:B---3--:R0:W-:Y:S04]  /*1da50*/  STS.U16 [R0+UR5+0x2400], R2 ;  /* 0x0024000200007988 */ /* 0x0081e80008000405 */
[----:B0-----:R-:W3:Y:S01]  /*1da60*/  LDL.LU R2, [R1+0x1578] ;  /* 0x0015780001027983 */ /* 0x001ee20000300800 */
[----:B----4-:R-:W-:-:S04]  /*1da70*/  @!P3 LOP3.LUT R15, R15, R14, RZ, 0x3c, !PT ;  /* 0x0000000e0f0fb212 */ /* 0x010fc800078e3cff */
[----:B------:R-:W-:-:S04]  /*1da80*/  @!P3 LOP3.LUT R14, R15, R14, RZ, 0x3c, !PT ;  /* 0x0000000e0f0eb212 */ /* 0x000fc800078e3cff */
[----:B------:R-:W-:Y:S02]  /*1da90*/  @!P3 LOP3.LUT R15, R15, R14, RZ, 0x3c, !PT ;  /* 0x0000000e0f0fb212 */ /* 0x000fe400078e3cff */
[----:B---3--:R-:W-:-:S06]  /*1daa0*/  PRMT R2, RZ, 0x7610, R2 ;  /* 0x00007610ff027816 */ /* 0x008fcc0000000002 */
[----:B------:R-:W3:Y:S04]  /*1dab0*/  @!P3 LDG.E.U16 R2, desc[UR10][R14.64] ;  /* 0x0000000a0e02b981 */ /* 0x000ee8000c1e1500 */
[----:B------:R-:W4:Y:S04]  /*1dac0*/  LDL.LU R14, [R1+0x68] ;  /* 0x00006800010e7983 */ /* 0x000f280000300800 */
[----:B------:R-:W2:Y:S01]  /*1dad0*/  LDL R15, [R1+0xa10] ;  /* 0x000a1000010f7983 */ /* 0x000ea20000100800 */
[----:B------:R-:W-:-:S03]  /*1dae0*/  PRMT R7, RZ, 0x7610, R7 ;  /* 0x00007610ff077816 */ /* 0x000fc60000000007 */
[----:B---3--:R-:W-:Y:S04]  /*1daf0*/  STL [R1+0x14f0], R2 ;  /* 0x0014f00201007387 */ /* 0x008fe80000100800 */
[----:B------:R-:W-:Y:S04]  /*1db00*/  STL [R1+0x14f4], R2 ;  /* 0x0014f40201007387 */ /* 0x000fe80000100800 */
[----:B----4-:R2:W-:Y:S04]  /*1db10*/  STS.U16 [R0+UR5+0x2600], R14 ;  /* 0x0026000e00007988 */ /* 0x0105e80008000405 */
[----:B------:R-:W-:Y:S01]  /*1db20*/  STL [R1+0x14f8], R2 ;  /* 0x0014f80201007387 */ /* 0x000fe20000100800 */
[----:B--2---:R-:W-:-:S05]  /*1db30*/  @!P3 IMAD.MOV.U32 R14, RZ, RZ, R28 ;  /* 0x000000ffff0eb224 */ /* 0x004fca00078e001c */
[----:B------:R0:W2:Y:S04]  /*1db40*/  @!P3 LDG.E.U16 R7, desc[UR10][R14.64] ;  /* 0x0000000a0e07b981 */ /* 0x0000a8000c1e1500 */
[----:B------:R-:W0:Y:S04]  /*1db50*/  LDL R14, [R1+0x9f0] ;  /* 0x0009f000010e7983 */ /* 0x000e280000100800 */
[----:B------:R-:W0:Y:S04]  /*1db60*/  LDL R15, [R1+0x9f4] ;  /* 0x0009f400010f7983 */ /* 0x000e280000100800 */
[----:B------:R1:W-:Y:S04]  /*1db70*/  STS.U16 [R0+UR5+0x2800], R4 ;  /* 0x0028000400007988 */ /* 0x0003e80008000405 */
[----:B------:R-:W3:Y:S01]  /*1db80*/  LDL.LU R28, [R1+0x50] ;  /* 0x00005000011c7983 */ /* 0x000ee20000300800 */
[----:B-1----:R-:W-:-:S02]  /*1db90*/  PRMT R0, RZ, 0x7610, R0 ;  /* 0x00007610ff007816 */ /* 0x002fc40000000000 */
[----:B0-----:R-:W-:-:S04]  /*1dba0*/  @!P3 LOP3.LUT R15, R15, R14, RZ, 0x3c, !PT ;  /* 0x0000000e0f0fb212 */ /* 0x001fc800078e3cff */
[----:B------:R-:W-:-:S04]  /*1dbb0*/  @!P3 LOP3.LUT R14, R15, R14, RZ, 0x3c, !PT ;  /* 0x0000000e0f0eb212 */ /* 0x000fc800078e3cff */
[----:B------:R-:W-:-:S05]  /*1dbc0*/  @!P3 LOP3.LUT R15, R15, R14, RZ, 0x3c, !PT ;  /* 0x0000000e0f0fb212 */ /* 0x000fca00078e3cff */
[----:B------:R-:W4:Y:S04]  /*1dbd0*/  @!P3 LDG.E.U16 R0, desc[UR10][R14.64] ;  /* 0x0000000a0e00b981 */ /* 0x000f28000c1e1500 */
[----:B--2---:R0:W-:Y:S04]  /*1dbe0*/  STL [R1+0x108], R7 ;  /* 0x0001080701007387 */ /* 0x0041e80000100800 */
[----:B------:R-:W2:Y:S04]  /*1dbf0*/  LDL R4, [R1+0x994] ;  /* 0x0009940001047983 */ /* 0x000ea80000100800 */
[----:B0-----:R-:W3:Y:S04]  /*1dc00*/  LDL R7, [R1+0x990] ;  /* 0x0009900001077983 */ /* 0x001ee80000100800 */
[----:B----4-:R0:W-:Y:S04]  /*1dc10*/  STL [R1+0x104], R0 ;  /* 0x0001040001007387 */ /* 0x0101e80000100800 */
[----:B------:R-:W4:Y:S04]  /*1dc20*/  LDL R14, [R1+0x9d0] ;  /* 0x0009d000010e7983 */ /* 0x000f280000100800 */
[----:B------:R-:W4:Y:S01]  /*1dc30*/  LDL R15, [R1+0x9d4] ;  /* 0x0009d400010f7983 */ /* 0x000f220000100800 */
[----:B0-----:R-:W0:Y:S01]  /*1dc40*/  S2R R0, SR_TID.X ;  /* 0x0000000000007919 */ /* 0x001e220000002100 */
[----:B------:R-:W-:Y:S01]  /*1dc50*/  PRMT R8, RZ, 0x7610, R8 ;  /* 0x00007610ff087816 */ /* 0x000fe20000000008 */
[----:B0-----:R-:W-:-:S05]  /*1dc60*/  IMAD.SHL.U32 R0, R0, 0x2, RZ ;  /* 0x0000000200007824 */ /* 0x001fca00078e00ff */
[----:B------:R-:W-:-:S05]  /*1dc70*/  LOP3.LUT R0, R0, 0x7e, RZ, 0xc0, !PT ;  /* 0x0000007e00007812 */ /* 0x000fca00078ec0ff */
[----:B------:R0:W-:Y:S04]  /*1dc80*/  STS.U16 [R0+UR5+0x2a00], R29 ;  /* 0x002a001d00007988 */ /* 0x0001e80008000405 */
[----:B0-----:R-:W3:Y:S01]  /*1dc90*/  LDL.LU R29, [R1+0x1574] ;  /* 0x00157400011d7983 */ /* 0x001ee20000300800 */
[----:B----4-:R-:W-:-:S04]  /*1dca0*/  @!P3 LOP3.LUT R15, R15, R14, RZ, 0x3c, !PT ;  /* 0x0000000e0f0fb212 */ /* 0x010fc800078e3cff */
[----:B------:R-:W-:-:S04]  /*1dcb0*/  @!P3 LOP3.LUT R14, R15, R14, RZ, 0x3c, !PT ;  /* 0x0000000e0f0eb212 */ /* 0x000fc800078e3cff */
[----:B------:R-:W-:-:S05]  /*1dcc0*/  @!P3 LOP3.LUT R15, R15, R14, RZ, 0x3c, !PT ;  /* 0x0000000e0f0fb212 */ /* 0x000fca00078e3cff */
[----:B------:R0:W4:Y:S04]  /*1dcd0*/  @!P3 LDG.E.U16 R8, desc[UR10][R14.64] ;  /* 0x0000000a0e08b981 */ /* 0x000128000c1e1500 */
[----:B------:R-:W0:Y:S04]  /*1dce0*/  LDL R14, [R1+0x9b0] ;  /* 0x0009b000010e7983 */ /* 0x000e280000100800 */
[----:B------:R-:W0:Y:S04]  /*1dcf0*/  LDL R15, [R1+0x9b4] ;  /* 0x0009b400010f7983 */ /* 0x000e280000100800 */
[----:B------:R1:W-:Y:S02]  /*1dd00*/  STS.U16 [R0+UR5+0x2c00], R6 ;  /* 0x002c000600007988 */ /* 0x0003e40008000405 */
[----:B-1----:R-:W-:-:S02]  /*1dd10*/  PRMT R0, RZ, 0x7610, R0 ;  /* 0x00007610ff007816 */ /* 0x002fc40000000000 */
[----:B0-----:R-:W-:-:S04]  /*1dd20*/  @!P3 LOP3.LUT R15, R15, R14, RZ, 0x3c, !PT ;  /* 0x0000000e0f0fb212 */ /* 0x001fc800078e3cff */
[----:B------:R-:W-:-:S04]  /*1dd30*/  @!P3 LOP3.LUT R14, R15, R14, RZ, 0x3c, !PT ;  /* 0x0000000e0f0eb212 */ /* 0x000fc800078e3cff */
[----:B------:R-:W-:-:S05]  /*1dd40*/  @!P3 LOP3.LUT R15, R15, R14, RZ, 0x3c, !PT ;  /* 0x0000000e0f0fb212 */ /* 0x000fca00078e3cff */
[----:B------:R2:W3:Y:S04]  /*1dd50*/  @!P3 LDG.E.U16 R0, desc[UR10][R14.64] ;  /* 0x0000000a0e00b981 */ /* 0x0004e8000c1e1500 */
[----:B----4-:R0:W-:Y:S04]  /*1dd60*/  STL [R1+0x100], R8 ;  /* 0x0001000801007387 */ /* 0x0101e80000100800 */
[----:B------:R-:W4:Y:S04]  /*1dd70*/  LDL R6, [R1+0x974] ;  /* 0x0009740001067983 */ /* 0x000f280000100800 */
[----:B0-----:R-:W4:Y:S01]  /*1dd80*/  LDL R8, [R1+0x970] ;  /* 0x0009700001087983 */ /* 0x001f220000100800 */
[----:B------:R-:W-:Y:S01]  /*1dd90*/  PRMT R26, RZ, 0x7610, R26 ;  /* 0x00007610ff1a7816 */ /* 0x000fe2000000001a */
[----:B--2---:R-:W-:-:S02]  /*1dda0*/  @!P3 IMAD.MOV.U32 R14, RZ, RZ, R4 ;  /* 0x000000ffff0eb224 */ /* 0x004fc400078e0004 */
[----:B---3--:R-:W-:-:S05]  /*1ddb0*/  @!P3 IMAD.MOV.U32 R15, RZ, RZ, R7 ;  /* 0x000000ffff0fb224 */ /* 0x008fca00078e0007 */
[----:B------:R4:W2:Y:S04]  /*1ddc0*/  @!P3 LDG.E.U16 R26, desc[UR10][R14.64] ;  /* 0x0000000a0e1ab981 */ /* 0x0008a8000c1e1500 */
[----:B------:R0:W-:Y:S02]  /*1ddd0*/  STL [R1+0xfc], R0 ;  /* 0x0000fc0001007387 */ /* 0x0001e40000100800 */
[----:B0-----:R-:W0:Y:S02]  /*1dde0*/  S2R R0, SR_TID.X ;  /* 0x0000000000007919 */ /* 0x001e240000002100 */
[----:B0-----:R-:W-:-:S05]  /*1ddf0*/  IMAD.SHL.U32 R0, R0, 0x2, RZ ;  /* 0x0000000200007824 */ /* 0x001fca00078e00ff */
[----:B------:R-:W-:-:S05]  /*1de00*/  LOP3.LUT R0, R0, 0x7e, RZ, 0xc0, !PT ;  /* 0x0000007e00007812 */ /* 0x000fca00078ec0ff */
[----:B------:R0:W-:Y:S04]  /*1de10*/  STS.U16 [R0+UR5+0x2e00], R27 ;  /* 0x002e001b00007988 */ /* 0x0001e80008000405 */
[----:B0-----:R-:W3:Y:S04]  /*1de20*/  LDL.LU R27, [R1+0x4c] ;  /* 0x00004c00011b7983 */ /* 0x001ee80000300800 */
[----:B------:R-:W3:Y:S04]  /*1de30*/  LDL R7, [R1+0x950] ;  /* 0x0009500001077983 */ /* 0x000ee80000100800 */
[----:B------:R-:W3:Y:S04]  /*1de40*/  LDL R4, [R1+0x954] ;  /* 0x0009540001047983 */ /* 0x000ee80000100800 */
[----:B------:R-:W2:Y:S01]  /*1de50*/  LDL.LU R15, [R1+0x54] ;  /* 0x00005400010f7983 */ /* 0x000ea20000300800 */
[----:B------:R-:W-:Y:S01]  /*1de60*/  PRMT R24, RZ, 0x7610, R24 ;  /* 0x00007610ff187816 */ /* 0x000fe20000000018 */
[----:B----4-:R-:W-:Y:S01]  /*1de70*/  @!P3 IMAD.MOV.U32 R14, RZ, RZ, R6 ;  /* 0x000000ffff0eb224 */ /* 0x010fe200078e0006 */
[----:B------:R-:W-:Y:S01]  /*1de80*/  PRMT R22, RZ, 0x7610, R22 ;  /* 0x00007610ff167816 */ /* 0x000fe20000000016 */
[----:B--2---:R0:W-:Y:S02]  /*1de90*/  STS.U16 [R0+UR5+0x3000], R15 ;  /* 0x0030000f00007988 */ /* 0x0041e40008000405 */
[----:B0-----:R-:W-:-:S05]  /*1dea0*/  @!P3 IMAD.MOV.U32 R15, RZ, RZ, R8 ;  /* 0x000000ffff0fb224 */ /* 0x001fca00078e0008 */
[----:B------:R3:W2:Y:S04]  /*1deb0*/  @!P3 LDG.E.U16 R24, desc[UR10][R14.64] ;  /* 0x0000000a0e18b981 */ /* 0x0006a8000c1e1500 */
[----:B------:R-:W-:Y:S01]  /*1dec0*/  STL [R1+0x14e8], R26 ;  /* 0x0014e81a01007387 */ /* 0x000fe20000100800 */
[----:B---3--:R-:W-:Y:S02]  /*1ded0*/  @!P3 IMAD.MOV.U32 R14, RZ, RZ, R4 ;  /* 0x000000ffff0eb224 */ /* 0x008fe400078e0004 */
[----:B------:R-:W-:Y:S01]  /*1dee0*/  @!P3 IMAD.MOV.U32 R15, RZ, RZ, R7 ;  /* 0x000000ffff0fb224 */ /* 0x000fe200078e0007 */
[----:B------:R-:W-:Y:S04]  /*1def0*/  STL [R1+0x14ec], R26 ;  /* 0x0014ec1a01007387 */ /* 0x000fe80000100800 */
[----:B------:R-:W-:Y:S04]  /*1df00*/  STL [R1+0x14fc], R26 ;  /* 0x0014fc1a01007387 */ /* 0x000fe80000100800 */
[----:B------:R-:W3:Y:S04]  /*1df10*/  @!P3 LDG.E.U16 R22, desc[UR10][R14.64] ;  /* 0x0000000a0e16b981 */ /* 0x000ee8000c1e1500 */
[----:B------:R-:W-:Y:S04]  /*1df20*/  STL [R1+0x1500], R26 ;  /* 0x0015001a01007387 */ /* 0x000fe80000100800 */
[----:B------:R-:W-:Y:S04]  /*1df30*/  STL [R1+0x1534], R26 ;  /* 0x0015341a01007387 */ /* 0x000fe80000100800 */
[----:B------:R0:W-:Y:S04]  /*1df40*/  STS.U16 [R0+UR5+0x3200], R28 ;  /* 0x0032001c00007988 */ /* 0x0001e80008000405 */
[----:B--2---:R-:W-:Y:S04]  /*1df50*/  STL [R1+0x1504], R24 ;  /* 0x0015041801007387 */ /* 0x004fe80000100800 */
[----:B------:R-:W-:Y:S04]  /*1df60*/  STL [R1+0x1508], R24 ;  /* 0x0015081801007387 */ /* 0x000fe80000100800 */
[----:B0-----:R-:W2:Y:S04]  /*1df70*/  LDL R28, [R1+0x930] ;  /* 0x00093000011c7983 */ /* 0x001ea80000100800 */
[----:B------:R-:W4:Y:S04]  /*1df80*/  LDL R6, [R1+0x934] ;  /* 0x0009340001067983 */ /* 0x000f280000100800 */
[----:B------:R-:W4:Y:S04]  /*1df90*/  LDL R7, [R1+0x910] ;  /* 0x0009100001077983 */ /* 0x000f280000100800 */
[----:B------:R-:W4:Y:S04]  /*1dfa0*/  LDL R4, [R1+0x914] ;  /* 0x0009140001047983 */ /* 0x000f280000100800 */
[----:B------:R-:W4:Y:S04]  /*1dfb0*/  LDL.LU R8, [R1+0x40] ;  /* 0x0000400001087983 */ /* 0x000f280000300800 */
[----:B---3--:R-:W-:Y:S01]  /*1dfc0*/  STL [R1+0x150c], R22 ;  /* 0x00150c1601007387 */ /* 0x008fe20000100800 */
[----:B------:R-:W-:-:S03]  /*1dfd0*/  PRMT R20, RZ, 0x7610, R20 ;  /* 0x00007610ff147816 */ /* 0x000fc60000000014 */
[----:B------:R-:W-:Y:S04]  /*1dfe0*/  STL [R1+0x1510], R22 ;  /* 0x0015101601007387 */ /* 0x000fe80000100800 */
[----:B------:R-:W-:Y:S04]  /*1dff0*/  STL [R1+0x1514], R22 ;  /* 0x0015141601007387 */ /* 0x000fe80000100800 */
[----:B------:R-:W-:Y:S04]  /*1e000*/  STL [R1+0x1518], R22 ;  /* 0x0015181601007387 */ /* 0x000fe80000100800 */
[----:B------:R-:W-:Y:S04]  /*1e010*/  STL [R1+0x151c], R22 ;  /* 0x00151c1601007387 */ /* 0x000fe80000100800 */
[----:B------:R-:W-:Y:S04]  /*1e020*/  STL [R1+0x1540], R22 ;  /* 0x0015401601007387 */ /* 0x000fe80000100800 */
[----:B------:R-:W-:Y:S04]  /*1e030*/  STL [R1+0x1544], R22 ;  /* 0x0015441601007387 */ /* 0x000fe80000100800 */
[----:B------:R-:W-:Y:S04]  /*1e040*/  STL [R1+0x1548], R22 ;  /* 0x0015481601007387 */ /* 0x000fe80000100800 */
[----:B------:R0:W-:Y:S04]  /*1e050*/  STS.U16 [R0+UR5+0x3400], R27 ;  /* 0x0034001b00007988 */ /* 0x0001e80008000405 */
[----:B0-----:R-:W3:Y:S01]  /*1e060*/  LDL.LU R27, [R1+0x3c] ;  /* 0x00003c00011b7983 */ /* 0x001ee20000300800 */
[----:B--2---:R-:W-:-:S02]  /*1e070*/  @!P3 IMAD.MOV.U32 R15, RZ, RZ, R28 ;  /* 0x000000ffff0fb224 */ /* 0x004fc400078e001c */
[----:B----4-:R-:W-:Y:S02]  /*1e080*/  @!P3 IMAD.MOV.U32 R14, RZ, RZ, R6 ;  /* 0x000000ffff0eb224 */ /* 0x010fe400078e0006 */
[----:B------:R-:W2:Y:S04]  /*1e090*/  LDL R6, [R1+0x8f4] ;  /* 0x0008f40001067983 */ /* 0x000ea80000100800 */
[----:B------:R-:W4:Y:S04]  /*1e0a0*/  LDL.LU R28, [R1+0x38] ;  /* 0x00003800011c7983 */ /* 0x000f280000300800 */
[----:B------:R0:W3:Y:S04]  /*1e0b0*/  @!P3 LDG.E.U16 R20, desc[UR10][R14.64] ;  /* 0x0000000a0e14b981 */ /* 0x0000e8000c1e1500 */
[----:B------:R-:W2:Y:S01]  /*1e0c0*/  LDL.LU R15, [R1+0x48] ;  /* 0x00004800010f7983 */ /* 0x000ea20000300800 */
[----:B------:R-:W-:Y:S01]  /*1e0d0*/  PRMT R18, RZ, 0x7610, R18 ;  /* 0x00007610ff127816 */ /* 0x000fe20000000012 */
[----:B0-----:R-:W-:-:S02]  /*1e0e0*/  @!P3 IMAD.MOV.U32 R14, RZ, RZ, R4 ;  /* 0x000000ffff0eb224 */ /* 0x001fc400078e0004 */
[----:B---3--:R-:W-:Y:S04]  /*1e0f0*/  STL [R1+0x1520], R20 ;  /* 0x0015201401007387 */ /* 0x008fe80000100800 */
[----:B------:R-:W-:Y:S04]  /*1e100*/  STL [R1+0x1524], R20 ;  /* 0x0015241401007387 */ /* 0x000fe80000100800 */
[----:B------:R-:W3:Y:S04]  /*1e110*/  LDL.LU R4, [R1+0x34] ;  /* 0x0000340001047983 */ /* 0x000ee80000300800 */
[----:B--2---:R0:W-:Y:S02]  /*1e120*/  STS.U16 [R0+UR5+0x3600], R15 ;  /* 0x0036000f00007988 */ /* 0x0041e40008000405 */
[----:B0-----:R-:W-:-:S02]  /*1e130*/  @!P3 IMAD.MOV.U32 R15, RZ, RZ, R7 ;  /* 0x000000ffff0fb224 */ /* 0x001fc400078e0007 */
[----:B------:R-:W2:Y:S04]  /*1e140*/  LDL.LU R7, [R1+0x30] ;  /* 0x0000300001077983 */ /* 0x000ea80000300800 */
[----:B------:R-:W4:Y:S04]  /*1e150*/  @!P3 LDG.E.U16 R18, desc[UR10][R14.64] ;  /* 0x0000000a0e12b981 */ /* 0x000f28000c1e1500 */
[----:B------:R-:W3:Y:S04]  /*1e160*/  LDL.LU R14, [R1+0x44] ;  /* 0x00004400010e7983 */ /* 0x000ee80000300800 */
[----:B------:R-:W2:Y:S01]  /*1e170*/  LDL R15, [R1+0x8f0] ;  /* 0x0008f000010f7983 */ /* 0x000ea20000100800 */
[----:B------:R-:W-:-:S03]  /*1e180*/  PRMT R16, RZ, 0x7610, R16 ;  /* 0x00007610ff107816 */ /* 0x000fc60000000010 */
[----:B----4-:R-:W-:Y:S04]  /*1e190*/  STL [R1+0x1528], R18 ;  /* 0x0015281201007387 */ /* 0x010fe80000100800 */
[----:B------:R-:W-:Y:S04]  /*1e1a0*/  STL [R1+0x152c], R18 ;  /* 0x00152c1201007387 */ /* 0x000fe80000100800 */
[----:B---3--:R0:W-:Y:S04]  /*1e1b0*/  STS.U16 [R0+UR5+0x3800], R14 ;  /* 0x0038000e00007988 */ /* 0x0081e80008000405 */
[----:B------:R-:W-:Y:S01]  /*1e1c0*/  STL [R1+0x1530], R18 ;  /* 0x0015301201007387 */ /* 0x000fe20000100800 */
[----:B0-----:R-:W-:-:S03]  /*1e1d0*/  @!P3 IMAD.MOV.U32 R14, RZ, RZ, R6 ;  /* 0x000000ffff0eb224 */ /* 0x001fc600078e0006 */
[----:B------:R-:W-:Y:S04]  /*1e1e0*/  STL [R1+0x154c], R18 ;  /* 0x00154c1201007387 */ /* 0x000fe80000100800 */
[----:B------:R-:W-:Y:S04]  /*1e1f0*/  STL [R1+0x1550], R18 ;  /* 0x0015501201007387 */ /* 0x000fe80000100800 */
[----:B------:R-:W3:Y:S04]  /*1e200*/  LDL.LU R6, [R1+0x2c] ;  /* 0x00002c0001067983 */ /* 0x000ee80000300800 */
[----:B--2---:R-:W2:Y:S04]  /*1e210*/  @!P3 LDG.E.U16 R16, desc[UR10][R14.64] ;  /* 0x0000000a0e10b981 */ /* 0x004ea8000c1e1500 */
[----:B------:R-:W4:Y:S04]  /*1e220*/  LDL R14, [R1+0x8d0] ;  /* 0x0008d000010e7983 */ /* 0x000f280000100800 */
[----:B------:R-:W4:Y:S01]  /*1e230*/  LDL R15, [R1+0x8d4] ;  /* 0x0008d400010f7983 */ /* 0x000f220000100800 */
[----:B------:R-:W-:-:S03]  /*1e240*/  PRMT R3, RZ, 0x7610, R3 ;  /* 0x00007610ff037816 */ /* 0x000fc60000000003 */
[----:B--2---:R-:W-:Y:S01]  /*1e250*/  STL [R1+0x1538], R16 ;  /* 0x0015381001007387 */ /* 0x004fe20000100800 */
[----:B----4-:R-:W-:-:S04]  /*1e260*/  @!P3 LOP3.LUT R15, R15, R14, RZ, 0x3c, !PT ;  /* 0x0000000e0f0fb212 */ /* 0x010fc800078e3cff */
[----:B------:R-:W-:-:S04]  /*1e270*/  @!P3 LOP3.LUT R14, R15, R14, RZ, 0x3c, !PT ;  /* 0x0000000e0f0eb212 */ /* 0x000fc800078e3cff */
[----:B------:R-:W-:Y:S01]  /*1e280*/  @!P3 LOP3.LUT R15, R15, R14, RZ, 0x3c, !PT ;  /* 0x0000000e0f0fb212 */ /* 0x000fe200078e3cff */
[----:B------:R-:W-:Y:S04]  /*1e290*/  STL [R1+0x153c], R16 ;  /* 0x00153c1001007387 */ /* 0x000fe80000100800 */
[----:B------:R0:W2:Y:S04]  /*1e2a0*/  @!P3 LDG.E.U16 R3, desc[UR10][R14.64] ;  /* 0x0000000a0e03b981 */ /* 0x0000a8000c1e1500 */
[----:B------:R-:W0:Y:S04]  /*1e2b0*/  LDL R14, [R1+0x8b0] ;  /* 0x0008b000010e7983 */ /* 0x000e280000100800 */
[----:B------:R-:W0:Y:S04]  /*1e2c0*/  LDL R15, [R1+0x8b4] ;  /* 0x0008b400010f7983 */ /* 0x000e280000100800 */
[----:B------:R1:W-:Y:S04]  /*1e2d0*/  STS.U16 [R0+UR5+0x3a00], R8 ;  /* 0x003a000800007988 */ /* 0x0003e80008000405 */
[----:B------:R4:W-:Y:S04]  /*1e2e0*/  STS.U16 [R0+UR5+0x3c00], R27 ;  /* 0x003c001b00007988 */ /* 0x0009e80008000405 */
[----:B-1----:R-:W3:Y:S01]  /*1e2f0*/  LDL R8, [R1+0x874] ;  /* 0x0008740001087983 */ /* 0x002ee20000100800 */
[----:B----4-:R-:W-:-:S03]  /*1e300*/  PRMT R0, RZ, 0x7610, R0 ;  /* 0x00007610ff007816 */ /* 0x010fc60000000000 */
[----:B------:R-:W4:Y:S01]  /*1e310*/  LDL.LU R27, [R1+0x24] ;  /* 0x00002400011b7983 */ /* 0x000f220000300800 */
[----:B0-----:R-:W-:-:S04]  /*1e320*/  @!P3 LOP3.LUT R15, R15, R14, RZ, 0x3c, !PT ;  /* 0x0000000e0f0fb212 */ /* 0x001fc800078e3cff */
        /* <DEDUP_REMOVED lines=17> */
[----:B------:R-:W2:Y:S01]  /*1e440*/  LDL R15, [R1+0x870] ;  /* 0x00087000010f7983 */ /* 0x000ea20000100800 */
[----:B0-----:R-:W0:Y:S01]  /*1e450*/  S2R R0, SR_TID.X ;  /* 0x0000000000007919 */ /* 0x001e220000002100 */
[----:B---3--:R-:W-:-:S02]  /*1e460*/  @!P3 IMAD.MOV.U32 R14, RZ, RZ, R8 ;  /* 0x000000ffff0eb224 */ /* 0x008fc400078e0008 */
[----:B0-----:R-:W-:-:S05]  /*1e470*/  IMAD.SHL.U32 R0, R0, 0x2, RZ ;  /* 0x0000000200007824 */ /* 0x001fca00078e00ff */
[----:B------:R-:W-:-:S05]  /*1e480*/  LOP3.LUT R0, R0, 0x7e, RZ, 0xc0, !PT ;  /* 0x0000007e00007812 */ /* 0x000fca00078ec0ff */
[----:B------:R0:W-:Y:S02]  /*1e490*/  STS.U16 [R0+UR5+0x4000], R4 ;  /* 0x0040000400007988 */ /* 0x0001e40008000405 */
[----:B0-----:R-:W-:Y:S02]  /*1e4a0*/  PRMT R0, RZ, 0x7610, R0 ;  /* 0x00007610ff007816 */ /* 0x001fe40000000000 */
[----:B------:R-:W3:Y:S04]  /*1e4b0*/  LDL R4, [R1+0x814] ;  /* 0x0008140001047983 */ /* 0x000ee80000100800 */
[----:B------:R-:W4:Y:S04]  /*1e4c0*/  LDL.LU R8, [R1+0x1c] ;  /* 0x00001c0001087983 */ /* 0x000f280000300800 */
[----:B--2---:R-:W2:Y:S04]  /*1e4d0*/  @!P3 LDG.E.U16 R0, desc[UR10][R14.64] ;  /* 0x0000000a0e00b981 */ /* 0x004ea8000c1e1500 */
        /* <DEDUP_REMOVED lines=21> */
[----:B0-----:R-:W4:Y:S01]  /*1e630*/  LDL.LU R6, [R1+0x14] ;  /* 0x0000140001067983 */ /* 0x001f220000300800 */
[----:B--2---:R-:W-:-:S04]  /*1e640*/  @!P3 LOP3.LUT R15, R15, R14, RZ, 0x3c, !PT ;  /* 0x0000000e0f0fb212 */ /* 0x004fc800078e3cff */
[----:B------:R-:W-:-:S04]  /*1e650*/  @!P3 LOP3.LUT R14, R15, R14, RZ, 0x3c, !PT ;  /* 0x0000000e0f0eb212 */ /* 0x000fc800078e3cff */
[----:B------:R-:W-:-:S05]  /*1e660*/  @!P3 LOP3.LUT R15, R15, R14, RZ, 0x3c, !PT ;  /* 0x0000000e0f0fb212 */ /* 0x000fca00078e3cff */
[----:B------:R3:W2:Y:S04]  /*1e670*/  @!P3 LDG.E.U16 R5, desc[UR10][R14.64] ;  /* 0x0000000a0e05b981 */ /* 0x0006a8000c1e1500 */
[----:B------:R-:W3:Y:S04]  /*1e680*/  LDL.LU R14, [R1+0x28] ;  /* 0x00002800010e7983 */ /* 0x000ee80000300800 */
[----:B------:R-:W4:Y:S04]  /*1e690*/  LDL R15, [R1+0x810] ;  /* 0x00081000010f7983 */ /* 0x000f280000100800 */
[----:B---3--:R0:W-:Y:S02]  /*1e6a0*/  STS.U16 [R0+UR5+0x4600], R14 ;  /* 0x0046000e00007988 */ /* 0x0081e40008000405 */
[----:B0-----:R-:W-:Y:S01]  /*1e6b0*/  PRMT R0, RZ, 0x7610, R0 ;  /* 0x00007610ff007816 */ /* 0x001fe20000000000 */
[----:B------:R-:W-:-:S05]  /*1e6c0*/  @!P3 IMAD.MOV.U32 R14, RZ, RZ, R4 ;  /* 0x000000ffff0eb224 */ /* 0x000fca00078e0004 */
[----:B----4-:R-:W3:Y:S04]  /*1e6d0*/  @!P3 LDG.E.U16 R0, desc[UR10][R14.64] ;  /* 0x0000000a0e00b981 */ /* 0x010ee8000c1e1500 */
[----:B--2---:R0:W-:Y:S04]  /*1e6e0*/  STL [R1+0xe8], R5 ;  /* 0x0000e80501007387 */ /* 0x0041e80000100800 */
[----:B0-----:R-:W2:Y:S04]  /*1e6f0*/  LDL.LU R5, [R1+0x10] ;  /* 0x0000100001057983 */ /* 0x001ea80000300800 */
[----:B------:R-:W4:Y:S04]  /*1e700*/  LDL.LU R4, [R1+0xc] ;  /* 0x00000c0001047983 */ /* 0x000f280000300800 */
[----:B---3--:R0:W-:Y:S04]  /*1e710*/  STL [R1+0xe4], R0 ;  /* 0x0000e40001007387 */ /* 0x0081e80000100800 */
[----:B------:R-:W3:Y:S04]  /*1e720*/  LDL R14, [R1+0x7f0] ;  /* 0x0007f000010e7983 */ /* 0x000ee80000100800 */
[----:B------:R-:W3:Y:S01]  /*1e730*/  LDL R15, [R1+0x7f4] ;  /* 0x0007f400010f7983 */ /* 0x000ee20000100800 */
[----:B0-----:R-:W0:Y:S02]  /*1e740*/  S2R R0, SR_TID.X ;  /* 0x0000000000007919 */ /* 0x001e240000002100 */
[----:B0-----:R-:W-:-:S05]  /*1e750*/  IMAD.SHL.U32 R0, R0, 0x2, RZ ;  /* 0x0000000200007824 */ /* 0x001fca00078e00ff */
[----:B------:R-:W-:-:S05]  /*1e760*/  LOP3.LUT R0, R0, 0x7e, RZ, 0xc0, !PT ;  /* 0x0000007e00007812 */ /* 0x000fca00078ec0ff */
[----:B------:R0:W-:Y:S02]  /*1e770*/  STS.U16 [R0+UR5+0x4800], R27 ;  /* 0x0048001b00007988 */ /* 0x0001e40008000405 */
[----:B0-----:R-:W-:Y:S02]  /*1e780*/  PRMT R0, RZ, 0x7610, R0 ;  /* 0x00007610ff007816 */ /* 0x001fe40000000000 */
[----:B------:R-:W4:Y:S01]  /*1e790*/  LDL.LU R27, [R1+0x8] ;  /* 0x00000800011b7983 */ /* 0x000f220000300800 */
[----:B---3--:R-:W-:-:S04]  /*1e7a0*/  @!P3 LOP3.LUT R15, R15, R14, RZ, 0x3c, !PT ;  /* 0x0000000e0f0fb212 */ /* 0x008fc800078e3cff */
[----:B------:R-:W-:-:S04]  /*1e7b0*/  @!P3 LOP3.LUT R14, R15, R14, RZ, 0x3c, !PT ;  /* 0x0000000e0f0eb212 */ /* 0x000fc800078e3cff */
[----:B------:R-:W-:-:S05]  /*1e7c0*/  @!P3 LOP3.LUT R15, R15, R14, RZ, 0x3c, !PT ;  /* 0x0000000e0f0fb212 */ /* 0x000fca00078e3cff */
[----:B------:R-:W3:Y:S04]  /*1e7d0*/  @!P3 LDG.E.U16 R0, desc[UR10][R14.64] ;  /* 0x0000000a0e00b981 */ /* 0x000ee8000c1e1500 */
        /* <DEDUP_REMOVED lines=8> */
[----:B0-----:R-:W4:Y:S01]  /*1e860*/  LDL.LU R28, [R1+0x4] ;  /* 0x00000400011c7983 */ /* 0x001f220000300800 */
[----:B---3--:R-:W-:-:S04]  /*1e870*/  @!P3 LOP3.LUT R15, R15, R14, RZ, 0x3c, !PT ;  /* 0x0000000e0f0fb212 */ /* 0x008fc800078e3cff */
[----:B------:R-:W-:-:S04]  /*1e880*/  @!P3 LOP3.LUT R14, R15, R14, RZ, 0x3c, !PT ;  /* 0x0000000e0f0eb212 */ /* 0x000fc800078e3cff */
[----:B------:R-:W-:-:S05]  /*1e890*/  @!P3 LOP3.LUT R15, R15, R14, RZ, 0x3c, !PT ;  /* 0x0000000e0f0fb212 */ /* 0x000fca00078e3cff */
[----:B------:R0:W3:Y:S04]  /*1e8a0*/  @!P3 LDG.E.U16 R29, desc[UR10][R14.64] ;  /* 0x0000000a0e1db981 */ /* 0x0000e8000c1e1500 */
[----:B------:R-:W0:Y:S04]  /*1e8b0*/  LDL R14, [R1+0x7b0] ;  /* 0x0007b000010e7983 */ /* 0x000e280000100800 */
[----:B------:R-:W0:Y:S04]  /*1e8c0*/  LDL R15, [R1+0x7b4] ;  /* 0x0007b400010f7983 */ /* 0x000e280000100800 */
[----:B------:R1:W-:Y:S02]  /*1e8d0*/  STS.U16 [R0+UR5+0x4c00], R8 ;  /* 0x004c000800007988 */ /* 0x0003e40008000405 */
[----:B-1----:R-:W-:-:S02]  /*1e8e0*/  PRMT R0, RZ, 0x7610, R0 ;  /* 0x00007610ff007816 */ /* 0x002fc40000000000 */
[----:B0-----:R-:W-:-:S04]  /*1e8f0*/  @!P3 LOP3.LUT R15, R15, R14, RZ, 0x3c, !PT ;  /* 0x0000000e0f0fb212 */ /* 0x001fc800078e3cff */
[----:B------:R-:W-:-:S04]  /*1e900*/  @!P3 LOP3.LUT R14, R15, R14, RZ, 0x3c, !PT ;  /* 0x0000000e0f0eb212 */ /* 0x000fc800078e3cff */
[----:B------:R-:W-:-:S05]  /*1e910*/  @!P3 LOP3.LUT R15, R15, R14, RZ, 0x3c, !PT ;  /* 0x0000000e0f0fb212 */ /* 0x000fca00078e3cff */
[----:B------:R-:W2:Y:S04]  /*1e920*/  @!P3 LDG.E.U16 R0, desc[UR10][R14.64] ;  /* 0x0000000a0e00b981 */ /* 0x000ea8000c1e1500 */
[----:B---3--:R0:W-:Y:S04]  /*1e930*/  STL [R1+0xdc], R29 ;  /* 0x0000dc1d01007387 */ /* 0x0081e80000100800 */
[----:B0-----:R-:W3:Y:S04]  /*1e940*/  LDL.LU R29, [R1] ;  /* 0x00000000011d7983 */ /* 0x001ee80000300800 */
[----:B------:R-:W3:Y:S04]  /*1e950*/  LDL.LU R8, [R1+0x1570] ;  /* 0x0015700001087983 */ /* 0x000ee80000300800 */
        /* <DEDUP_REMOVED lines=8> */
[----:B------:R-:W3:Y:S01]  /*1e9e0*/  LDL.LU R7, [R1+0x156c] ;  /* 0x00156c0001077983 */ /* 0x000ee20000300800 */
        /* <DEDUP_REMOVED lines=31> */
[----:B------:R-:W0:Y:S01]  /*1ebe0*/  LDL R15, [R1+0x734] ;  /* 0x00073400010f7983 */ /* 0x000e220000100800 */
[----:B------:R-:W-:-:S03]  /*1ebf0*/  PRMT R21, RZ, 0x7610, R21 ;  /* 0x00007610ff157816 */ /* 0x000fc60000000015 */
[----:B----4-:R1:W-:Y:S04]  /*1ec00*/  STS.U16 [R0+UR5+0x5400], R4 ;  /* 0x0054000400007988 */ /* 0x0103e80008000405 */
[----:B-1----:R-:W4:Y:S01]  /*1ec10*/  LDL.LU R4, [R1+0x1560] ;  /* 0x0015600001047983 */ /* 0x002f220000300800 */
[----:B0-----:R-:W-:-:S04]  /*1ec20*/  @!P3 LOP3.LUT R15, R15, R14, RZ, 0x3c, !PT ;  /* 0x0000000e0f0fb212 */ /* 0x001fc800078e3cff */
[----:B------:R-:W-:-:S04]  /*1ec30*/  @!P3 LOP3.LUT R14, R15, R14, RZ, 0x3c, !PT ;  /* 0x0000000e0f0eb212 */ /* 0x000fc800078e3cff */
[----:B------:R-:W-:-:S05]  /*1ec40*/  @!P3 LOP3.LUT R15, R15, R14, RZ, 0x3c, !PT ;  /* 0x0000000e0f0fb212 */ /* 0x000fca00078e3cff */
[----:B------:R0:W2:Y:S04]  /*1ec50*/  @!P3 LDG.E.U16 R21, desc[UR10][R14.64] ;  /* 0x0000000a0e15b981 */ /* 0x0000a8000c1e1500 */
[----:B------:R-:W0:Y:S04]  /*1ec60*/  LDL R14, [R1+0x710] ;  /* 0x00071000010e7983 */ /* 0x000e280000100800 */
[----:B------:R-:W0:Y:S01]  /*1ec70*/  LDL R15, [R1+0x714] ;  /* 0x00071400010f7983 */ /* 0x000e220000100800 */
[----:B------:R-:W-:-:S03]  /*1ec80*/  PRMT R23, RZ, 0x7610, R23 ;  /* 0x00007610ff177816 */ /* 0x000fc60000000017 */
[----:B------:R1:W-:Y:S04]  /*1ec90*/  STS.U16 [R0+UR5+0x5600], R27 ;  /* 0x0056001b00007988 */ /* 0x0003e80008000405 */
        /* <DEDUP_REMOVED lines=17> */
[----:B---3--:R1:W-:Y:S04]  /*1edb0*/  STS.U16 [R0+UR5+0x5a00], R29 ;  /* 0x005a001d00007988 */ /* 0x0083e80008000405 */
[----:B-1----:R-:W3:Y:S01]  /*1edc0*/  LDL.LU R29, [R1+0x1554] ;  /* 0x00155400011d7983 */ /* 0x002ee20000300800 */
[----:B0-----:R-:W-:-:S04]  /*1edd0*/  @!P3 LOP3.LUT R15, R15, R14, RZ, 0x3c, !PT ;  /* 0x0000000e0f0fb212 */ /* 0x001fc800078e3cff */
[----:B------:R-:W-:-:S04]  /*1ede0*/  @!P3 LOP3.LUT R14, R15, R14, RZ, 0x3c, !PT ;  /* 0x0000000e0f0eb212 */ /* 0x000fc800078e3cff */
[----:B------:R-:W-:-:S05]  /*1edf0*/  @!P3 LOP3.LUT R15, R15, R14, RZ, 0x3c, !PT ;  /* 0x0000000e0f0fb212 */ /* 0x000fca00078e3cff */
[----:B------:R-:W4:Y:S04]  /*1ee00*/  @!P3 LDG.E.U16 R26, desc[UR10][R14.64] ;  /* 0x0000000a0e1ab981 */ /* 0x000f28000c1e1500 */
[----:B------:R-:W2:Y:S04]  /*1ee10*/  LDL R14, [R1+0x6b0] ;  /* 0x0006b000010e7983 */ /* 0x000ea80000100800 */
[----:B------:R-:W2:Y:S04]  /*1ee20*/  LDL R15, [R1+0x6b4] ;  /* 0x0006b400010f7983 */ /* 0x000ea80000100800 */
[----:B---3--:R0:W-:Y:S02]  /*1ee30*/  STS.U16 [R0+UR5+0x5c00], R29 ;  /* 0x005c001d00007988 */ /* 0x0081e40008000405 */
[----:B0-----:R-:W-:-:S02]  /*1ee40*/  PRMT R29, RZ, 0x7610, R29 ;  /* 0x00007610ff1d7816 */ /* 0x001fc4000000001d */
[----:B----4-:R0:W-:Y:S04]  /*1ee50*/  STL [R1+0xcc], R26 ;  /* 0x0000cc1a01007387 */ /* 0x0101e80000100800 */
[----:B------:R1:W-:Y:S04]  /*1ee60*/  STS.U16 [R0+UR5+0x5e00], R28 ;  /* 0x005e001c00007988 */ /* 0x0003e80008000405 */
[----:B0-----:R-:W3:Y:S01]  /*1ee70*/  LDL R26, [R1+0x634] ;  /* 0x00063400011a7983 */ /* 0x001ee20000100800 */
[----:B--2---:R-:W-:-:S04]  /*1ee80*/  @!P3 LOP3.LUT R15, R15, R14, RZ, 0x3c, !PT ;  /* 0x0000000e0f0fb212 */ /* 0x004fc800078e3cff */
[----:B------:R-:W-:-:S04]  /*1ee90*/  @!P3 LOP3.LUT R14, R15, R14, RZ, 0x3c, !PT ;  /* 0x0000000e0f0eb212 */ /* 0x000fc800078e3cff */
[----:B------:R-:W-:-:S05]  /*1eea0*/  @!P3 LOP3.LUT R15, R15, R14, RZ, 0x3c, !PT ;  /* 0x0000000e0f0fb212 */ /* 0x000fca00078e3cff */
[----:B------:R0:W2:Y:S04]  /*1eeb0*/  @!P3 LDG.E.U16 R29, desc[UR10][R14.64] ;  /* 0x0000000a0e1db981 */ /* 0x0000a8000c1e1500 */
[----:B------:R-:W0:Y:S04]  /*1eec0*/  LDL R14, [R1+0x690] ;  /* 0x00069000010e7983 */ /* 0x000e280000100800 */
[----:B------:R-:W0:Y:S01]  /*1eed0*/  LDL R15, [R1+0x694] ;  /* 0x00069400010f7983 */ /* 0x000e220000100800 */
[----:B-1----:R-:W-:Y:S02]  /*1eee0*/  PRMT R0, RZ, 0x7610, R0 ;  /* 0x00007610ff007816 */ /* 0x002fe40000000000 */
[----:B0-----:R-:W-:-:S04]  /*1eef0*/  @!P3 LOP3.LUT R15, R15, R14, RZ, 0x3c, !PT ;  /* 0x0000000e0f0fb212 */ /* 0x001fc800078e3cff */
        /* <DEDUP_REMOVED lines=23> */
[----:B------:R-:W3:Y:S01]  /*1f070*/  LDL R4, [R1+0x630] ;  /* 0x0006300001047983 */ /* 0x000ee20000100800 */
[----:B----4-:R-:W-:-:S04]  /*1f080*/  @!P3 LOP3.LUT R15, R15, R14, RZ, 0x3c, !PT ;  /* 0x0000000e0f0fb212 */ /* 0x010fc800078e3cff */
[----:B------:R-:W-:-:S04]  /*1f090*/  @!P3 LOP3.LUT R14, R15, R14, RZ, 0x3c, !PT ;  /* 0x0000000e0f0eb212 */ /* 0x000fc800078e3cff */
[----:B------:R-:W-:-:S05]  /*1f0a0*/  @!P3 LOP3.LUT R15, R15, R14, RZ, 0x3c, !PT ;  /* 0x0000000e0f0fb212 */ /* 0x000fca00078e3cff */
[----:B------:R-:W4:Y:S04]  /*1f0b0*/  @!P3 LDG.E.U16 R0, desc[UR10][R14.64] ;  /* 0x0000000a0e00b981 */ /* 0x000f28000c1e1500 */
[----:B----4-:R0:W-:Y:S02]  /*1f0c0*/  STL [R1+0xb0], R0 ;  /* 0x0000b00001007387 */ /* 0x0101e40000100800 */
[----:B0-----:R-:W0:Y:S02]  /*1f0d0*/  S2R R0, SR_TID.X ;  /* 0x0000000000007919 */ /* 0x001e240000002100 */
[----:B0-----:R-:W-:-:S05]  /*1f0e0*/  IMAD.SHL.U32 R0, R0, 0x2, RZ ;  /* 0x0000000200007824 */ /* 0x001fca00078e00ff */
[----:B------:R-:W-:-:S05]  /*1f0f0*/  LOP3.LUT R0, R0, 0x7e, RZ, 0xc0, !PT ;  /* 0x0000007e00007812 */ /* 0x000fca00078ec0ff */
[----:B------:R0:W-:Y:S02]  /*1f100*/  STS.U16 [R0+UR5+0x6400], R5 ;  /* 0x0064000500007988 */ /* 0x0001e40008000405 */
[----:B0-----:R-:W-:Y:S01]  /*1f110*/  PRMT R0, RZ, 0x7610, R0 ;  /* 0x00007610ff007816 */ /* 0x001fe20000000000 */
[----:B---3--:R-:W-:Y:S02]  /*1f120*/  @!P3 IMAD.MOV.U32 R5, RZ, RZ, R4 ;  /* 0x000000ffff05b224 */ /* 0x008fe400078e0004 */
[----:B------:R-:W-:Y:S02]  /*1f130*/  @!P3 IMAD.MOV.U32 R4, RZ, RZ, R26 ;  /* 0x000000ffff04b224 */ /* 0x000fe400078e001a */
[----:B------:R-:W3:Y:S04]  /*1f140*/  LDL R26, [R1+0xdc0] ;  /* 0x000dc000011a7983 */ /* 0x000ee80000100800 */
        /* <DEDUP_REMOVED lines=25> */
[----:B----4-:R-:W-:Y:S04]  /*1f2e0*/  STL [R1+0xa4], R0 ;  /* 0x0000a40001007387 */ /* 0x010fe80000100800 */
[----:B------:R-:W4:Y:S04]  /*1f2f0*/  LDL R4, [R1+0x5e8] ;  /* 0x0005e80001047983 */ /* 0x000f280000100800 */
[----:B------:R-:W4:Y:S01]  /*1f300*/  LDL R5, [R1+0xd8c] ;  /* 0x000d8c0001057983 */ /* 0x000f220000100800 */
[----:B------:R-:W-:-:S02]  /*1f310*/  PRMT R24, RZ, 0x7610, R24 ;  /* 0x00007610ff187816 */ /* 0x000fc40000000018 */
[----:B----4-:R-:W-:-:S04]  /*1f320*/  @!P3 LOP3.LUT R5, R5, R4, RZ, 0x3c, !PT ;  /* 0x000000040505b212 */ /* 0x010fc800078e3cff */
[----:B------:R-:W-:-:S04]  /*1f330*/  @!P3 LOP3.LUT R4, R5, R4, RZ, 0x3c, !PT ;  /* 0x000000040504b212 */ /* 0x000fc800078e3cff */
[----:B------:R-:W-:-:S05]  /*1f340*/  @!P3 LOP3.LUT R5, R5, R4, RZ, 0x3c, !PT ;  /* 0x000000040505b212 */ /* 0x000fca00078e3cff */
[----:B------:R3:W4:Y:S04]  /*1f350*/  @!P3 LDG.E.U16 R24, desc[UR10][R4.64] ;  /* 0x0000000a0418b981 */ /* 0x000728000c1e1500 */
[----:B------:R-:W2:Y:S01]  /*1f360*/  LDL R5, [R1+0xd70] ;  /* 0x000d700001057983 */ /* 0x000ea20000100800 */
[----:B------:R-:W-:Y:S01]  /*1f370*/  PRMT R2, RZ, 0x7610, R2 ;  /* 0x00007610ff027816 */ /* 0x000fe20000000002 */
[----:B---3--:R-:W-:Y:S02]  /*1f380*/  @!P3 IMAD.MOV.U32 R4, RZ, RZ, R26 ;  /* 0x000000ffff04b224 */ /* 0x008fe400078e001a */
[----:B----4-:R0:W-:Y:S04]  /*1f390*/  STL [R1+0xa0], R24 ;  /* 0x0000a01801007387 */ /* 0x0101e80000100800 */
[----:B0-----:R-:W3:Y:S04]  /*1f3a0*/  LDL.LU R24, [R1+0xb4] ;  /* 0x0000b40001187983 */ /* 0x001ee80000300800 */
[----:B--2---:R-:W2:Y:S01]  /*1f3b0*/  @!P3 LDG.E.U16 R2, desc[UR10][R4.64] ;  /* 0x0000000a0402b981 */ /* 0x004ea2000c1e1500 */
[----:B------:R-:W-:-:S03]  /*1f3c0*/  PRMT R15, RZ, 0x7610, R15 ;  /* 0x00007610ff0f7816 */ /* 0x000fc6000000000f */
[----:B------:R-:W4:Y:S04]  /*1f3d0*/  LDL R26, [R1+0xd2c] ;  /* 0x000d2c00011a7983 */ /* 0x000f280000100800 */
[----:B------:R-:W3:Y:S04]  /*1f3e0*/  LDL R4, [R1+0xd90] ;  /* 0x000d900001047983 */ /* 0x000ee80000100800 */
[----:B------:R-:W3:Y:S04]  /*1f3f0*/  LDL R5, [R1+0xdb0] ;  /* 0x000db00001057983 */ /* 0x000ee80000100800 */
[----:B--2---:R0:W-:Y:S04]  /*1f400*/  STL [R1+0x9c], R2 ;  /* 0x00009c0201007387 */ /* 0x0041e80000100800 */
[----:B0-----:R-:W2:Y:S01]  /*1f410*/  LDL.LU R2, [R1+0xbc] ;  /* 0x0000bc0001027983 */ /* 0x001ea20000300800 */
[----:B---3--:R-:W-:-:S04]  /*1f420*/  @!P3 LOP3.LUT R5, R5, R4, RZ, 0x3c, !PT ;  /* 0x000000040505b212 */ /* 0x008fc800078e3cff */
[----:B------:R-:W-:-:S04]  /*1f430*/  @!P3 LOP3.LUT R4, R5, R4, RZ, 0x3c, !PT ;  /* 0x000000040504b212 */ /* 0x000fc800078e3cff */
[----:B------:R-:W-:-:S05]  /*1f440*/  @!P3 LOP3.LUT R5, R5, R4, RZ, 0x3c, !PT ;  /* 0x000000040505b212 */ /* 0x000fca00078e3cff */
[----:B------:R-:W3:Y:S04]  /*1f450*/  @!P3 LDG.E.U16 R15, desc[UR10][R4.64] ;  /* 0x0000000a040fb981 */ /* 0x000ee8000c1e1500 */
[----:B------:R-:W4:Y:S04]  /*1f460*/  LDL R4, [R1+0x5dc] ;  /* 0x0005dc0001047983 */ /* 0x000f280000100800 */
[----:B------:R-:W4:Y:S01]  /*1f470*/  LDL R5, [R1+0xd54] ;  /* 0x000d540001057983 */ /* 0x000f220000100800 */
[----:B------:R-:W-:-:S03]  /*1f480*/  PRMT R18, RZ, 0x7610, R18 ;  /* 0x00007610ff127816 */ /* 0x000fc60000000012 */
[----:B---3--:R0:W-:Y:S04]  /*1f490*/  STL [R1+0x98], R15 ;  /* 0x0000980f01007387 */ /* 0x0081e80000100800 */
[----:B0-----:R-:W3:Y:S01]  /*1f4a0*/  LDL.LU R15, [R1+0xc0] ;  /* 0x0000c000010f7983 */ /* 0x001ee20000300800 */
[----:B----4-:R-:W-:-:S04]  /*1f4b0*/  @!P3 LOP3.LUT R5, R5, R4, RZ, 0x3c, !PT ;  /* 0x000000040505b212 */ /* 0x010fc800078e3cff */
[----:B------:R-:W-:-:S04]  /*1f4c0*/  @!P3 LOP3.LUT R4, R5, R4, RZ, 0x3c, !PT ;  /* 0x000000040504b212 */ /* 0x000fc800078e3cff */
[----:B------:R-:W-:-:S05]  /*1f4d0*/  @!P3 LOP3.LUT R5, R5, R4, RZ, 0x3c, !PT ;  /* 0x000000040505b212 */ /* 0x000fca00078e3cff */
[----:B------:R-:W4:Y:S04]  /*1f4e0*/  @!P3 LDG.E.U16 R18, desc[UR10][R4.64] ;  /* 0x0000000a0412b981 */ /* 0x000f28000c1e1500 */
[----:B------:R-:W2:Y:S04]  /*1f4f0*/  LDL R4, [R1+0x5cc] ;  /* 0x0005cc0001047983 */ /* 0x000ea80000100800 */
[----:B------:R-:W2:Y:S01]  /*1f500*/  LDL R5, [R1+0xd44] ;  /* 0x000d440001057983 */ /* 0x000ea20000100800 */
[----:B------:R-:W-:-:S03]  /*1f510*/  PRMT R22, RZ, 0x7610, R22 ;  /* 0x00007610ff167816 */ /* 0x000fc60000000016 */
[----:B----4-:R0:W-:Y:S04]  /*1f520*/  STL [R1+0x94], R18 ;  /* 0x0000941201007387 */ /* 0x0101e80000100800 */
[----:B0-----:R-:W4:Y:S01]  /*1f530*/  LDL.LU R18, [R1+0xc4] ;  /* 0x0000c40001127983 */ /* 0x001f220000300800 */
[----:B--2---:R-:W-:-:S04]  /*1f540*/  @!P3 LOP3.LUT R5, R5, R4, RZ, 0x3c, !PT ;  /* 0x000000040505b212 */ /* 0x004fc800078e3cff */
[----:B------:R-:W-:-:S04]  /*1f550*/  @!P3 LOP3.LUT R4, R5, R4, RZ, 0x3c, !PT ;  /* 0x000000040504b212 */ /* 0x000fc800078e3cff */
[----:B------:R-:W-:-:S05]  /*1f560*/  @!P3 LOP3.LUT R5, R5, R4, RZ, 0x3c, !PT ;  /* 0x000000040505b212 */ /* 0x000fca00078e3cff */
[----:B------:R0:W2:Y:S04]  /*1f570*/  @!P3 LDG.E.U16 R22, desc[UR10][R4.64] ;  /* 0x0000000a0416b981 */ /* 0x0000a8000c1e1500 */
[----:B------:R-:W3:Y:S01]  /*1f580*/  LDL R5, [R1+0xd28] ;  /* 0x000d280001057983 */ /* 0x000ee20000100800 */
[----:B------:R-:W-:Y:S01]  /*1f590*/  PRMT R20, RZ, 0x7610, R20 ;  /* 0x00007610ff147816 */ /* 0x000fe20000000014 */
[----:B0-----:R-:W-:Y:S01]  /*1f5a0*/  @!P3 IMAD.MOV.U32 R4, RZ, RZ, R26 ;  /* 0x000000ffff04b224 */ /* 0x001fe200078e001a */
[----:B------:R-:W0:Y:S01]  /*1f5b0*/  S2R R0, SR_TID.X ;  /* 0x0000000000007919 */ /* 0x000e220000002100 */
[----:B--2---:R1:W-:Y:S04]  /*1f5c0*/  STL [R1+0x90], R22 ;  /* 0x0000901601007387 */ /* 0x0043e80000100800 */
[----:B-1----:R-:W2:Y:S04]  /*1f5d0*/  LDL.LU R22, [R1+0x174] ;  /* 0x0001740001167983 */ /* 0x002ea80000300800 */
[----:B---3--:R1:W3:Y:S04]  /*1f5e0*/  @!P3 LDG.E.U16 R20, desc[UR10][R4.64] ;  /* 0x0000000a0414b981 */ /* 0x0082e8000c1e1500 */
[----:B------:R-:W1:Y:S04]  /*1f5f0*/  LDL R4, [R1+0xd08] ;  /* 0x000d080001047983 */ /* 0x000e680000100800 */
[----:B------:R-:W1:Y:S01]  /*1f600*/  LDL R5, [R1+0xd0c] ;  /* 0x000d0c0001057983 */ /* 0x000e620000100800 */
[----:B0-----:R-:W-:-:S05]  /*1f610*/  IMAD.SHL.U32 R0, R0, 0x2, RZ ;  /* 0x0000000200007824 */ /* 0x001fca00078e00ff */
[----:B------:R-:W-:-:S05]  /*1f620*/  LOP3.LUT R0, R0, 0x7e, RZ, 0xc0, !PT ;  /* 0x0000007e00007812 */ /* 0x000fca00078ec0ff */
[----:B------:R-:W-:Y:S04]  /*1f630*/  STS.U16 [R0+UR5+0x6a00], R8 ;  /* 0x006a000800007988 */ /* 0x000fe80008000405 */
[----:B------:R-:W-:Y:S04]  /*1f640*/  STS.U16 [R0+UR5+0x6c00], R12 ;  /* 0x006c000c00007988 */ /* 0x000fe80008000405 */
[----:B------:R-:W-:Y:S04]  /*1f650*/  STS.U16 [R0+UR5+0x6e00], R11 ;  /* 0x006e000b00007988 */ /* 0x000fe80008000405 */
[----:B------:R-:W-:Y:S04]  /*1f660*/  STS.U16 [R0+UR5+0x7000], R10 ;  /* 0x0070000a00007988 */ /* 0x000fe80008000405 */
[----:B------:R-:W-:Y:S04]  /*1f670*/  STS.U16 [R0+UR5+0x7200], R9 ;  /* 0x0072000900007988 */ /* 0x000fe80008000405 */
[----:B------:R-:W-:Y:S04]  /*1f680*/  STS.U16 [R0+UR5+0x7400], R13 ;  /* 0x0074000d00007988 */ /* 0x000fe80008000405 */
[----:B------:R0:W-:Y:S02]  /*1f690*/  STS.U16 [R0+UR5+0x7600], R17 ;  /* 0x0076001100007988 */ /* 0x0001e40008000405 */
[----:B0-----:R-:W-:-:S02]  /*1f6a0*/  PRMT R0, RZ, 0x7610, R0 ;  /* 0x00007610ff007816 */ /* 0x001fc40000000000 */
[----:B-1----:R-:W-:-:S04]  /*1f6b0*/  @!P3 LOP3.LUT R5, R5, R4, RZ, 0x3c, !PT ;  /* 0x000000040505b212 */ /* 0x002fc800078e3cff */
[----:B------:R-:W-:-:S04]  /*1f6c0*/  @!P3 LOP3.LUT R4, R5, R4, RZ, 0x3c, !PT ;  /* 0x000000040504b212 */ /* 0x000fc800078e3cff */
[----:B------:R-:W-:-:S05]  /*1f6d0*/  @!P3 LOP3.LUT R5, R5, R4, RZ, 0x3c, !PT ;  /* 0x000000040505b212 */ /* 0x000fca00078e3cff */
[----:B------:R-:W4:Y:S04]  /*1f6e0*/  @!P3 LDG.E.U16 R0, desc[UR10][R4.64] ;  /* 0x0000000a0400b981 */ /* 0x000f28000c1e1500 */
[----:B---3--:R0:W-:Y:S04]  /*1f6f0*/  STL [R1+0x8c], R20 ;  /* 0x00008c1401007387 */ /* 0x0081e80000100800 */
[----:B0-----:R-:W3:Y:S04]  /*1f700*/  LDL R20, [R1+0xcac] ;  /* 0x000cac0001147983 */ /* 0x001ee80000100800 */
        /* <DEDUP_REMOVED lines=28> */
[----:B------:R-:W4:Y:S01]  /*1f8d0*/  LDL R5, [R1+0xca8] ;  /* 0x000ca80001057983 */ /* 0x000f220000100800 */
[----:B0-----:R-:W0:Y:S01]  /*1f8e0*/  S2R R0, SR_TID.X ;  /* 0x0000000000007919 */ /* 0x001e220000002100 */
[----:B---3--:R-:W-:-:S02]  /*1f8f0*/  @!P3 IMAD.MOV.U32 R4, RZ, RZ, R20 ;  /* 0x000000ffff04b224 */ /* 0x008fc400078e0014 */
[----:B------:R-:W3:Y:S01]  /*1f900*/  LDL.LU R20, [R1+0x164] ;  /* 0x0001640001147983 */ /* 0x000ee20000300800 */
[----:B0-----:R-:W-:-:S05]  /*1f910*/  IMAD.SHL.U32 R0, R0, 0x2, RZ ;  /* 0x0000000200007824 */ /* 0x001fca00078e00ff */
[----:B------:R-:W-:-:S05]  /*1f920*/  LOP3.LUT R0, R0, 0x7e, RZ, 0xc0, !PT ;  /* 0x0000007e00007812 */ /* 0x000fca00078ec0ff */
[----:B------:R0:W-:Y:S02]  /*1f930*/  STS.U16 [R0+UR5+0x7c00], R15 ;  /* 0x007c000f00007988 */ /* 0x0001e40008000405 */
[----:B0-----:R-:W-:-:S06]  /*1f940*/  PRMT R0, RZ, 0x7610, R0 ;  /* 0x00007610ff007816 */ /* 0x001fcc0000000000 */
[----:B----4-:R-:W4:Y:S04]  /*1f950*/  @!P3 LDG.E.U16 R0, desc[UR10][R4.64] ;  /* 0x0000000a0400b981 */ /* 0x010f28000c1e1500 */
[----:B----4-:R0:W-:Y:S04]  /*1f960*/  STL [R1+0x7c], R0 ;  /* 0x00007c0001007387 */ /* 0x0101e80000100800 */
[----:B------:R-:W4:Y:S04]  /*1f970*/  LDL R4, [R1+0xc88] ;  /* 0x000c880001047983 */ /* 0x000f280000100800 */
[----:B------:R-:W4:Y:S01]  /*1f980*/  LDL R5, [R1+0xc8c] ;  /* 0x000c8c0001057983 */ /* 0x000f220000100800 */
[----:B0-----:R-:W0:Y:S02]  /*1f990*/  S2R R0, SR_TID.X ;  /* 0x0000000000007919 */ /* 0x001e240000002100 */
[----:B0-----:R-:W-:-:S05]  /*1f9a0*/  IMAD.SHL.U32 R0, R0, 0x2, RZ ;  /* 0x0000000200007824 */ /* 0x001fca00078e00ff */
[----:B------:R-:W-:-:S05]  /*1f9b0*/  LOP3.LUT R0, R0, 0x7e, RZ, 0xc0, !PT ;  /* 0x0000007e00007812 */ /* 0x000fca00078ec0ff */
[----:B------:R0:W-:Y:S04]  /*1f9c0*/  STS.U16 [R0+UR5+0x7e00], R18 ;  /* 0x007e001200007988 */ /* 0x0001e80008000405 */
[----:B0-----:R-:W2:Y:S01]  /*1f9d0*/  LDL.LU R18, [R1+0x1550] ;  /* 0x0015500001127983 */ /* 0x001ea20000300800 */
[----:B----4-:R-:W-:-:S04]  /*1f9e0*/  @!P3 LOP3.LUT R5, R5, R4, RZ, 0x3c, !PT ;  /* 0x000000040505b212 */ /* 0x010fc800078e3cff */
[----:B------:R-:W-:-:S04]  /*1f9f0*/  @!P3 LOP3.LUT R4, R5, R4, RZ, 0x3c, !PT ;  /* 0x000000040504b212 */ /* 0x000fc800078e3cff */
[----:B------:R-:W-:Y:S02]  /*1fa00*/  @!P3 LOP3.LUT R5, R5, R4, RZ, 0x3c, !PT ;  /* 0x000000040505b212 */ /* 0x000fe400078e3cff */
[----:B--2---:R-:W-:-:S06]  /*1fa10*/  PRMT R18, RZ, 0x7610, R18 ;  /* 0x00007610ff127816 */ /* 0x004fcc0000000012 */
[----:B------:R-:W2:Y:S01]  /*1fa20*/  @!P3 LDG.E.U16 R18, desc[UR10][R4.64] ;  /* 0x0000000a0412b981 */ /* 0x000ea2000c1e1500 */
[----:B------:R-:W0:Y:S02]  /*1fa30*/  S2R R15, SR_TID.X ;  /* 0x00000000000f7919 */ /* 0x000e240000002100 */
[----:B0-----:R-:W-:-:S05]  /*1fa40*/  IMAD.SHL.U32 R15, R15, 0x2, RZ ;  /* 0x000000020f0f7824 */ /* 0x001fca00078e00ff */
[----:B------:R-:W-:-:S04]  /*1fa50*/  LOP3.LUT R15, R15, 0x7e, RZ, 0xc0, !PT ;  /* 0x0000007e0f0f7812 */ /* 0x000fc800078ec0ff */
[----:B------:R-:W-:-:S05]  /*1fa60*/  LOP3.LUT R15, R15, 0x10, RZ, 0x3c, !PT ;  /* 0x000000100f0f7812 */ /* 0x000fca00078e3cff */
[----:B------:R-:W-:Y:S04]  /*1fa70*/  STS.U16 [R15+UR5+0x80], R22 ;  /* 0x000080160f007988 */ /* 0x000fe80008000405 */
[----:B--2---:R0:W-:Y:S04]  /*1fa80*/  STL [R1+0x78], R18 ;  /* 0x0000781201007387 */ /* 0x0041e80000100800 */
[----:B0-----:R-:W2:Y:S04]  /*1fa90*/  LDL.LU R18, [R1+0x154c] ;  /* 0x00154c0001127983 */ /* 0x001ea80000300800 */
[----:B------:R-:W4:Y:S04]  /*1faa0*/  LDL R4, [R1+0xc68] ;  /* 0x000c680001047983 */ /* 0x000f280000100800 */
[----:B------:R-:W4:Y:S04]  /*1fab0*/  LDL R5, [R1+0xc6c] ;  /* 0x000c6c0001057983 */ /* 0x000f280000100800 */
[----:B------:R-:W3:Y:S01]  /*1fac0*/  LDL.LU R22, [R1+0x1548] ;  /* 0x0015480001167983 */ /* 0x000ee20000300800 */
[----:B----4-:R-:W-:-:S04]  /*1fad0*/  @!P3 LOP3.LUT R5, R5, R4, RZ, 0x3c, !PT ;  /* 0x000000040505b212 */ /* 0x010fc800078e3cff */
[C---:B------:R-:W-:Y:S02]  /*1fae0*/  @!P3 LOP3.LUT R4, R5.reuse, R4, RZ, 0x3c, !PT ;  /* 0x000000040504b212 */ /* 0x040fe400078e3cff */
[----:B---3--:R-:W-:Y:S02]  /*1faf0*/  PRMT R22, RZ, 0x7610, R22 ;  /* 0x00007610ff167816 */ /* 0x008fe40000000016 */
[----:B------:R-:W-:-:S05]  /*1fb00*/  @!P3 LOP3.LUT R5, R5, R4, RZ, 0x3c, !PT ;  /* 0x000000040505b212 */ /* 0x000fca00078e3cff */
[----:B------:R-:W3:Y:S04]  /*1fb10*/  @!P3 LDG.E.U16 R22, desc[UR10][R4.64] ;  /* 0x0000000a0416b981 */ /* 0x000ee8000c1e1500 */
[----:B---3--:R0:W-:Y:S04]  /*1fb20*/  STL [R1+0x74], R22 ;  /* 0x0000741601007387 */ /* 0x0081e80000100800 */
[----:B0-----:R-:W3:Y:S04]  /*1fb30*/  LDL.LU R22, [R1+0x1544] ;  /* 0x0015440001167983 */ /* 0x001ee80000300800 */
[----:B------:R-:W4:Y:S04]  /*1fb40*/  LDL R4, [R1+0xc48] ;  /* 0x000c480001047983 */ /* 0x000f280000100800 */
[----:B------:R-:W4:Y:S01]  /*1fb50*/  LDL R5, [R1+0xc4c] ;  /* 0x000c4c0001057983 */ /* 0x000f220000100800 */
[----:B--2---:R-:W-:-:S03]  /*1fb60*/  PRMT R18, RZ, 0x7610, R18 ;  /* 0x00007610ff127816 */ /* 0x004fc60000000012 */
[----:B------:R0:W-:Y:S04]  /*1fb70*/  STS.U16 [R15+UR5+0x280], R26 ;  /* 0x0002801a0f007988 */ /* 0x0001e80008000405 */
[----:B0-----:R-:W2:Y:S01]  /*1fb80*/  LDL.LU R26, [R1+0x158] ;  /* 0x00015800011a7983 */ /* 0x001ea20000300800 */
[----:B----4-:R-:W-:-:S04]  /*1fb90*/  @!P3 LOP3.LUT R5, R5, R4, RZ, 0x3c, !PT ;  /* 0x000000040505b212 */ /* 0x010fc800078e3cff */
[----:B------:R-:W-:-:S04]  /*1fba0*/  @!P3 LOP3.LUT R4, R5, R4, RZ, 0x3c, !PT ;  /* 0x000000040504b212 */ /* 0x000fc800078e3cff */
[----:B------:R-:W-:-:S05]  /*1fbb0*/  @!P3 LOP3.LUT R5, R5, R4, RZ, 0x3c, !PT ;  /* 0x000000040505b212 */ /* 0x000fca00078e3cff */
[----:B------:R-:W4:Y:S04]  /*1fbc0*/  @!P3 LDG.E.U16 R18, desc[UR10][R4.64] ;  /* 0x0000000a0412b981 */ /* 0x000f28000c1e1500 */
[----:B------:R-:W3:Y:S04]  /*1fbd0*/  LDL R4, [R1+0xc28] ;  /* 0x000c280001047983 */ /* 0x000ee80000100800 */
[----:B------:R-:W3:Y:S01]  /*1fbe0*/  LDL R5, [R1+0xc2c] ;  /* 0x000c2c0001057983 */ /* 0x000ee20000100800 */
[----:B------:R-:W-:-:S03]  /*1fbf0*/  PRMT R12, RZ, 0x7610, R12 ;  /* 0x00007610ff0c7816 */ /* 0x000fc6000000000c */
[----:B------:R0:W-:Y:S04]  /*1fc00*/  STS.U16 [R15+UR5+0x480], R24 ;  /* 0x000480180f007988 */ /* 0x0001e80008000405 */
[----:B0-----:R-:W2:Y:S04]  /*1fc10*/  LDL R24, [R1+0xbcc] ;  /* 0x000bcc0001187983 */ /* 0x001ea80000100800 */
[----:B----4-:R0:W-:Y:S04]  /*1fc20*/  STL [R1+0x70], R18 ;  /* 0x0000701201007387 */ /* 0x0101e80000100800 */
[----:B0-----:R-:W4:Y:S01]  /*1fc30*/  LDL.LU R18, [R1+0x154] ;  /* 0x0001540001127983 */ /* 0x001f220000300800 */
        /* <DEDUP_REMOVED lines=12> */
[----:B------:R1:W-:Y:S04]  /*1fd00*/  STS.U16 [R15+UR5+0x680], R2 ;  /* 0x000680020f007988 */ /* 0x0003e80008000405 */
[----:B0-----:R-:W3:Y:S04]  /*1fd10*/  LDL R12, [R1+0xbac] ;  /* 0x000bac00010c7983 */ /* 0x001ee80000100800 */
[----:B-1----:R-:W4:Y:S04]  /*1fd20*/  LDL.LU R2, [R1+0x150] ;  /* 0x0001500001027983 */ /* 0x002f280000300800 */
[----:B--2---:R0:W-:Y:S04]  /*1fd30*/  STL [R1+0x68], R22 ;  /* 0x0000681601007387 */ /* 0x0041e80000100800 */
[----:B0-----:R-:W2:Y:S04]  /*1fd40*/  LDL.LU R22, [R1+0x1540] ;  /* 0x0015400001167983 */ /* 0x001ea80000300800 */
[----:B------:R-:W3:Y:S04]  /*1fd50*/  LDL R4, [R1+0xbe8] ;  /* 0x000be80001047983 */ /* 0x000ee80000100800 */
[----:B------:R-:W3:Y:S04]  /*1fd60*/  LDL R5, [R1+0xbec] ;  /* 0x000bec0001057983 */ /* 0x000ee80000100800 */
[----:B------:R0:W-:Y:S04]  /*1fd70*/  STS.U16 [R15+UR5+0x880], R20 ;  /* 0x000880140f007988 */ /* 0x0001e80008000405 */
[----:B0-----:R-:W4:Y:S01]  /*1fd80*/  LDL.LU R20, [R1+0x14c] ;  /* 0x00014c0001147983 */ /* 0x001f220000300800 */
[----:B--2---:R-:W-:-:S02]  /*1fd90*/  PRMT R22, RZ, 0x7610, R22 ;  /* 0x00007610ff167816 */ /* 0x004fc40000000016 */
[----:B---3--:R-:W-:-:S04]  /*1fda0*/  @!P3 LOP3.LUT R5, R5, R4, RZ, 0x3c, !PT ;  /* 0x000000040505b212 */ /* 0x008fc800078e3cff */
[----:B------:R-:W-:-:S04]  /*1fdb0*/  @!P3 LOP3.LUT R4, R5, R4, RZ, 0x3c, !PT ;  /* 0x000000040504b212 */ /* 0x000fc800078e3cff */
[----:B------:R-:W-:-:S05]  /*1fdc0*/  @!P3 LOP3.LUT R5, R5, R4, RZ, 0x3c, !PT ;  /* 0x000000040505b212 */ /* 0x000fca00078e3cff */
[----:B------:R0:W2:Y:S04]  /*1fdd0*/  @!P3 LDG.E.U16 R22, desc[UR10][R4.64] ;  /* 0x0000000a0416b981 */ /* 0x0000a8000c1e1500 */
[----:B------:R-:W3:Y:S04]  /*1fde0*/  LDL.LU R4, [R1+0x160] ;  /* 0x0001600001047983 */ /* 0x000ee80000300800 */
[----:B------:R-:W4:Y:S01]  /*1fdf0*/  LDL R5, [R1+0xbc8] ;  /* 0x000bc80001057983 */ /* 0x000f220000100800 */
[----:B------:R-:W-:-:S03]  /*1fe00*/  PRMT R16, RZ, 0x7610, R16 ;  /* 0x00007610ff107816 */ /* 0x000fc60000000010 */
[----:B---3--:R0:W-:Y:S02]  /*1fe10*/  STS.U16 [R15+UR5+0xa80], R4 ;  /* 0x000a80040f007988 */ /* 0x0081e40008000405 */
[----:B0-----:R-:W-:-:S05]  /*1fe20*/  @!P3 IMAD.MOV.U32 R4, RZ, RZ, R24 ;  /* 0x000000ffff04b224 */ /* 0x001fca00078e0018 */
[----:B----4-:R-:W3:Y:S04]  /*1fe30*/  @!P3 LDG.E.U16 R16, desc[UR10][R4.64] ;  /* 0x0000000a0410b981 */ /* 0x010ee8000c1e1500 */
[----:B--2---:R0:W-:Y:S04]  /*1fe40*/  STL [R1+0x64], R22 ;  /* 0x0000641601007387 */ /* 0x0041e80000100800 */
[----:B0-----:R-:W2:Y:S04]  /*1fe50*/  LDL.LU R22, [R1+0x148] ;  /* 0x0001480001167983 */ /* 0x001ea80000300800 */
[----:B------:R-:W4:Y:S04]  /*1fe60*/  LDL.LU R24, [R1+0x144] ;  /* 0x0001440001187983 */ /* 0x000f280000300800 */
[----:B---3--:R0:W-:Y:S04]  /*1fe70*/  STL [R1+0x60], R16 ;  /* 0x0000601001007387 */ /* 0x0081e80000100800 */
[----:B0-----:R-:W3:Y:S04]  /*1fe80*/  LDL.LU R16, [R1+0x153c] ;  /* 0x00153c0001107983 */ /* 0x001ee80000300800 */
[----:B------:R-:W2:Y:S04]  /*1fe90*/  LDL.LU R4, [R1+0x15c] ;  /* 0x00015c0001047983 */ /* 0x000ea80000300800 */
[----:B------:R-:W4:Y:S01]  /*1fea0*/  LDL R5, [R1+0xba8] ;  /* 0x000ba80001057983 */ /* 0x000f220000100800 */
[----:B---3--:R-:W-:-:S03]  /*1feb0*/  PRMT R16, RZ, 0x7610, R16 ;  /* 0x00007610ff107816 */ /* 0x008fc60000000010 */
[----:B--2---:R0:W-:Y:S02]  /*1fec0*/  STS.U16 [R15+UR5+0xc80], R4 ;  /* 0x000c80040f007988 */ /* 0x0041e40008000405 */
[----:B0-----:R-:W-:Y:S02]  /*1fed0*/  @!P3 IMAD.MOV.U32 R4, RZ, RZ, R12 ;  /* 0x000000ffff04b224 */ /* 0x001fe400078e000c */
[----:B------:R-:W2:Y:S04]  /*1fee0*/  LDL.LU R12, [R1+0x140] ;  /* 0x00014000010c7983 */ /* 0x000ea80000300800 */
[----:B----4-:R-:W3:Y:S04]  /*1fef0*/  @!P3 LDG.E.U16 R16, desc[UR10][R4.64] ;  /* 0x0000000a0410b981 */ /* 0x010ee8000c1e1500 */
[----:B------:R-:W-:Y:S04]  /*1ff00*/  STS.U16 [R15+UR5+0xe80], R26 ;  /* 0x000e801a0f007988 */ /* 0x000fe80008000405 */
[----:B---3--:R0:W-:Y:S04]  /*1ff10*/  STL [R1+0x5c], R16 ;  /* 0x00005c1001007387 */ /* 0x0081e80000100800 */
[----:B0-----:R-:W3:Y:S04]  /*1ff20*/  LDL.LU R16, [R1+0x1538] ;  /* 0x0015380001107983 */ /* 0x001ee80000300800 */
[----:B------:R-:W4:Y:S04]  /*1ff30*/  LDL R4, [R1+0xb88] ;  /* 0x000b880001047983 */ /* 0x000f280000100800 */
[----:B------:R-:W4:Y:S04]  /*1ff40*/  LDL R5, [R1+0xb8c] ;  /* 0x000b8c0001057983 */ /* 0x000f280000100800 */
[----:B------:R-:W2:Y:S01]  /*1ff50*/  LDL.LU R26, [R1+0x1534] ;  /* 0x00153400011a7983 */ /* 0x000ea20000300800 */
[----:B----4-:R-:W-:-:S04]  /*1ff60*/  @!P3 LOP3.LUT R5, R5, R4, RZ, 0x3c, !PT ;  /* 0x000000040505b212 */ /* 0x010fc800078e3cff */
[C---:B------:R-:W-:Y:S02]  /*1ff70*/  @!P3 LOP3.LUT R4, R5.reuse, R4, RZ, 0x3c, !PT ;  /* 0x000000040504b212 */ /* 0x040fe400078e3cff */
[----:B--2---:R-:W-:Y:S02]  /*1ff80*/  PRMT R26, RZ, 0x7610, R26 ;  /* 0x00007610ff1a7816 */ /* 0x004fe4000000001a */
[----:B------:R-:W-:-:S05]  /*1ff90*/  @!P3 LOP3.LUT R5, R5, R4, RZ, 0x3c, !PT ;  /* 0x000000040505b212 */ /* 0x000fca00078e3cff */
[----:B------:R-:W2:Y:S04]  /*1ffa0*/  @!P3 LDG.E.U16 R26, desc[UR10][R4.64] ;  /* 0x0000000a041ab981 */ /* 0x000ea8000c1e1500 */
[----:B------:R-:W-:Y:S04]  /*1ffb0*/  STS.U16 [R15+UR5+0x1080], R18 ;  /* 0x001080120f007988 */ /* 0x000fe80008000405 */
[----:B------:R-:W4:Y:S04]  /*1ffc0*/  LDL R4, [R1+0xb68] ;  /* 0x000b680001047983 */ /* 0x000f280000100800 */
[----:B------:R-:W4:Y:S04]  /*1ffd0*/  LDL R5, [R1+0xb6c] ;  /* 0x000b6c0001057983 */ /* 0x000f280000100800 */
[----:B--2---:R0:W-:Y:S04]  /*1ffe0*/  STL [R1+0x58], R26 ;  /* 0x0000581a01007387 */ /* 0x0041e80000100800 */
[----:B0-----:R-:W2:Y:S04]  /*1fff0*/  LDL.LU R26, [R1+0x13c] ;  /* 0x00013c00011a7983 */ /* 0x001ea80000300800 */
[----:B------:R-:W3:Y:S01]  /*20000*/  LDL.LU R18, [R1+0x1530] ;  /* 0x0015300001127983 */ /* 0x000ee20000300800 */
[----:B----4-:R-:W-:-:S04]  /*20010*/  @!P3 LOP3.LUT R5, R5, R4, RZ, 0x3c, !PT ;  /* 0x000000040505b212 */ /* 0x010fc800078e3cff */
[----:B------:R-:W-:-:S04]  /*20020*/  @!P3 LOP3.LUT R4, R5, R4, RZ, 0x3c, !PT ;  /* 0x000000040504b212 */ /* 0x000fc800078e3cff */
[----:B------:R-:W-:Y:S02]  /*20030*/  @!P3 LOP3.LUT R5, R5, R4, RZ, 0x3c, !PT ;  /* 0x000000040505b212 */ /* 0x000fe400078e3cff */
[----:B---3--:R-:W-:-:S06]  /*20040*/  PRMT R18, RZ, 0x7610, R18 ;  /* 0x00007610ff127816 */ /* 0x008fcc0000000012 */
[----:B------:R-:W3:Y:S04]  /*20050*/  @!P3 LDG.E.U16 R18, desc[UR10][R4.64] ;  /* 0x0000000a0412b981 */ /* 0x000ee8000c1e1500 */
[----:B---3--:R0:W-:Y:S04]  /*20060*/  STL [R1+0x54], R18 ;  /* 0x0000541201007387 */ /* 0x0081e80000100800 */
[----:B0-----:R-:W3:Y:S04]  /*20070*/  LDL.LU R18, [R1+0x152c] ;  /* 0x00152c0001127983 */ /* 0x001ee80000300800 */
[----:B------:R-:W4:Y:S04]  /*20080*/  LDL R4, [R1+0xb48] ;  /* 0x000b480001047983 */ /* 0x000f280000100800 */
[----:B------:R-:W4:Y:S01]  /*20090*/  LDL R5, [R1+0xb4c] ;  /* 0x000b4c0001057983 */ /* 0x000f220000100800 */
[----:B---3--:R-:W-:-:S02]  /*200a0*/  PRMT R18, RZ, 0x7610, R18 ;  /* 0x00007610ff127816 */ /* 0x008fc40000000012 */
[----:B----4-:R-:W-:-:S04]  /*200b0*/  @!P3 LOP3.LUT R5, R5, R4, RZ, 0x3c, !PT ;  /* 0x000000040505b212 */ /* 0x010fc800078e3cff */
[----:B------:R-:W-:-:S04]  /*200c0*/  @!P3 LOP3.LUT R4, R5, R4, RZ, 0x3c, !PT ;  /* 0x000000040504b212 */ /* 0x000fc800078e3cff */
[----:B------:R-:W-:-:S05]  /*200d0*/  @!P3 LOP3.LUT R5, R5, R4, RZ, 0x3c, !PT ;  /* 0x000000040505b212 */ /* 0x000fca00078e3cff */
[----:B------:R-:W3:Y:S04]  /*200e0*/  @!P3 LDG.E.U16 R18, desc[UR10][R4.64] ;  /* 0x0000000a0412b981 */ /* 0x000ee8000c1e1500 */
[----:B------:R0:W-:Y:S04]  /*200f0*/  STS.U16 [R15+UR5+0x1280], R2 ;  /* 0x001280020f007988 */ /* 0x0001e80008000405 */
[----:B0-----:R-:W4:Y:S04]  /*20100*/  LDL.LU R2, [R1+0x138] ;  /* 0x0001380001027983 */ /* 0x001f280000300800 */
[----:B------:R-:W-:Y:S04]  /*20110*/  STS.U16 [R15+UR5+0x1480], R20 ;  /* 0x001480140f007988 */ /* 0x000fe80008000405 */
[----:B---3--:R0:W-:Y:S04]  /*20120*/  STL [R1+0x50], R18 ;  /* 0x0000501201007387 */ /* 0x0081e80000100800 */
[----:B0-----:R-:W3:Y:S04]  /*20130*/  LDL.LU R18, [R1+0x1528] ;  /* 0x0015280001127983 */ /* 0x001ee80000300800 */
[----:B------:R-:W2:Y:S04]  /*20140*/  LDL R4, [R1+0xb28] ;  /* 0x000b280001047983 */ /* 0x000ea80000100800 */
[----:B------:R-:W2:Y:S04]  /*20150*/  LDL R5, [R1+0xb2c] ;  /* 0x000b2c0001057983 */ /* 0x000ea80000100800 */
[----:B------:R-:W4:Y:S01]  /*20160*/  LDL.LU R20, [R1+0x1524] ;  /* 0x0015240001147983 */ /* 0x000f220000300800 */
[----:B--2---:R-:W-:-:S04]  /*20170*/  @!P3 LOP3.LUT R5, R5, R4, RZ, 0x3c, !PT ;  /* 0x000000040505b212 */ /* 0x004fc800078e3cff */
[C---:B------:R-:W-:Y:S02]  /*20180*/  @!P3 LOP3.LUT R4, R5.reuse, R4, RZ, 0x3c, !PT ;  /* 0x000000040504b212 */ /* 0x040fe400078e3cff */
[----:B----4-:R-:W-:Y:S02]  /*20190*/  PRMT R20, RZ, 0x7610, R20 ;  /* 0x00007610ff147816 */ /* 0x010fe40000000014 */
[----:B------:R-:W-:-:S05]  /*201a0*/  @!P3 LOP3.LUT R5, R5, R4, RZ, 0x3c, !PT ;  /* 0x000000040505b212 */ /* 0x000fca00078e3cff */
[----:B------:R-:W2:Y:S04]  /*201b0*/  @!P3 LDG.E.U16 R20, desc[UR10][R4.64] ;  /* 0x0000000a0414b981 */ /* 0x000ea8000c1e1500 */
        /* <DEDUP_REMOVED lines=15> */
[----:B------:R-:W-:-:S03]  /*202b0*/  PRMT R11, RZ, 0x7610, R11 ;  /* 0x00007610ff0b7816 */ /* 0x000fc6000000000b */
        /* <DEDUP_REMOVED lines=31> */
[----:B------:R-:W3:Y:S01]  /*204b0*/  LDL R5, [R1+0xa8c] ;  /* 0x000a8c0001057983 */ /* 0x000ee20000100800 */
[----:B------:R-:W-:-:S03]  /*204c0*/  PRMT R13, RZ, 0x7610, R13 ;  /* 0x00007610ff0d7816 */ /* 0x000fc6000000000d */
[----:B------:R0:W-:Y:S04]  /*204d0*/  STS.U16 [R15+UR5+0x1e80], R2 ;  /* 0x001e80020f007988 */ /* 0x0001e80008000405 */
[----:B0-----:R-:W4:Y:S01]  /*204e0*/  LDL.LU R2, [R1+0x120] ;  /* 0x0001200001027983 */ /* 0x001f220000300800 */
[----:B---3--:R-:W-:-:S04]  /*204f0*/  @!P3 LOP3.LUT R5, R5, R4, RZ, 0x3c, !PT ;  /* 0x000000040505b212 */ /* 0x008fc800078e3cff */
[----:B------:R-:W-:-:S04]  /*20500*/  @!P3 LOP3.LUT R4, R5, R4, RZ, 0x3c, !PT ;  /* 0x000000040504b212 */ /* 0x000fc800078e3cff */
[----:B------:R-:W-:-:S05]  /*20510*/  @!P3 LOP3.LUT R5, R5, R4, RZ, 0x3c, !PT ;  /* 0x000000040505b212 */ /* 0x000fca00078e3cff */
[----:B------:R0:W3:Y:S04]  /*20520*/  @!P3 LDG.E.U16 R13, desc[UR10][R4.64] ;  /* 0x0000000a040db981 */ /* 0x0000e8000c1e1500 */
[----:B------:R-:W4:Y:S04]  /*20530*/  LDL.LU R4, [R1+0x134] ;  /* 0x0001340001047983 */ /* 0x000f280000300800 */
[----:B------:R-:W3:Y:S01]  /*20540*/  LDL R5, [R1+0xa68] ;  /* 0x000a680001057983 */ /* 0x000ee20000100800 */
[----:B--2---:R-:W-:-:S03]  /*20550*/  PRMT R22, RZ, 0x7610, R22 ;  /* 0x00007610ff167816 */ /* 0x004fc60000000016 */
[----:B----4-:R0:W-:Y:S02]  /*20560*/  STS.U16 [R15+UR5+0x2080], R4 ;  /* 0x002080040f007988 */ /* 0x0101e40008000405 */
[----:B0-----:R-:W-:-:S05]  /*20570*/  @!P3 IMAD.MOV.U32 R4, RZ, RZ, R12 ;  /* 0x000000ffff04b224 */ /* 0x001fca00078e000c */
[----:B---3--:R-:W2:Y:S04]  /*20580*/  @!P3 LDG.E.U16 R22, desc[UR10][R4.64] ;  /* 0x0000000a0416b981 */ /* 0x008ea8000c1e1500 */
[----:B------:R0:W-:Y:S04]  /*20590*/  STL [R1+0x38], R13 ;  /* 0x0000380d01007387 */ /* 0x0001e80000100800 */
[----:B0-----:R-:W3:Y:S04]  /*205a0*/  LDL.LU R13, [R1+0x11c] ;  /* 0x00011c00010d7983 */ /* 0x001ee80000300800 */
[----:B------:R-:W4:Y:S04]  /*205b0*/  LDL.LU R12, [R1+0x118] ;  /* 0x00011800010c7983 */ /* 0x000f280000300800 */
[----:B--2---:R0:W-:Y:S04]  /*205c0*/  STL [R1+0x34], R22 ;  /* 0x0000341601007387 */ /* 0x0041e80000100800 */
[----:B0-----:R-:W2:Y:S04]  /*205d0*/  LDL.LU R22, [R1+0x1510] ;  /* 0x0015100001167983 */ /* 0x001ea80000300800 */
[----:B------:R-:W3:Y:S04]  /*205e0*/  LDL.LU R4, [R1+0x130] ;  /* 0x0001300001047983 */ /* 0x000ee80000300800 */
[----:B------:R-:W4:Y:S01]  /*205f0*/  LDL R5, [R1+0xa48] ;  /* 0x000a480001057983 */ /* 0x000f220000100800 */
[----:B--2---:R-:W-:-:S03]  /*20600*/  PRMT R22, RZ, 0x7610, R22 ;  /* 0x00007610ff167816 */ /* 0x004fc60000000016 */
[----:B---3--:R0:W-:Y:S02]  /*20610*/  STS.U16 [R15+UR5+0x2280], R4 ;  /* 0x002280040f007988 */ /* 0x0081e40008000405 */
        /* <DEDUP_REMOVED lines=22> */
[----:B------:R-:W4:Y:S04]  /*20780*/  @!P3 LDG.E.U16 R10, desc[UR10][R4.64] ;  /* 0x0000000a040ab981 */ /* 0x000f28000c1e1500 */
[----:B------:R0:W-:Y:S04]  /*20790*/  STS.U16 [R15+UR5+0x2680], R11 ;  /* 0x0026800b0f007988 */ /* 0x0001e80008000405 */
[----:B0-----:R-:W3:Y:S04]  /*207a0*/  LDL.LU R11, [R1+0x110] ;  /* 0x00011000010b7983 */ /* 0x001ee80000300800 */
[----:B------:R-:W2:Y:S04]  /*207b0*/  LDL R4, [R1+0x9e8] ;  /* 0x0009e80001047983 */ /* 0x000ea80000100800 */
[----:B------:R-:W2:Y:S04]  /*207c0*/  LDL R5, [R1+0x9ec] ;  /* 0x0009ec0001057983 */ /* 0x000ea80000100800 */
[----:B------:R-:W-:Y:S04]  /*207d0*/  STS.U16 [R15+UR5+0x2880], R26 ;  /* 0x0028801a0f007988 */ /* 0x000fe80008000405 */
[----:B----4-:R0:W-:Y:S04]  /*207e0*/  STL [R1+0x28], R10 ;  /* 0x0000280a01007387 */ /* 0x0101e80000100800 */
[----:B0-----:R-:W4:Y:S04]  /*207f0*/  LDL R10, [R1+0x98c] ;  /* 0x00098c00010a7983 */ /* 0x001f280000100800 */
[----:B------:R-:W3:Y:S01]  /*20800*/  LDL.LU R26, [R1+0x1500] ;  /* 0x00150000011a7983 */ /* 0x000ee20000300800 */
[----:B--2---:R-:W-:-:S04]  /*20810*/  @!P3 LOP3.LUT R5, R5, R4, RZ, 0x3c, !PT ;  /* 0x000000040505b212 */ /* 0x004fc800078e3cff */
[----:B------:R-:W-:-:S04]  /*20820*/  @!P3 LOP3.LUT R4, R5, R4, RZ, 0x3c, !PT ;  /* 0x000000040504b212 */ /* 0x000fc800078e3cff */
[----:B------:R-:W-:Y:S02]  /*20830*/  @!P3 LOP3.LUT R5, R5, R4, RZ, 0x3c, !PT ;  /* 0x000000040505b212 */ /* 0x000fe400078e3cff */
[----:B---3--:R-:W-:-:S06]  /*20840*/  PRMT R26, RZ, 0x7610, R26 ;  /* 0x00007610ff1a7816 */ /* 0x008fcc000000001a */
[----:B------:R-:W2:Y:S04]  /*20850*/  @!P3 LDG.E.U16 R26, desc[UR10][R4.64] ;  /* 0x0000000a041ab981 */ /* 0x000ea8000c1e1500 */
[----:B------:R-:W-:Y:S04]  /*20860*/  STS.U16 [R15+UR5+0x2a80], R2 ;  /* 0x002a80020f007988 */ /* 0x000fe80008000405 */
[----:B--2---:R0:W-:Y:S04]  /*20870*/  STL [R1+0x24], R26 ;  /* 0x0000241a01007387 */ /* 0x0041e80000100800 */
[----:B0-----:R-:W2:Y:S04]  /*20880*/  LDL.LU R26, [R1+0x14fc] ;  /* 0x0014fc00011a7983 */ /* 0x001ea80000300800 */
[----:B------:R-:W3:Y:S04]  /*20890*/  LDL R4, [R1+0x9c8] ;  /* 0x0009c80001047983 */ /* 0x000ee80000100800 */
[----:B------:R-:W3:Y:S04]  /*208a0*/  LDL R5, [R1+0x9cc] ;  /* 0x0009cc0001057983 */ /* 0x000ee80000100800 */
[----:B------:R-:W4:Y:S01]  /*208b0*/  LDL.LU R2, [R1+0x14f8] ;  /* 0x0014f80001027983 */ /* 0x000f220000300800 */
[----:B---3--:R-:W-:-:S04]  /*208c0*/  @!P3 LOP3.LUT R5, R5, R4, RZ, 0x3c, !PT ;  /* 0x000000040505b212 */ /* 0x008fc800078e3cff */
[C---:B------:R-:W-:Y:S02]  /*208d0*/  @!P3 LOP3.LUT R4, R5.reuse, R4, RZ, 0x3c, !PT ;  /* 0x000000040504b212 */ /* 0x040fe400078e3cff */
[----:B----4-:R-:W-:Y:S02]  /*208e0*/  PRMT R2, RZ, 0x7610, R2 ;  /* 0x00007610ff027816 */ /* 0x010fe40000000002 */
[----:B------:R-:W-:-:S05]  /*208f0*/  @!P3 LOP3.LUT R5, R5, R4, RZ, 0x3c, !PT ;  /* 0x000000040505b212 */ /* 0x000fca00078e3cff */
        /* <DEDUP_REMOVED lines=12> */
[----:B---3--:R0:W-:Y:S04]  /*209c0*/  STL [R1+0x1c], R2 ;  /* 0x00001c0201007387 */ /* 0x0081e80000100800 */
[----:B0-----:R-:W3:Y:S04]  /*209d0*/  LDL.LU R2, [R1+0x14f0] ;  /* 0x0014f00001027983 */ /* 0x001ee80000300800 */
[----:B------:R-:W2:Y:S01]  /*209e0*/  LDL R5, [R1+0x988] ;  /* 0x0009880001057983 */ /* 0x000ea20000100800 */
[----:B------:R-:W-:Y:S01]  /*209f0*/  PRMT R6, RZ, 0x7610, R6 ;  /* 0x00007610ff067816 */ /* 0x000fe20000000006 */
[----:B------:R-:W-:-:S02]  /*20a00*/  @!P3 IMAD.MOV.U32 R4, RZ, RZ, R10 ;  /* 0x000000ffff04b224 */ /* 0x000fc400078e000a */
[----:B------:R0:W-:Y:S04]  /*20a10*/  STS.U16 [R15+UR5+0x2e80], R12 ;  /* 0x002e800c0f007988 */ /* 0x0001e80008000405 */
[----:B0-----:R-:W4:Y:S01]  /*20a20*/  LDL.LU R12, [R1+0x100] ;  /* 0x00010000010c7983 */ /* 0x001f220000300800 */
[----:B------:R-:W-:-:S03]  /*20a30*/  PRMT R9, RZ, 0x7610, R9 ;  /* 0x00007610ff097816 */ /* 0x000fc60000000009 */
[----:B------:R-:W4:Y:S04]  /*20a40*/  LDL R10, [R1+0x908] ;  /* 0x00090800010a7983 */ /* 0x000f280000100800 */
[----:B--2---:R-:W2:Y:S04]  /*20a50*/  @!P3 LDG.E.U16 R6, desc[UR10][R4.64] ;  /* 0x0000000a0406b981 */ /* 0x004ea8000c1e1500 */
[----:B------:R-:W3:Y:S04]  /*20a60*/  LDL R4, [R1+0x968] ;  /* 0x0009680001047983 */ /* 0x000ee80000100800 */
[----:B------:R-:W3:Y:S04]  /*20a70*/  LDL R5, [R1+0x96c] ;  /* 0x00096c0001057983 */ /* 0x000ee80000100800 */
[----:B------:R-:W-:Y:S04]  /*20a80*/  STS.U16 [R15+UR5+0x3080], R14 ;  /* 0x0030800e0f007988 */ /* 0x000fe80008000405 */
[----:B--2---:R0:W-:Y:S04]  /*20a90*/  STL [R1+0x18], R6 ;  /* 0x0000180601007387 */ /* 0x0041e80000100800 */
[----:B0-----:R-:W2:Y:S01]  /*20aa0*/  LDL R6, [R1+0x90c] ;  /* 0x00090c0001067983 */ /* 0x001ea20000100800 */
[----:B---3--:R-:W-:-:S03]  /*20ab0*/  @!P3 LOP3.LUT R5, R5, R4, RZ, 0x3c, !PT ;  /* 0x000000040505b212 */ /* 0x008fc600078e3cff */
[----:B------:R-:W3:Y:S01]  /*20ac0*/  LDL.LU R14, [R1+0xfc] ;  /* 0x0000fc00010e7983 */ /* 0x000ee20000300800 */
[----:B------:R-:W-:-:S04]  /*20ad0*/  @!P3 LOP3.LUT R4, R5, R4, RZ, 0x3c, !PT ;  /* 0x000000040504b212 */ /* 0x000fc800078e3cff */
[----:B------:R-:W-:-:S05]  /*20ae0*/  @!P3 LOP3.LUT R5, R5, R4, RZ, 0x3c, !PT ;  /* 0x000000040505b212 */ /* 0x000fca00078e3cff */
[----:B------:R-:W4:Y:S04]  /*20af0*/  @!P3 LDG.E.U16 R9, desc[UR10][R4.64] ;  /* 0x0000000a0409b981 */ /* 0x000f28000c1e1500 */
[----:B------:R-:W2:Y:S04]  /*20b00*/  LDL R4, [R1+0x948] ;  /* 0x0009480001047983 */ /* 0x000ea80000100800 */
[----:B------:R-:W2:Y:S01]  /*20b10*/  LDL R5, [R1+0x94c] ;  /* 0x00094c0001057983 */ /* 0x000ea20000100800 */
[----:B------:R-:W-:-:S03]  /*20b20*/  PRMT R8, RZ, 0x7610, R8 ;  /* 0x00007610ff087816 */ /* 0x000fc60000000008 */
[----:B------:R0:W-:Y:S04]  /*20b30*/  STS.U16 [R15+UR5+0x3280], R11 ;  /* 0x0032800b0f007988 */ /* 0x0001e80008000405 */
[----:B0-----:R-:W3:Y:S04]  /*20b40*/  LDL R11, [R1+0x8e8] ;  /* 0x0008e800010b7983 */ /* 0x001ee80000100800 */
[----:B----4-:R0:W-:Y:S01]  /*20b50*/  STL [R1+0x14], R9 ;  /* 0x0000140901007387 */ /* 0x0101e20000100800 */
[----:B--2---:R-:W-:-:S03]  /*20b60*/  @!P3 LOP3.LUT R5, R5, R4, RZ, 0x3c, !PT ;  /* 0x000000040505b212 */ /* 0x004fc600078e3cff */
[----:B0-----:R-:W2:Y:S01]  /*20b70*/  LDL R9, [R1+0x8ec] ;  /* 0x0008ec0001097983 */ /* 0x001ea20000100800 */
        /* <DEDUP_REMOVED lines=9> */
[----:B------:R-:W3:Y:S04]  /*20c10*/  @!P3 LDG.E.U16 R26, desc[UR10][R4.64] ;  /* 0x0000000a041ab981 */ /* 0x000ee8000c1e1500 */
[----:B------:R0:W-:Y:S04]  /*20c20*/  STS.U16 [R15+UR5+0x3480], R2 ;  /* 0x003480020f007988 */ /* 0x0001e80008000405 */
[----:B----4-:R1:W-:Y:S04]  /*20c30*/  STL [R1+0x10], R8 ;  /* 0x0000100801007387 */ /* 0x0103e80000100800 */
[----:B0-----:R-:W4:Y:S04]  /*20c40*/  LDL R2, [R1+0x8cc] ;  /* 0x0008cc0001027983 */ /* 0x001f280000100800 */
[----:B-1----:R-:W4:Y:S04]  /*20c50*/  LDL R8, [R1+0x8c8] ;  /* 0x0008c80001087983 */ /* 0x002f280000100800 */
[----:B---3--:R0:W-:Y:S04]  /*20c60*/  STL [R1+0xc], R26 ;  /* 0x00000c1a01007387 */ /* 0x0081e80000100800 */
[----:B0-----:R-:W3:Y:S04]  /*20c70*/  LDL.LU R26, [R1+0x14ec] ;  /* 0x0014ec00011a7983 */ /* 0x001ee80000300800 */
[----:B------:R-:W2:Y:S01]  /*20c80*/  LDL.LU R5, [R1+0x108] ;  /* 0x0001080001057983 */ /* 0x000ea20000300800 */
[----:B------:R-:W-:Y:S01]  /*20c90*/  @!P3 IMAD.MOV.U32 R4, RZ, RZ, R6 ;  /* 0x000000ffff04b224 */ /* 0x000fe200078e0006 */
[----:B------:R-:W-:-:S02]  /*20ca0*/  PRMT R7, RZ, 0x7610, R7 ;  /* 0x00007610ff077816 */ /* 0x000fc40000000007 */
[----:B------:R-:W4:Y:S01]  /*20cb0*/  LDL R6, [R1+0x8ac] ;  /* 0x0008ac0001067983 */ /* 0x000f220000100800 */
[----:B---3--:R-:W-:-:S03]  /*20cc0*/  PRMT R26, RZ, 0x7610, R26 ;  /* 0x00007610ff1a7816 */ /* 0x008fc6000000001a */
[----:B--2---:R0:W-:Y:S02]  /*20cd0*/  STS.U16 [R15+UR5+0x3680], R5 ;  /* 0x003680050f007988 */ /* 0x0041e40008000405 */
[----:B0-----:R-:W-:Y:S02]  /*20ce0*/  @!P3 IMAD.MOV.U32 R5, RZ, RZ, R10 ;  /* 0x000000ffff05b224 */ /* 0x001fe400078e000a */
[----:B------:R-:W2:Y:S04]  /*20cf0*/  LDL R10, [R1+0x8a8] ;  /* 0x0008a800010a7983 */ /* 0x000ea80000100800 */
[----:B------:R0:W3:Y:S02]  /*20d00*/  @!P3 LDG.E.U16 R26, desc[UR10][R4.64] ;  /* 0x0000000a041ab981 */ /* 0x0000e4000c1e1500 */
[----:B0-----:R-:W-:-:S02]  /*20d10*/  @!P3 IMAD.MOV.U32 R4, RZ, RZ, R9 ;  /* 0x000000ffff04b224 */ /* 0x001fc400078e0009 */
[----:B------:R-:W-:-:S05]  /*20d20*/  @!P3 IMAD.MOV.U32 R5, RZ, RZ, R11 ;  /* 0x000000ffff05b224 */ /* 0x000fca00078e000b */
[----:B------:R-:W4:Y:S04]  /*20d30*/  @!P3 LDG.E.U16 R7, desc[UR10][R4.64] ;  /* 0x0000000a0407b981 */ /* 0x000f28000c1e1500 */
[----:B---3--:R0:W-:Y:S04]  /*20d40*/  STL [R1+0x8], R26 ;  /* 0x0000081a01007387 */ /* 0x0081e80000100800 */
[----:B0-----:R-:W3:Y:S04]  /*20d50*/  LDL.LU R26, [R1+0x14e8] ;  /* 0x0014e800011a7983 */ /* 0x001ee80000300800 */
[----:B------:R-:W3:Y:S04]  /*20d60*/  LDL R9, [R1+0x888] ;  /* 0x0008880001097983 */ /* 0x000ee80000100800 */
[----:B----4-:R0:W-:Y:S04]  /*20d70*/  STL [R1+0x4], R7 ;  /* 0x0000040701007387 */ /* 0x0101e80000100800 */
[----:B0-----:R-:W4:Y:S01]  /*20d80*/  LDL R7, [R1+0x88c] ;  /* 0x00088c0001077983 */ /* 0x001f220000100800 */
[----:B------:R-:W-:Y:S01]  /*20d90*/  PRMT R0, RZ, 0x7610, R0 ;  /* 0x00007610ff007816 */ /* 0x000fe20000000000 */
[----:B------:R-:W-:-:S02]  /*20da0*/  @!P3 IMAD.MOV.U32 R4, RZ, RZ, R2 ;  /* 0x000000ffff04b224 */ /* 0x000fc400078e0002 */
[----:B------:R-:W-:Y:S01]  /*20db0*/  @!P3 IMAD.MOV.U32 R5, RZ, RZ, R8 ;  /* 0x000000ffff05b224 */ /* 0x000fe200078e0008 */
[----:B------:R-:W4:Y:S04]  /*20dc0*/  LDL R2, [R1+0x86c] ;  /* 0x00086c0001027983 */ /* 0x000f280000100800 */
[----:B------:R-:W4:Y:S04]  /*20dd0*/  LDL R8, [R1+0x868] ;  /* 0x0008680001087983 */ /* 0x000f280000100800 */
[----:B------:R0:W4:Y:S01]  /*20de0*/  @!P3 LDG.E.U16 R0, desc[UR10][R4.64] ;  /* 0x0000000a0400b981 */ /* 0x000122000c1e1500 */
[----:B------:R-:W-:-:S03]  /*20df0*/  PRMT R28, RZ, 0x7610, R28 ;  /* 0x00007610ff1c7816 */ /* 0x000fc6000000001c */
[----:B------:R-:W-:Y:S04]  /*20e00*/  STS.U16 [R15+UR5+0x3880], R13 ;  /* 0x0038800d0f007988 */ /* 0x000fe80008000405 */
[----:B------:R-:W-:Y:S01]  /*20e10*/  STS.U16 [R15+UR5+0x3a80], R12 ;  /* 0x003a800c0f007988 */ /* 0x000fe20008000405 */
[----:B0-----:R-:W-:Y:S02]  /*20e20*/  @!P3 IMAD.MOV.U32 R4, RZ, RZ, R6 ;  /* 0x000000ffff04b224 */ /* 0x001fe400078e0006 */
[----:B--2---:R-:W-:Y:S01]  /*20e30*/  @!P3 IMAD.MOV.U32 R5, RZ, RZ, R10 ;  /* 0x000000ffff05b224 */ /* 0x004fe200078e000a */
[----:B------:R-:W-:Y:S04]  /*20e40*/  STS.U16 [R15+UR5+0x3c80], R14 ;  /* 0x003c800e0f007988 */ /* 0x000fe80008000405 */
[----:B------:R0:W2:Y:S04]  /*20e50*/  @!P3 LDG.E.U16 R28, desc[UR10][R4.64] ;  /* 0x0000000a041cb981 */ /* 0x0000a8000c1e1500 */
[----:B---3--:R1:W-:Y:S01]  /*20e60*/  STS.U16 [R15+UR5+0x3e80], R26 ;  /* 0x003e801a0f007988 */ /* 0x0083e20008000405 */
[----:B0-----:R-:W-:Y:S01]  /*20e70*/  @!P3 IMAD.MOV.U32 R5, RZ, RZ, R9 ;  /* 0x000000ffff05b224 */ /* 0x001fe200078e0009 */
[----:B-1----:R-:W-:Y:S01]  /*20e80*/  PRMT R26, RZ, 0x7610, R26 ;  /* 0x00007610ff1a7816 */ /* 0x002fe2000000001a */
[----:B----4-:R-:W-:-:S05]  /*20e90*/  @!P3 IMAD.MOV.U32 R4, RZ, RZ, R7 ;  /* 0x000000ffff04b224 */ /* 0x010fca00078e0007 */
[----:B------:R0:W3:Y:S04]  /*20ea0*/  @!P3 LDG.E.U16 R26, desc[UR10][R4.64] ;  /* 0x0000000a041ab981 */ /* 0x0000e8000c1e1500 */
[----:B------:R1:W-:Y:S01]  /*20eb0*/  STS.U16 [R15+UR5+0x4080], R24 ;  /* 0x004080180f007988 */ /* 0x0003e20008000405 */
[----:B0-----:R-:W-:Y:S02]  /*20ec0*/  @!P3 IMAD.MOV.U32 R4, RZ, RZ, R2 ;  /* 0x000000ffff04b224 */ /* 0x001fe400078e0002 */
[----:B------:R-:W-:Y:S01]  /*20ed0*/  @!P3 IMAD.MOV.U32 R5, RZ, RZ, R8 ;  /* 0x000000ffff05b224 */ /* 0x000fe200078e0008 */
[----:B-1----:R-:W-:Y:S01]  /*20ee0*/  PRMT R24, RZ, 0x7610, R24 ;  /* 0x00007610ff187816 */ /* 0x002fe20000000018 */
[----:B------:R0:W-:Y:S04]  /*20ef0*/  STL [R1+0x146c], R0 ;  /* 0x00146c0001007387 */ /* 0x0001e80000100800 */
[----:B------:R-:W4:Y:S04]  /*20f00*/  LDL R6, [R1+0x848] ;  /* 0x0008480001067983 */ /* 0x000f280000100800 */
[----:B------:R4:W4:Y:S04]  /*20f10*/  @!P3 LDG.E.U16 R24, desc[UR10][R4.64] ;  /* 0x0000000a0418b981 */ /* 0x000928000c1e1500 */
[----:B0-----:R-:W4:Y:S04]  /*20f20*/  LDL R0, [R1+0x84c] ;  /* 0x00084c0001007983 */ /* 0x001f280000100800 */
[----:B--2---:R-:W-:Y:S04]  /*20f30*/  STL [R1+0x1470], R28 ;  /* 0x0014701c01007387 */ /* 0x004fe80000100800 */
[----:B------:R-:W2:Y:S04]  /*20f40*/  LDL R9, [R1+0x828] ;  /* 0x0008280001097983 */ /* 0x000ea80000100800 */
[----:B------:R-:W2:Y:S04]  /*20f50*/  LDL R7, [R1+0x82c] ;  /* 0x00082c0001077983 */ /* 0x000ea80000100800 */
[----:B---3--:R-:W-:Y:S04]  /*20f60*/  STL [R1+0x1474], R26 ;  /* 0x0014741a01007387 */ /* 0x008fe80000100800 */
[----:B------:R-:W3:Y:S04]  /*20f70*/  LDL R8, [R1+0x808] ;  /* 0x0008080001087983 */ /* 0x000ee80000100800 */
[----:B------:R-:W3:Y:S04]  /*20f80*/  LDL R2, [R1+0x80c] ;  /* 0x00080c0001027983 */ /* 0x000ee80000100800 */
[----:B------:R0:W-:Y:S01]  /*20f90*/  STS.U16 [R15+UR5+0x4280], R22 ;  /* 0x004280160f007988 */ /* 0x0001e20008000405 */
[----:B----4-:R-:W-:-:S03]  /*20fa0*/  @!P3 IMAD.MOV.U32 R5, RZ, RZ, R6 ;  /* 0x000000ffff05b224 */ /* 0x010fc600078e0006 */
[----:B------:R-:W-:Y:S01]  /*20fb0*/  STL [R1+0x1478], R24 ;  /* 0x0014781801007387 */ /* 0x000fe20000100800 */
[----:B------:R-:W-:-:S03]  /*20fc0*/  @!P3 IMAD.MOV.U32 R4, RZ, RZ, R0 ;  /* 0x000000ffff04b224 */ /* 0x000fc600078e0000 */
[----:B------:R-:W4:Y:S01]  /*20fd0*/  LDL R6, [R1+0x7e8] ;  /* 0x0007e80001067983 */ /* 0x000f220000100800 */
[----:B0-----:R-:W-:-:S03]  /*20fe0*/  PRMT R22, RZ, 0x7610, R22 ;  /* 0x00007610ff167816 */ /* 0x001fc60000000016 */
[----:B------:R-:W4:Y:S04]  /*20ff0*/  LDL R0, [R1+0x7ec] ;  /* 0x0007ec0001007983 */ /* 0x000f280000100800 */
[----:B------:R0:W-:Y:S04]  /*21000*/  STS.U16 [R15+UR5+0x4480], R20 ;  /* 0x004480140f007988 */ /* 0x0001e80008000405 */
[----:B------:R2:W4:Y:S01]  /*21010*/  @!P3 LDG.E.U16 R22, desc[UR10][R4.64] ;  /* 0x0000000a0416b981 */ /* 0x000522000c1e1500 */
[----:B0-----:R-:W-:Y:S01]  /*21020*/  PRMT R20, RZ, 0x7610, R20 ;  /* 0x00007610ff147816 */ /* 0x001fe20000000014 */
[----:B--2---:R-:W-:-:S02]  /*21030*/  @!P3 IMAD.MOV.U32 R4, RZ, RZ, R7 ;  /* 0x000000ffff04b224 */ /* 0x004fc400078e0007 */
[----:B------:R-:W-:Y:S01]  /*21040*/  @!P3 IMAD.MOV.U32 R5, RZ, RZ, R9 ;  /* 0x000000ffff05b224 */ /* 0x000fe200078e0009 */
[----:B------:R0:W-:Y:S04]  /*21050*/  STS.U16 [R15+UR5+0x4680], R18 ;  /* 0x004680120f007988 */ /* 0x0001e80008000405 */
[----:B------:R3:W2:Y:S01]  /*21060*/  @!P3 LDG.E.U16 R20, desc[UR10][R4.64] ;  /* 0x0000000a0414b981 */ /* 0x0006a2000c1e1500 */
[----:B0-----:R-:W-:Y:S01]  /*21070*/  PRMT R18, RZ, 0x7610, R18 ;  /* 0x00007610ff127816 */ /* 0x001fe20000000012 */
[----:B---3--:R-:W-:Y:S02]  /*21080*/  @!P3 IMAD.MOV.U32 R5, RZ, RZ, R8 ;  /* 0x000000ffff05b224 */ /* 0x008fe400078e0008 */
[----:B------:R-:W-:-:S05]  /*21090*/  @!P3 IMAD.MOV.U32 R4, RZ, RZ, R2 ;  /* 0x000000ffff04b224 */ /* 0x000fca00078e0002 */
[----:B------:R4:W3:Y:S04]  /*210a0*/  @!P3 LDG.E.U16 R18, desc[UR10][R4.64] ;  /* 0x0000000a0412b981 */ /* 0x0008e8000c1e1500 */
[----:B------:R0:W-:Y:S02]  /*210b0*/  STS.U16 [R15+UR5+0x4880], R16 ;  /* 0x004880100f007988 */ /* 0x0001e40008000405 */
[----:B0-----:R-:W-:Y:S01]  /*210c0*/  PRMT R16, RZ, 0x7610, R16 ;  /* 0x00007610ff107816 */ /* 0x001fe20000000010 */
[----:B----4-:R-:W-:Y:S02]  /*210d0*/  @!P3 IMAD.MOV.U32 R5, RZ, RZ, R6 ;  /* 0x000000ffff05b224 */ /* 0x010fe400078e0006 */
[----:B------:R-:W-:-:S05]  /*210e0*/  @!P3 IMAD.MOV.U32 R4, RZ, RZ, R0 ;  /* 0x000000ffff04b224 */ /* 0x000fca00078e0000 */
[----:B------:R-:W4:Y:S04]  /*210f0*/  @!P3 LDG.E.U16 R16, desc[UR10][R4.64] ;  /* 0x0000000a0410b981 */ /* 0x000f28000c1e1500 */
[----:B------:R-:W-:Y:S04]  /*21100*/  STL [R1+0x147c], R22 ;  /* 0x00147c1601007387 */ /* 0x000fe80000100800 */
[----:B------:R-:W4:Y:S04]  /*21110*/  LDL.LU R7, [R1+0xf8] ;  /* 0x0000f80001077983 */ /* 0x000f280000300800 */
[----:B--2---:R-:W-:Y:S04]  /*21120*/  STL [R1+0x1480], R20 ;  /* 0x0014801401007387 */ /* 0x004fe80000100800 */
[----:B------:R-:W2:Y:S04]  /*21130*/  LDL R9, [R1+0x7c8] ;  /* 0x0007c80001097983 */ /* 0x000ea80000100800 */
[----:B------:R-:W2:Y:S04]  /*21140*/  LDL R8, [R1+0x7cc] ;  /* 0x0007cc0001087983 */ /* 0x000ea80000100800 */
[----:B------:R-:W2:Y:S04]  /*21150*/  LDL.LU R28, [R1+0xf4] ;  /* 0x0000f400011c7983 */ /* 0x000ea80000300800 */
[----:B---3--:R-:W-:Y:S04]  /*21160*/  STL [R1+0x1484], R18 ;  /* 0x0014841201007387 */ /* 0x008fe80000100800 */
[----:B------:R-:W3:Y:S04]  /*21170*/  LDL.LU R14, [R1+0xf0] ;  /* 0x0000f000010e7983 */ /* 0x000ee80000300800 */
[----:B------:R-:W3:Y:S04]  /*21180*/  LDL R6, [R1+0x7a8] ;  /* 0x0007a80001067983 */ /* 0x000ee80000100800 */
[----:B------:R-:W3:Y:S04]  /*21190*/  LDL R0, [R1+0x7ac] ;  /* 0x0007ac0001007983 */ /* 0x000ee80000100800 */
[----:B------:R-:W3:Y:S04]  /*211a0*/  LDL R12, [R1+0x788] ;  /* 0x00078800010c7983 */ /* 0x000ee80000100800 */
[----:B------:R-:W3:Y:S01]  /*211b0*/  LDL R10, [R1+0x78c] ;  /* 0x00078c00010a7983 */ /* 0x000ee20000100800 */
[----:B------:R-:W0:Y:S03]  /*211c0*/  S2R R2, SR_TID.X ;  /* 0x0000000000027919 */ /* 0x000e260000002100 */
[----:B------:R-:W3:Y:S04]  /*211d0*/  LDL.LU R15, [R1+0xec] ;  /* 0x0000ec00010f7983 */ /* 0x000ee80000300800 */
[----:B----4-:R1:W-:Y:S01]  /*211e0*/  STL [R1+0x1488], R16 ;  /* 0x0014881001007387 */ /* 0x0103e20000100800 */
[----:B0-----:R-:W-:-:S05]  /*211f0*/  IMAD.SHL.U32 R2, R2, 0x2, RZ ;  /* 0x0000000202027824 */ /* 0x001fca00078e00ff */
[----:B-1----:R-:W-:-:S04]  /*21200*/  LOP3.LUT R16, R2, 0x7e, RZ, 0xc0, !PT ;  /* 0x0000007e02107812 */ /* 0x002fc800078ec0ff */
[----:B------:R-:W-:Y:S01]  /*21210*/  LOP3.LUT R16, R16, 0x10, RZ, 0x3c, !PT ;  /* 0x0000001010107812 */ /* 0x000fe200078e3cff */
[----:B--2---:R-:W-:Y:S02]  /*21220*/  @!P3 IMAD.MOV.U32 R4, RZ, RZ, R8 ;  /* 0x000000ffff04b224 */ /* 0x004fe400078e0008 */
[----:B------:R-:W-:Y:S01]  /*21230*/  @!P3 IMAD.MOV.U32 R5, RZ, RZ, R9 ;  /* 0x000000ffff05b224 */ /* 0x000fe200078e0009 */
[----:B------:R-:W2:Y:S04]  /*21240*/  LDL R8, [R1+0x76c] ;  /* 0x00076c0001087983 */ /* 0x000ea80000100800 */
[----:B------:R0:W-:Y:S04]  /*21250*/  STS.U16 [R16+UR5+0x4a80], R3 ;  /* 0x004a800310007988 */ /* 0x0001e80008000405 */
[----:B------:R3:W-:Y:S04]  /*21260*/  STS.U16 [R16+UR5+0x4c80], R7 ;  /* 0x004c800710007988 */ /* 0x0007e80008000405 */
[----:B------:R-:W2:Y:S01]  /*21270*/  LDL R9, [R1+0x768] ;  /* 0x0007680001097983 */ /* 0x000ea20000100800 */
[----:B0-----:R-:W-:-:S03]  /*21280*/  PRMT R3, RZ, 0x7610, R3 ;  /* 0x00007610ff037816 */ /* 0x001fc60000000003 */
[----:B------:R-:W4:Y:S04]  /*21290*/  LDL.LU R11, [R1+0xe8] ;  /* 0x0000e800010b7983 */ /* 0x000f280000300800 */
[----:B------:R0:W4:Y:S02]  /*212a0*/  @!P3 LDG.E.U16 R3, desc[UR10][R4.64] ;  /* 0x0000000a0403b981 */ /* 0x000124000c1e1500 */
[----:B0-----:R-:W-:Y:S02]  /*212b0*/  PRMT R4, RZ, 0x7610, R4 ;  /* 0x00007610ff047816 */ /* 0x001fe40000000004 */
[----:B------:R-:W-:Y:S01]  /*212c0*/  PRMT R5, RZ, 0x7610, R5 ;  /* 0x00007610ff057816 */ /* 0x000fe20000000005 */
[----:B---3--:R-:W-:Y:S02]  /*212d0*/  @!P3 IMAD.MOV.U32 R7, RZ, RZ, R6 ;  /* 0x000000ffff07b224 */ /* 0x008fe400078e0006 */
[----:B------:R-:W-:-:S05]  /*212e0*/  @!P3 IMAD.MOV.U32 R6, RZ, RZ, R0 ;  /* 0x000000ffff06b224 */ /* 0x000fca00078e0000 */
[----:B------:R0:W3:Y:S02]  /*212f0*/  @!P3 LDG.E.U16 R4, desc[UR10][R6.64] ;  /* 0x0000000a0604b981 */ /* 0x0000e4000c1e1500 */
[----:B0-----:R-:W-:Y:S02]  /*21300*/  @!P3 IMAD.MOV.U32 R6, RZ, RZ, R10 ;  /* 0x000000ffff06b224 */ /* 0x001fe400078e000a */
[----:B------:R-:W-:-:S05]  /*21310*/  @!P3 IMAD.MOV.U32 R7, RZ, RZ, R12 ;  /* 0x000000ffff07b224 */ /* 0x000fca00078e000c */
[----:B------:R0:W3:Y:S02]  /*21320*/  @!P3 LDG.E.U16 R5, desc[UR10][R6.64] ;  /* 0x0000000a0605b981 */ /* 0x0000e4000c1e1500 */
[----:B0-----:R-:W-:-:S06]  /*21330*/  PRMT R6, RZ, 0x7610, R6 ;  /* 0x00007610ff067816 */ /* 0x001fcc0000000006 */
[----:B--2---:R0:W2:Y:S04]  /*21340*/  @!P3 LDG.E.U16 R6, desc[UR10][R8.64] ;  /* 0x0000000a0806b981 */ /* 0x0040a8000c1e1500 */
[----:B----4-:R1:W-:Y:S04]  /*21350*/  STL [R1+0x148c], R3 ;  /* 0x00148c0301007387 */ /* 0x0103e80000100800 */
[----:B------:R-:W0:Y:S04]  /*21360*/  LDL R13, [R1+0x748] ;  /* 0x00074800010d7983 */ /* 0x000e280000100800 */
[----:B------:R-:W4:Y:S04]  /*21370*/  LDL R0, [R1+0x74c] ;  /* 0x00074c0001007983 */ /* 0x000f280000100800 */
[----:B------:R-:W2:Y:S04]  /*21380*/  LDL.LU R26, [R1+0xe4] ;  /* 0x0000e400011a7983 */ /* 0x000ea80000300800 */
[----:B---3--:R-:W-:Y:S04]  /*21390*/  STL [R1+0x1490], R4 ;  /* 0x0014900401007387 */ /* 0x008fe80000100800 */
[----:B------:R-:W3:Y:S04]  /*213a0*/  LDL.LU R12, [R1+0xe0] ;  /* 0x0000e000010c7983 */ /* 0x000ee80000300800 */
[----:B------:R-:W-:Y:S04]  /*213b0*/  STL [R1+0x1494], R5 ;  /* 0x0014940501007387 */ /* 0x000fe80000100800 */
[----:B------:R-:W3:Y:S04]  /*213c0*/  LDL R10, [R1+0x728] ;  /* 0x00072800010a7983 */ /* 0x000ee80000100800 */
[----:B-1----:R-:W3:Y:S01]  /*213d0*/  LDL R3, [R1+0x72c] ;  /* 0x00072c0001037983 */ /* 0x002ee20000100800 */
[----:B------:R-:W-:-:S03]  /*213e0*/  PRMT R7, RZ, 0x7610, R7 ;  /* 0x00007610ff077816 */ /* 0x000fc60000000007 */
[----:B------:R-:W-:Y:S04]  /*213f0*/  STS.U16 [R16+UR5+0x4e80], R28 ;  /* 0x004e801c10007988 */ /* 0x000fe80008000405 */
[----:B------:R1:W-:Y:S04]  /*21400*/  STS.U16 [R16+UR5+0x5080], R14 ;  /* 0x0050800e10007988 */ /* 0x0003e80008000405 */
[----:B------:R2:W-:Y:S04]  /*21410*/  STS.U16 [R16+UR5+0x5280], R15 ;  /* 0x0052800f10007988 */ /* 0x0005e80008000405 */
[----:B------:R3:W-:Y:S04]  /*21420*/  STS.U16 [R16+UR5+0x5480], R11 ;  /* 0x0054800b10007988 */ /* 0x0007e80008000405 */
[----:B-1----:R-:W3:Y:S01]  /*21430*/  LDL.LU R14, [R1+0xdc] ;  /* 0x0000dc00010e7983 */ /* 0x002ee20000300800 */
[----:B0-----:R-:W-:-:S02]  /*21440*/  @!P3 IMAD.MOV.U32 R9, RZ, RZ, R13 ;  /* 0x000000ffff09b224 */ /* 0x001fc400078e000d */
[----:B----4-:R-:W-:-:S05]  /*21450*/  @!P3 IMAD.MOV.U32 R8, RZ, RZ, R0 ;  /* 0x000000ffff08b224 */ /* 0x010fca00078e0000 */
[----:B------:R0:W4:Y:S02]  /*21460*/  @!P3 LDG.E.U16 R7, desc[UR10][R8.64] ;  /* 0x0000000a0807b981 */ /* 0x000124000c1e1500 */
[----:B0-----:R-:W-:Y:S02]  /*21470*/  PRMT R8, RZ, 0x7610, R8 ;  /* 0x00007610ff087816 */ /* 0x001fe40000000008 */
[----:B--2---:R0:W-:Y:S04]  /*21480*/  STL [R1+0x1498], R6 ;  /* 0x0014980601007387 */ /* 0x0041e80000100800 */
[----:B------:R-:W2:Y:S04]  /*21490*/  LDL R13, [R1+0x708] ;  /* 0x00070800010d7983 */ /* 0x000ea80000100800 */
[----:B------:R-:W2:Y:S04]  /*214a0*/  LDL R5, [R1+0x70c] ;  /* 0x00070c0001057983 */ /* 0x000ea80000100800 */
[----:B------:R-:W2:Y:S04]  /*214b0*/  LDL R0, [R1+0x6ec] ;  /* 0x0006ec0001007983 */ /* 0x000ea80000100800 */
[----:B------:R-:W2:Y:S04]  /*214c0*/  LDL.LU R15, [R1+0xd8] ;  /* 0x0000d800010f7983 */ /* 0x000ea80000300800 */
[----:B------:R-:W2:Y:S01]  /*214d0*/  LDL.LU R28, [R1+0xd4] ;  /* 0x0000d400011c7983 */ /* 0x000ea20000300800 */
[----:B---3--:R-:W-:-:S02]  /*214e0*/  @!P3 IMAD.MOV.U32 R11, RZ, RZ, R10 ;  /* 0x000000ffff0bb224 */ /* 0x008fc400078e000a */
[----:B------:R-:W-:-:S05]  /*214f0*/  @!P3 IMAD.MOV.U32 R10, RZ, RZ, R3 ;  /* 0x000000ffff0ab224 */ /* 0x000fca00078e0003 */
[----:B------:R2:W3:Y:S01]  /*21500*/  @!P3 LDG.E.U16 R8, desc[UR10][R10.64] ;  /* 0x0000000a0a08b981 */ /* 0x0004e2000c1e1500 */
[----:B------:R-:W-:-:S03]  /*21510*/  PRMT R9, RZ, 0x7610, R9 ;  /* 0x00007610ff097816 */ /* 0x000fc60000000009 */
[----:B------:R1:W-:Y:S04]  /*21520*/  STS.U16 [R16+UR5+0x5680], R26 ;  /* 0x0056801a10007988 */ /* 0x0003e80008000405 */
[----:B----4-:R4:W-:Y:S04]  /*21530*/  STL [R1+0x149c], R7 ;  /* 0x00149c0701007387 */ /* 0x0109e80000100800 */
[----:B------:R-:W4:Y:S04]  /*21540*/  LDL R4, [R1+0x6e8] ;  /* 0x0006e80001047983 */ /* 0x000f280000100800 */
[----:B------:R-:W4:Y:S01]  /*21550*/  LDL R3, [R1+0x6cc] ;  /* 0x0006cc0001037983 */ /* 0x000f220000100800 */
[----:B--2---:R-:W-:-:S02]  /*21560*/  @!P3 IMAD.MOV.U32 R11, RZ, RZ, R13 ;  /* 0x000000ffff0bb224 */ /* 0x004fc400078e000d */
[----:B------:R-:W-:-:S05]  /*21570*/  @!P3 IMAD.MOV.U32 R10, RZ, RZ, R5 ;  /* 0x000000ffff0ab224 */ /* 0x000fca00078e0005 */
[----:B------:R2:W2:Y:S04]  /*21580*/  @!P3 LDG.E.U16 R9, desc[UR10][R10.64] ;  /* 0x0000000a0a09b981 */ /* 0x0004a8000c1e1500 */
[----:B---3--:R-:W-:Y:S04]  /*21590*/  STL [R1+0x14a0], R8 ;  /* 0x0014a00801007387 */ /* 0x008fe80000100800 */
[----:B0-----:R-:W3:Y:S04]  /*215a0*/  LDL R6, [R1+0x6c8] ;  /* 0x0006c80001067983 */ /* 0x001ee80000100800 */
[----:B-1----:R-:W3:Y:S04]  /*215b0*/  LDL.LU R26, [R1+0xd0] ;  /* 0x0000d000011a7983 */ /* 0x002ee80000300800 */
[----:B----4-:R-:W4:Y:S04]  /*215c0*/  LDL R7, [R1+0x6a8] ;  /* 0x0006a80001077983 */ /* 0x010f280000100800 */
[----:B------:R-:W4:Y:S01]  /*215d0*/  LDL R5, [R1+0x6ac] ;  /* 0x0006ac0001057983 */ /* 0x000f220000100800 */
[----:B--2---:R-:W-:-:S03]  /*215e0*/  PRMT R10, RZ, 0x7610, R10 ;  /* 0x00007610ff0a7816 */ /* 0x004fc6000000000a */
[----:B------:R0:W-:Y:S01]  /*215f0*/  STS.U16 [R16+UR5+0x5880], R12 ;  /* 0x0058800c10007988 */ /* 0x0001e20008000405 */
[----:B------:R-:W-:Y:S01]  /*21600*/  PRMT R11, RZ, 0x7610, R11 ;  /* 0x00007610ff0b7816 */ /* 0x000fe2000000000b */
[----:B0-----:R-:W-:Y:S02]  /*21610*/  @!P3 IMAD.MOV.U32 R12, RZ, RZ, R0 ;  /* 0x000000ffff0cb224 */ /* 0x001fe400078e0000 */
[----:B------:R-:W-:Y:S04]  /*21620*/  STS.U16 [R16+UR5+0x5a80], R14 ;  /* 0x005a800e10007988 */ /* 0x000fe80008000405 */
[----:B------:R4:W-:Y:S01]  /*21630*/  STS.U16 [R16+UR5+0x5c80], R15 ;  /* 0x005c800f10007988 */ /* 0x0009e20008000405 */
[----:B------:R-:W-:-:S05]  /*21640*/  @!P3 IMAD.MOV.U32 R13, RZ, RZ, R4 ;  /* 0x000000ffff0db224 */ /* 0x000fca00078e0004 */
[----:B------:R0:W2:Y:S02]  /*21650*/  @!P3 LDG.E.U16 R10, desc[UR10][R12.64] ;  /* 0x0000000a0c0ab981 */ /* 0x0000a4000c1e1500 */
[----:B0-----:R-:W-:Y:S02]  /*21660*/  @!P3 IMAD.MOV.U32 R12, RZ, RZ, R3 ;  /* 0x000000ffff0cb224 */ /* 0x001fe400078e0003 */
[----:B------:R0:W-:Y:S04]  /*21670*/  STL [R1+0x14a4], R9 ;  /* 0x0014a40901007387 */ /* 0x0001e80000100800 */
[----:B------:R-:W2:Y:S04]  /*21680*/  LDL R4, [R1+0x688] ;  /* 0x0006880001047983 */ /* 0x000ea80000100800 */
[----:B------:R-:W2:Y:S01]  /*21690*/  LDL R0, [R1+0x68c] ;  /* 0x00068c0001007983 */ /* 0x000ea20000100800 */
[----:B---3--:R-:W-:-:S05]  /*216a0*/  @!P3 IMAD.MOV.U32 R13, RZ, RZ, R6 ;  /* 0x000000ffff0db224 */ /* 0x008fca00078e0006 */
[----:B------:R1:W3:Y:S01]  /*216b0*/  @!P3 LDG.E.U16 R11, desc[UR10][R12.64] ;  /* 0x0000000a0c0bb981 */ /* 0x0002e2000c1e1500 */
[----:B----4-:R-:W-:Y:S02]  /*216c0*/  @!P3 IMAD.MOV.U32 R15, RZ, RZ, R7 ;  /* 0x000000ffff0fb224 */ /* 0x010fe400078e0007 */
[----:B------:R-:W-:Y:S01]  /*216d0*/  @!P3 IMAD.MOV.U32 R14, RZ, RZ, R5 ;  /* 0x000000ffff0eb224 */ /* 0x000fe200078e0005 */
[----:B-1----:R-:W-:-:S06]  /*216e0*/  PRMT R12, RZ, 0x7610, R12 ;  /* 0x00007610ff0c7816 */ /* 0x002fcc000000000c */
[----:B------:R1:W4:Y:S01]  /*216f0*/  @!P3 LDG.E.U16 R12, desc[UR10][R14.64] ;  /* 0x0000000a0e0cb981 */ /* 0x000322000c1e1500 */
[----:B------:R-:W-:-:S03]  /*21700*/  PRMT R13, RZ, 0x7610, R13 ;  /* 0x00007610ff0d7816 */ /* 0x000fc6000000000d */
[----:B--2---:R-:W-:Y:S04]  /*21710*/  STL [R1+0x14a8], R10 ;  /* 0x0014a80a01007387 */ /* 0x004fe80000100800 */
[----:B------:R-:W2:Y:S04]  /*21720*/  LDL R6, [R1+0x668] ;  /* 0x0006680001067983 */ /* 0x000ea80000100800 */
[----:B------:R-:W2:Y:S01]  /*21730*/  LDL R3, [R1+0x66c] ;  /* 0x00066c0001037983 */ /* 0x000ea20000100800 */
[----:B-1----:R-:W-:Y:S02]  /*21740*/  @!P3 IMAD.MOV.U32 R15, RZ, RZ, R4 ;  /* 0x000000ffff0fb224 */ /* 0x002fe400078e0004 */
[----:B------:R-:W-:-:S05]  /*21750*/  @!P3 IMAD.MOV.U32 R14, RZ, RZ, R0 ;  /* 0x000000ffff0eb224 */ /* 0x000fca00078e0000 */
[----:B------:R2:W2:Y:S04]  /*21760*/  @!P3 LDG.E.U16 R13, desc[UR10][R14.64] ;  /* 0x0000000a0e0db981 */ /* 0x0004a8000c1e1500 */
[----:B---3--:R-:W-:Y:S04]  /*21770*/  STL [R1+0x14ac], R11 ;  /* 0x0014ac0b01007387 */ /* 0x008fe80000100800 */
[----:B----4-:R-:W-:Y:S04]  /*21780*/  STL [R1+0x14b0], R12 ;  /* 0x0014b00c01007387 */ /* 0x010fe80000100800 */
[----:B------:R-:W3:Y:S04]  /*21790*/  LDL R5, [R1+0x648] ;  /* 0x0006480001057983 */ /* 0x000ee80000100800 */
[----:B------:R-:W4:Y:S04]  /*217a0*/  LDL R4, [R1+0x64c] ;  /* 0x00064c0001047983 */ /* 0x000f280000100800 */
[----:B0-----:R-:W4:Y:S04]  /*217b0*/  LDL R9, [R1+0x628] ;  /* 0x0006280001097983 */ /* 0x001f280000100800 */
[----:B------:R-:W4:Y:S01]  /*217c0*/  LDL R0, [R1+0x62c] ;  /* 0x00062c0001007983 */ /* 0x000f220000100800 */
[----:B------:R-:W-:-:S03]  /*217d0*/  PRMT R17, RZ, 0x7610, R17 ;  /* 0x00007610ff117816 */ /* 0x000fc60000000011 */
[----:B------:R0:W-:Y:S04]  /*217e0*/  STS.U16 [R16+UR5+0x5e80], R28 ;  /* 0x005e801c10007988 */ /* 0x0001e80008000405 */
[----:B------:R-:W-:Y:S04]  /*217f0*/  STS.U16 [R16+UR5+0x6080], R26 ;  /* 0x0060801a10007988 */ /* 0x000fe80008000405 */
[----:B------:R1:W-:Y:S04]  /*21800*/  STS.U16 [R16+UR5+0x6280], R19 ;  /* 0x0062801310007988 */ /* 0x0003e80008000405 */
[----:B------:R2:W-:Y:S04]  /*21810*/  STS.U16 [R16+UR5+0x6480], R21 ;  /* 0x0064801510007988 */ /* 0x0005e80008000405 */
[----:B0-----:R-:W4:Y:S01]  /*21820*/  LDL.LU R28, [R1+0xcc] ;  /* 0x0000cc00011c7983 */ /* 0x001f220000300800 */
[----:B-1----:R-:W-:Y:S01]  /*21830*/  PRMT R19, RZ, 0x7610, R19 ;  /* 0x00007610ff137816 */ /* 0x002fe20000000013 */
[----:B--2---:R-:W-:-:S02]  /*21840*/  @!P3 IMAD.MOV.U32 R15, RZ, RZ, R6 ;  /* 0x000000ffff0fb224 */ /* 0x004fc400078e0006 */
[----:B------:R-:W-:-:S05]  /*21850*/  @!P3 IMAD.MOV.U32 R14, RZ, RZ, R3 ;  /* 0x000000ffff0eb224 */ /* 0x000fca00078e0003 */
[----:B------:R3:W2:Y:S01]  /*21860*/  @!P3 LDG.E.U16 R17, desc[UR10][R14.64] ;  /* 0x0000000a0e11b981 */ /* 0x0006a2000c1e1500 */
[----:B------:R-:W-:-:S03]  /*21870*/  PRMT R21, RZ, 0x7610, R21 ;  /* 0x00007610ff157816 */ /* 0x000fc60000000015 */
[----:B------:R-:W-:Y:S04]  /*21880*/  STL [R1+0x14b4], R13 ;  /* 0x0014b40d01007387 */ /* 0x000fe80000100800 */
[----:B------:R-:W2:Y:S04]  /*21890*/  LDL R3, [R1+0x60c] ;  /* 0x00060c0001037983 */ /* 0x000ea80000100800 */
[----:B------:R-:W2:Y:S04]  /*218a0*/  LDL R8, [R1+0x608] ;  /* 0x0006080001087983 */ /* 0x000ea80000100800 */
[----:B------:R-:W2:Y:S04]  /*218b0*/  LDL R7, [R1+0x5f4] ;  /* 0x0005f40001077983 */ /* 0x000ea80000100800 */
[----:B------:R-:W2:Y:S01]  /*218c0*/  LDL R6, [R1+0xd74] ;  /* 0x000d740001067983 */ /* 0x000ea20000100800 */
[----:B---3--:R-:W-:-:S02]  /*218d0*/  @!P3 IMAD.MOV.U32 R15, RZ, RZ, R5 ;  /* 0x000000ffff0fb224 */ /* 0x008fc400078e0005 */
[----:B----4-:R-:W-:-:S05]  /*218e0*/  @!P3 IMAD.MOV.U32 R14, RZ, RZ, R4 ;  /* 0x000000ffff0eb224 */ /* 0x010fca00078e0004 */
[----:B------:R0:W3:Y:S02]  /*218f0*/  @!P3 LDG.E.U16 R19, desc[UR10][R14.64] ;  /* 0x0000000a0e13b981 */ /* 0x0000e4000c1e1500 */
[----:B0-----:R-:W-:Y:S02]  /*21900*/  @!P3 IMAD.MOV.U32 R14, RZ, RZ, R0 ;  /* 0x000000ffff0eb224 */ /* 0x001fe400078e0000 */
[----:B------:R-:W-:-:S05]  /*21910*/  @!P3 IMAD.MOV.U32 R15, RZ, RZ, R9 ;  /* 0x000000ffff0fb224 */ /* 0x000fca00078e0009 */
[----:B------:R0:W4:Y:S04]  /*21920*/  @!P3 LDG.E.U16 R21, desc[UR10][R14.64] ;  /* 0x0000000a0e15b981 */ /* 0x000128000c1e1500 */
[----:B--2---:R-:W-:Y:S04]  /*21930*/  STL [R1+0x14b8], R17 ;  /* 0x0014b81101007387 */ /* 0x004fe80000100800 */
[----:B------:R-:W2:Y:S04]  /*21940*/  LDL R5, [R1+0x5e4] ;  /* 0x0005e40001057983 */ /* 0x000ea80000100800 */
[----:B------:R-:W2:Y:S01]  /*21950*/  LDL R4, [R1+0xd94] ;  /* 0x000d940001047983 */ /* 0x000ea20000100800 */
[----:B0-----:R-:W-:-:S03]  /*21960*/  @!P3 IMAD.MOV.U32 R14, RZ, RZ, R3 ;  /* 0x000000ffff0eb224 */ /* 0x001fc600078e0003 */
[----:B---3--:R-:W-:Y:S04]  /*21970*/  STL [R1+0x14bc], R19 ;  /* 0x0014bc1301007387 */ /* 0x008fe80000100800 */
[----:B------:R-:W3:Y:S04]  /*21980*/  LDL R0, [R1+0xdbc] ;  /* 0x000dbc0001007983 */ /* 0x000ee80000100800 */
[----:B----4-:R-:W-:Y:S04]  /*21990*/  STL [R1+0x14c0], R21 ;  /* 0x0014c01501007387 */ /* 0x010fe80000100800 */
[----:B------:R-:W4:Y:S01]  /*219a0*/  LDL R3, [R1+0xd78] ;  /* 0x000d780001037983 */ /* 0x000f220000100800 */
[----:B------:R-:W-:-:S03]  /*219b0*/  @!P3 IMAD.MOV.U32 R15, RZ, RZ, R8 ;  /* 0x000000ffff0fb224 */ /* 0x000fc600078e0008 */
[----:B------:R0:W-:Y:S04]  /*219c0*/  STS.U16 [R16+UR5+0x6680], R23 ;  /* 0x0066801710007988 */ /* 0x0001e80008000405 */
[----:B------:R1:W-:Y:S01]  /*219d0*/  STS.U16 [R16+UR5+0x6880], R25 ;  /* 0x0068801910007988 */ /* 0x0003e20008000405 */
[----:B0-----:R-:W-:Y:S02]  /*219e0*/  PRMT R23, RZ, 0x7610, R23 ;  /* 0x00007610ff177816 */ /* 0x001fe40000000017 */
[----:B-1----:R-:W-:-:S04]  /*219f0*/  PRMT R25, RZ, 0x7610, R25 ;  /* 0x00007610ff197816 */ /* 0x002fc80000000019 */
[----:B------:R0:W4:Y:S01]  /*21a00*/  @!P3 LDG.E.U16 R23, desc[UR10][R14.64] ;  /* 0x0000000a0e17b981 */ /* 0x000122000c1e1500 */
[----:B------:R-:W-:Y:S01]  /*21a10*/  PRMT R27, RZ, 0x7610, R27 ;  /* 0x00007610ff1b7816 */ /* 0x000fe2000000001b */
[----:B0-----:R-:W-:Y:S02]  /*21a20*/  @!P3 IMAD.MOV.U32 R14, RZ, RZ, R6 ;  /* 0x000000ffff0eb224 */ /* 0x001fe400078e0006 */
[----:B------:R-:W-:-:S05]  /*21a30*/  @!P3 IMAD.MOV.U32 R15, RZ, RZ, R7 ;  /* 0x000000ffff0fb224 */ /* 0x000fca00078e0007 */
[----:B------:R2:W4:Y:S02]  /*21a40*/  @!P3 LDG.E.U16 R25, desc[UR10][R14.64] ;  /* 0x0000000a0e19b981 */ /* 0x000524000c1e1500 */
[----:B--2---:R-:W-:Y:S02]  /*21a50*/  @!P3 IMAD.MOV.U32 R14, RZ, RZ, R4 ;  /* 0x000000ffff0eb224 */ /* 0x004fe400078e0004 */
[----:B------:R-:W-:Y:S01]  /*21a60*/  @!P3 IMAD.MOV.U32 R15, RZ, RZ, R5 ;  /* 0x000000ffff0fb224 */ /* 0x000fe200078e0005 */
[----:B------:R-:W-:Y:S04]  /*21a70*/  STS.U16 [R16+UR5+0x6a80], R28 ;  /* 0x006a801c10007988 */ /* 0x000fe80008000405 */
[----:B------:R3:W2:Y:S04]  /*21a80*/  @!P3 LDG.E.U16 R27, desc[UR10][R14.64] ;  /* 0x0000000a0e1bb981 */ /* 0x0006a8000c1e1500 */
[----:B------:R0:W-:Y:S02]  /*21a90*/  STS.U16 [R16+UR5+0x6c80], R29 ;  /* 0x006c801d10007988 */ /* 0x0001e40008000405 */
[----:B0-----:R-:W-:Y:S01]  /*21aa0*/  PRMT R29, RZ, 0x7610, R29 ;  /* 0x00007610ff1d7816 */ /* 0x001fe2000000001d */
[----:B---3--:R-:W-:-:S02]  /*21ab0*/  @!P3 IMAD.MOV.U32 R14, RZ, RZ, R0 ;  /* 0x000000ffff0eb224 */ /* 0x008fc400078e0000 */
[----:B----4-:R-:W-:-:S05]  /*21ac0*/  @!P3 IMAD.MOV.U32 R15, RZ, RZ, R3 ;  /* 0x000000ffff0fb224 */ /* 0x010fca00078e0003 */
[----:B------:R-:W3:Y:S04]  /*21ad0*/  @!P3 LDG.E.U16 R29, desc[UR10][R14.64] ;  /* 0x0000000a0e1db981 */ /* 0x000ee8000c1e1500 */
[----:B------:R-:W-:Y:S04]  /*21ae0*/  STL [R1+0x14c4], R23 ;  /* 0x0014c41701007387 */ /* 0x000fe80000100800 */
[----:B------:R-:W-:Y:S04]  /*21af0*/  STL [R1+0x14c8], R25 ;  /* 0x0014c81901007387 */ /* 0x000fe80000100800 */
[----:B------:R-:W4:Y:S04]  /*21b00*/  LDL.LU R10, [R1+0xc8] ;  /* 0x0000c800010a7983 */ /* 0x000f280000300800 */
[----:B------:R-:W4:Y:S04]  /*21b10*/  LDL.LU R9, [R1+0xb8] ;  /* 0x0000b80001097983 */ /* 0x000f280000300800 */
[----:B------:R-:W4:Y:S04]  /*21b20*/  LDL.LU R8, [R1+0xb0] ;  /* 0x0000b00001087983 */ /* 0x000f280000300800 */
[----:B------:R-:W4:Y:S04]  /*21b30*/  LDL.LU R7, [R1+0xac] ;  /* 0x0000ac0001077983 */ /* 0x000f280000300800 */
[----:B------:R-:W4:Y:S04]  /*21b40*/  LDL.LU R6, [R1+0xa8] ;  /* 0x0000a80001067983 */ /* 0x000f280000300800 */
[----:B------:R-:W4:Y:S04]  /*21b50*/  LDL.LU R5, [R1+0xa4] ;  /* 0x0000a40001057983 */ /* 0x000f280000300800 */
[----:B--2---:R-:W-:Y:S04]  /*21b60*/  STL [R1+0x14cc], R27 ;  /* 0x0014cc1b01007387 */ /* 0x004fe80000100800 */
[----:B------:R-:W2:Y:S04]  /*21b70*/  LDL.LU R4, [R1+0xa0] ;  /* 0x0000a00001047983 */ /* 0x000ea80000300800 */
        /* <DEDUP_REMOVED lines=8> */
[----:B---3--:R-:W-:Y:S04]  /*21c00*/  STL [R1+0x14d0], R29 ;  /* 0x0014d01d01007387 */ /* 0x008fe80000100800 */
        /* <DEDUP_REMOVED lines=12> */
[----:B------:R0:W-:Y:S04]  /*21cd0*/  STL [R1+0x14d8], R14 ;  /* 0x0014d80e01007387 */ /* 0x0001e80000100800 */
[----:B0-----:R-:W3:Y:S04]  /*21ce0*/  LDL.LU R14, [R1+0x70] ;  /* 0x00007000010e7983 */ /* 0x001ee80000300800 */
[----:B---3--:R0:W-:Y:S04]  /*21cf0*/  STL [R1+0x14dc], R14 ;  /* 0x0014dc0e01007387 */ /* 0x0081e80000100800 */
[----:B0-----:R-:W3:Y:S04]  /*21d00*/  LDL.LU R14, [R1+0x74] ;  /* 0x00007400010e7983 */ /* 0x001ee80000300800 */
[----:B---3--:R0:W-:Y:S04]  /*21d10*/  STL [R1+0x14e0], R14 ;  /* 0x0014e00e01007387 */ /* 0x0081e80000100800 */
[----:B0-----:R-:W3:Y:S01]  /*21d20*/  LDL.LU R14, [R1+0x78] ;  /* 0x00007800010e7983 */ /* 0x001ee20000300800 */
[----:B------:R-:W-:-:S03]  /*21d30*/  LOP3.LUT R2, R2, 0x7e, RZ, 0xc0, !PT ;  /* 0x0000007e02027812 */ /* 0x000fc600078ec0ff */
[----:B----4-:R-:W-:Y:S04]  /*21d40*/  STS.U16 [R16+UR5+0x6e80], R10 ;  /* 0x006e800a10007988 */ /* 0x010fe80008000405 */
[----:B------:R-:W-:Y:S01]  /*21d50*/  STS.U16 [R16+UR5+0x7080], R9 ;  /* 0x0070800910007988 */ /* 0x000fe20008000405 */
[----:B------:R-:W-:-:S03]  /*21d60*/  LOP3.LUT R2, R2, 0x20, RZ, 0x3c, !PT ;  /* 0x0000002002027812 */ /* 0x000fc600078e3cff */
[----:B------:R-:W-:Y:S04]  /*21d70*/  STS.U16 [R16+UR5+0x7280], R8 ;  /* 0x0072800810007988 */ /* 0x000fe80008000405 */
[----:B---3--:R0:W-:Y:S04]  /*21d80*/  STL [R1+0x14e4], R14 ;  /* 0x0014e40e01007387 */ /* 0x0081e80000100800 */
[----:B0-----:R-:W3:Y:S04]  /*21d90*/  LDL.LU R14, [R1+0x7c] ;  /* 0x00007c00010e7983 */ /* 0x001ee80000300800 */
[----:B------:R-:W4:Y:S04]  /*21da0*/  LDL.LU R15, [R1+0x6c] ;  /* 0x00006c00010f7983 */ /* 0x000f280000300800 */
        /* <DEDUP_REMOVED lines=12> */
[----:B------:R0:W-:Y:S04]  /*21e70*/  STS.U16 [R16+UR5+0x7480], R7 ;  /* 0x0074800710007988 */ /* 0x0001e80008000405 */
[----:B------:R-:W4:Y:S04]  /*21e80*/  LDL.LU R8, [R1+0x38] ;  /* 0x0000380001087983 */ /* 0x000f280000300800 */
[----:B------:R1:W-:Y:S04]  /*21e90*/  STS.U16 [R16+UR5+0x7680], R6 ;  /* 0x0076800610007988 */ /* 0x0003e80008000405 */
[----:B0-----:R-:W4:Y:S04]  /*21ea0*/  LDL.LU R7, [R1+0x34] ;  /* 0x0000340001077983 */ /* 0x001f280000300800 */
[----:B------:R0:W-:Y:S04]  /*21eb0*/  STS.U16 [R16+UR5+0x7880], R5 ;  /* 0x0078800510007988 */ /* 0x0001e80008000405 */
[----:B-1----:R-:W4:Y:S04]  /*21ec0*/  LDL.LU R6, [R1+0x30] ;  /* 0x0000300001067983 */ /* 0x002f280000300800 */
[----:B--2---:R1:W-:Y:S04]  /*21ed0*/  STS.U16 [R16+UR5+0x7a80], R4 ;  /* 0x007a800410007988 */ /* 0x0043e80008000405 */
[----:B0-----:R-:W2:Y:S04]  /*21ee0*/  LDL.LU R5, [R1+0x2c] ;  /* 0x00002c0001057983 */ /* 0x001ea80000300800 */
[----:B------:R0:W-:Y:S04]  /*21ef0*/  STS.U16 [R16+UR5+0x7c80], R3 ;  /* 0x007c800310007988 */ /* 0x0001e80008000405 */
[----:B-1----:R-:W2:Y:S04]  /*21f00*/  LDL.LU R4, [R1+0x28] ;  /* 0x0000280001047983 */ /* 0x002ea80000300800 */
[----:B------:R1:W-:Y:S04]  /*21f10*/  STS.U16 [R16+UR5+0x7e80], R18 ;  /* 0x007e801210007988 */ /* 0x0003e80008000405 */
[----:B0-----:R-:W2:Y:S04]  /*21f20*/  LDL.LU R3, [R1+0x24] ;  /* 0x0000240001037983 */ /* 0x001ea80000300800 */
[----:B------:R0:W-:Y:S04]  /*21f30*/  STS.U16 [R2+UR5+0x100], R20 ;  /* 0x0001001402007988 */ /* 0x0001e80008000405 */
[----:B-1----:R-:W2:Y:S04]  /*21f40*/  LDL.LU R16, [R1+0x20] ;  /* 0x0000200001107983 */ /* 0x002ea80000300800 */
[----:B------:R-:W2:Y:S04]  /*21f50*/  LDL.LU R18, [R1+0x1c] ;  /* 0x00001c0001127983 */ /* 0x000ea80000300800 */
[----:B------:R1:W-:Y:S04]  /*21f60*/  STS.U16 [R2+UR5+0x300], R22 ;  /* 0x0003001602007988 */ /* 0x0003e80008000405 */
[----:B0-----:R-:W2:Y:S04]  /*21f70*/  LDL.LU R20, [R1+0x18] ;  /* 0x0000180001147983 */ /* 0x001ea80000300800 */
[----:B------:R0:W-:Y:S04]  /*21f80*/  STS.U16 [R2+UR5+0x500], R24 ;  /* 0x0005001802007988 */ /* 0x0001e80008000405 */
[----:B-1----:R-:W2:Y:S04]  /*21f90*/  LDL.LU R22, [R1+0x14] ;  /* 0x0000140001167983 */ /* 0x002ea80000300800 */
[----:B------:R1:W-:Y:S04]  /*21fa0*/  STS.U16 [R2+UR5+0x700], R26 ;  /* 0x0007001a02007988 */ /* 0x0003e80008000405 */
[----:B0-----:R-:W2:Y:S04]  /*21fb0*/  LDL.LU R24, [R1+0x10] ;  /* 0x0000100001187983 */ /* 0x001ea80000300800 */
[----:B------:R0:W-:Y:S04]  /*21fc0*/  STS.U16 [R2+UR5+0x900], R28 ;  /* 0x0009001c02007988 */ /* 0x0001e80008000405 */
[----:B-1----:R-:W2:Y:S04]  /*21fd0*/  LDL.LU R26, [R1+0xc] ;  /* 0x00000c00011a7983 */ /* 0x002ea80000300800 */
[----:B------:R1:W-:Y:S04]  /*21fe0*/  STS.U16 [R2+UR5+0xb00], R0 ;  /* 0x000b000002007988 */ /* 0x0003e80008000405 */
[----:B0-----:R-:W2:Y:S04]  /*21ff0*/  LDL.LU R28, [R1+0x8] ;  /* 0x00000800011c7983 */ /* 0x001ea80000300800 */
[----:B-1----:R-:W2:Y:S04]  /*22000*/  LDL.LU R0, [R1+0x4] ;  /* 0x0000040001007983 */ /* 0x002ea80000300800 */
[----:B---3--:R0:W-:Y:S04]  /*22010*/  STS.U16 [R2+UR5+0xd00], R14 ;  /* 0x000d000e02007988 */ /* 0x0081e80008000405 */
[----:B0-----:R-:W3:Y:S04]  /*22020*/  LDL.LU R14, [R1+0x14e4] ;  /* 0x0014e400010e7983 */ /* 0x001ee80000300800 */
[----:B---3--:R0:W-:Y:S04]  /*22030*/  STS.U16 [R2+UR5+0xf00], R14 ;  /* 0x000f000e02007988 */ /* 0x0081e80008000405 */
[----:B0-----:R-:W3:Y:S04]  /*22040*/  LDL.LU R14, [R1+0x14e0] ;  /* 0x0014e000010e7983 */ /* 0x001ee80000300800 */
[----:B---3--:R0:W-:Y:S04]  /*22050*/  STS.U16 [R2+UR5+0x1100], R14 ;  /* 0x0011000e02007988 */ /* 0x0081e80008000405 */
[----:B0-----:R-:W3:Y:S04]  /*22060*/  LDL.LU R14, [R1+0x14dc] ;  /* 0x0014dc00010e7983 */ /* 0x001ee80000300800 */
[----:B---3--:R0:W-:Y:S04]  /*22070*/  STS.U16 [R2+UR5+0x1300], R14 ;  /* 0x0013000e02007988 */ /* 0x0081e80008000405 */
[----:B----4-:R1:W-:Y:S04]  /*22080*/  STS.U16 [R2+UR5+0x1500], R15 ;  /* 0x0015000f02007988 */ /* 0x0103e80008000405 */
[----:B------:R3:W-:Y:S04]  /*22090*/  STS.U16 [R2+UR5+0x1700], R29 ;  /* 0x0017001d02007988 */ /* 0x0007e80008000405 */
[----:B0-----:R-:W4:Y:S04]  /*220a0*/  LDL.LU R14, [R1+0x14d8] ;  /* 0x0014d800010e7983 */ /* 0x001f280000300800 */
[----:B-1----:R-:W4:Y:S04]  /*220b0*/  LDL.LU R15, [R1+0x14d4] ;  /* 0x0014d400010f7983 */ /* 0x002f280000300800 */
[----:B---3--:R-:W3:Y:S04]  /*220c0*/  LDL.LU R29, [R1+0x14d0] ;  /* 0x0014d000011d7983 */ /* 0x008ee80000300800 */
[----:B------:R0:W-:Y:S04]  /*220d0*/  STS.U16 [R2+UR5+0x1900], R27 ;  /* 0x0019001b02007988 */ /* 0x0001e80008000405 */
[----:B------:R1:W-:Y:S04]  /*220e0*/  STS.U16 [R2+UR5+0x1b00], R25 ;  /* 0x001b001902007988 */ /* 0x0003e80008000405 */
[----:B------:R2:W-:Y:S04]  /*220f0*/  STS.U16 [R2+UR5+0x1d00], R23 ;  /* 0x001d001702007988 */ /* 0x0005e80008000405 */
[----:B0-----:R-:W3:Y:S04]  /*22100*/  LDL.LU R27, [R1+0x14cc] ;  /* 0x0014cc00011b7983 */ /* 0x001ee80000300800 */
[----:B-1----:R-:W3:Y:S04]  /*22110*/  LDL.LU R25, [R1+0x14c8] ;  /* 0x0014c80001197983 */ /* 0x002ee80000300800 */
[----:B--2---:R-:W2:Y:S04]  /*22120*/  LDL.LU R23, [R1+0x14c4] ;  /* 0x0014c40001177983 */ /* 0x004ea80000300800 */
[----:B------:R0:W-:Y:S04]  /*22130*/  STS.U16 [R2+UR5+0x1f00], R21 ;  /* 0x001f001502007988 */ /* 0x0001e80008000405 */
[----:B------:R1:W-:Y:S04]  /*22140*/  STS.U16 [R2+UR5+0x2100], R19 ;  /* 0x0021001302007988 */ /* 0x0003e80008000405 */
[----:B------:R1:W-:Y:S04]  /*22150*/  STS.U16 [R2+UR5+0x2300], R17 ;  /* 0x0023001102007988 */ /* 0x0003e80008000405 */
[----:B0-----:R-:W3:Y:S04]  /*22160*/  LDL.LU R21, [R1+0x14c0] ;  /* 0x0014c00001157983 */ /* 0x001ee80000300800 */
[----:B-1----:R-:W2:Y:S04]  /*22170*/  LDL.LU R19, [R1+0x14bc] ;  /* 0x0014bc0001137983 */ /* 0x002ea80000300800 */
[----:B------:R-:W3:Y:S04]  /*22180*/  LDL.LU R17, [R1+0x14b8] ;  /* 0x0014b80001117983 */ /* 0x000ee80000300800 */
[----:B------:R0:W-:Y:S04]  /*22190*/  STS.U16 [R2+UR5+0x2500], R13 ;  /* 0x0025000d02007988 */ /* 0x0001e80008000405 */
[----:B------:R1:W-:Y:S04]  /*221a0*/  STS.U16 [R2+UR5+0x2700], R12 ;  /* 0x0027000c02007988 */ /* 0x0003e80008000405 */
[----:B------:R1:W-:Y:S04]  /*221b0*/  STS.U16 [R2+UR5+0x2900], R11 ;  /* 0x0029000b02007988 */ /* 0x0003e80008000405 */
[----:B0-----:R-:W2:Y:S04]  /*221c0*/  LDL.LU R13, [R1+0x14b4] ;  /* 0x0014b400010d7983 */ /* 0x001ea80000300800 */
[----:B-1----:R-:W3:Y:S04]  /*221d0*/  LDL.LU R12, [R1+0x14b0] ;  /* 0x0014b000010c7983 */ /* 0x002ee80000300800 */
[----:B------:R-:W2:Y:S04]  /*221e0*/  LDL.LU R11, [R1+0x14ac] ;  /* 0x0014ac00010b7983 */ /* 0x000ea80000300800 */
        /* <DEDUP_REMOVED lines=11> */
[----:B------:R-:W4:Y:S04]  /*222a0*/  LDL.LU R5, [R1+0x1494] ;  /* 0x0014940001057983 */ /* 0x000f280000300800 */
        /* <DEDUP_REMOVED lines=19> */
[----:B0-----:R-:W2:Y:S04]  /*223e0*/  LDL.LU R0, [R1+0x146c] ;  /* 0x00146c0001007983 */ /* 0x001ea80000300800 */
[----:B--2---:R0:W-:Y:S04]  /*223f0*/  STS.U16 [R2+UR5+0x4b00], R0 ;  /* 0x004b000002007988 */ /* 0x0041e80008000405 */
[----:B----4-:R-:W-:Y:S04]  /*22400*/  STS.U16 [R2+UR5+0x4d00], R28 ;  /* 0x004d001c02007988 */ /* 0x010fe80008000405 */
[----:B---3--:R-:W-:Y:S04]  /*22410*/  STS.U16 [R2+UR5+0x4f00], R26 ;  /* 0x004f001a02007988 */ /* 0x008fe80008000405 */
[----:B------:R-:W-:Y:S04]  /*22420*/  STS.U16 [R2+UR5+0x5100], R24 ;  /* 0x0051001802007988 */ /* 0x000fe80008000405 */
[----:B------:R-:W-:Y:S04]  /*22430*/  STS.U16 [R2+UR5+0x5300], R22 ;  /* 0x0053001602007988 */ /* 0x000fe80008000405 */
[----:B------:R-:W-:Y:S04]  /*22440*/  STS.U16 [R2+UR5+0x5500], R20 ;  /* 0x0055001402007988 */ /* 0x000fe80008000405 */
[----:B------:R-:W-:Y:S04]  /*22450*/  STS.U16 [R2+UR5+0x5700], R18 ;  /* 0x0057001202007988 */ /* 0x000fe80008000405 */
[----:B------:R-:W-:Y:S04]  /*22460*/  STS.U16 [R2+UR5+0x5900], R16 ;  /* 0x0059001002007988 */ /* 0x000fe80008000405 */
[----:B------:R-:W-:Y:S04]  /*22470*/  STS.U16 [R2+UR5+0x5b00], R3 ;  /* 0x005b000302007988 */ /* 0x000fe80008000405 */
[----:B------:R1:W-:Y:S04]  /*22480*/  STS.U16 [R2+UR5+0x5d00], R4 ;  /* 0x005d000402007988 */ /* 0x0003e80008000405 */
[----:B0-----:R-:W2:Y:S04]  /*22490*/  LDL.LU R0, [R1+0xda0] ;  /* 0x000da00001007983 */ /* 0x001ea80000300800 */
[----:B------:R0:W-:Y:S04]  /*224a0*/  STS.U16 [R2+UR5+0x5f00], R5 ;  /* 0x005f000502007988 */ /* 0x0001e80008000405 */
[----:B-1----:R-:W3:Y:S04]  /*224b0*/  LDL R4, [R1+0xd50] ;  /* 0x000d500001047983 */ /* 0x002ee80000100800 */
[----:B0-----:R-:W3:Y:S01]  /*224c0*/  LDL R5, [R1+0x5d8] ;  /* 0x0005d80001057983 */ /* 0x001ee20000100800 */
[----:B------:R-:W-:-:S03]  /*224d0*/  PRMT R14, RZ, 0x7610, R14 ;  /* 0x00007610ff0e7816 */ /* 0x000fc6000000000e */
[----:B------:R-:W-:Y:S04]  /*224e0*/  STS.U16 [R2+UR5+0x6100], R6 ;  /* 0x0061000602007988 */ /* 0x000fe80008000405 */
[----:B------:R-:W-:Y:S04]  /*224f0*/  STS.U16 [R2+UR5+0x6300], R7 ;  /* 0x0063000702007988 */ /* 0x000fe80008000405 */
[----:B------:R-:W-:Y:S04]  /*22500*/  STS.U16 [R2+UR5+0x6500], R8 ;  /* 0x0065000802007988 */ /* 0x000fe80008000405 */
[----:B---3--:R-:W3:Y:S04]  /*22510*/  @!P3 LDG.E.U16 R14, desc[UR10][R4.64] ;  /* 0x0000000a040eb981 */ /* 0x008ee8000c1e1500 */
[----:B------:R-:W-:Y:S04]  /*22520*/  STS.U16 [R2+UR5+0x6700], R9 ;  /* 0x0067000902007988 */ /* 0x000fe80008000405 */
        /* <DEDUP_REMOVED lines=10> */
[----:B------:R0:W-:Y:S04]  /*225d0*/  STS.U16 [R2+UR5+0x7d00], R29 ;  /* 0x007d001d02007988 */ /* 0x0001e80008000405 */
[----:B0-----:R-:W4:Y:S04]  /*225e0*/  LDL.LU R2, [R1+0x1468] ;  /* 0x0014680001027983 */ /* 0x001f280000300800 */
[----:B---3--:R0:W-:Y:S04]  /*225f0*/  STL [R1+0x9c], R14 ;  /* 0x00009c0e01007387 */ /* 0x0081e80000100800 */
[----:B0-----:R-:W3:Y:S04]  /*22600*/  LDL.LU R14, [R1+0x1464] ;  /* 0x00146400010e7983 */ /* 0x001ee80000300800 */
[----:B------:R-:W2:Y:S04]  /*22610*/  LDL R4, [R1+0x5c8] ;  /* 0x0005c80001047983 */ /* 0x000ea80000100800 */
[----:B------:R-:W2:Y:S01]  /*22620*/  LDL R5, [R1+0xd40] ;  /* 0x000d400001057983 */ /* 0x000ea20000100800 */
[----:B----4-:R-:W-:-:S02]  /*22630*/  PRMT R2, RZ, 0x7610, R2 ;  /* 0x00007610ff027816 */ /* 0x010fc40000000002 */
[----:B--2---:R-:W-:-:S04]  /*22640*/  @!P3 LOP3.LUT R5, R5, R4, RZ, 0x3c, !PT ;  /* 0x000000040505b212 */ /* 0x004fc800078e3cff */
        /* <DEDUP_REMOVED lines=25> */
[----:B----4-:R-:W-:-:S02]  /*227e0*/  PRMT R15, RZ, 0x7610, R15 ;  /* 0x00007610ff0f7816 */ /* 0x010fc4000000000f */
        /* <DEDUP_REMOVED lines=137> */
[----:B----4-:R0:W-:Y:S04]  /*23080*/  STL [R1+0x54], R13 ;  /* 0x0000540d01007387 */ /* 0x0101e80000100800 */
[----:B0-----:R-:W4:Y:S04]  /*23090*/  LDL R13, [R1+0xa64] ;  /* 0x000a6400010d7983 */ /* 0x001f280000100800 */
        /* <DEDUP_REMOVED lines=26> */
[----:B------:R0:W3:Y:S04]  /*23240*/  @!P3 LDG.E.U16 R15, desc[UR10][R4.64] ;  /* 0x0000000a040fb981 */ /* 0x0000e8000c1e1500 */
[----:B------:R-:W0:Y:S04]  /*23250*/  LDL R4, [R1+0xa80] ;  /* 0x000a800001047983 */ /* 0x000e280000100800 */
[----:B------:R-:W0:Y:S01]  /*23260*/  LDL R5, [R1+0xa84] ;  /* 0x000a840001057983 */ /* 0x000e220000100800 */
[----:B--2---:R-:W-:Y:S02]  /*23270*/  PRMT R2, RZ, 0x7610, R2 ;  /* 0x00007610ff027816 */ /* 0x004fe40000000002 */
        /* <DEDUP_REMOVED lines=10> */
[----:B------:R-:W-:-:S02]  /*23320*/  @!P3 IMAD.MOV.U32 R4, RZ, RZ, R13 ;  /* 0x000000ffff04b224 */ /* 0x000fc400078e000d */
[----:B------:R-:W3:Y:S04]  /*23330*/  LDL R13, [R1+0x9c4] ;  /* 0x0009c400010d7983 */ /* 0x000ee80000100800 */
[----:B----4-:R-:W4:Y:S04]  /*23340*/  @!P3 LDG.E.U16 R14, desc[UR10][R4.64] ;  /* 0x0000000a040eb981 */ /* 0x010f28000c1e1500 */
        /* <DEDUP_REMOVED lines=12> */
[----:B------:R-:W3:Y:S02]  /*23410*/  LDL R5, [R1+0xa24] ;  /* 0x000a240001057983 */ /* 0x000ee40000100800 */
[----:B---3--:R-:W-:-:S02]  /*23420*/  @!P3 LOP3.LUT R5, R5, R4, RZ, 0x3c, !PT ;  /* 0x000000040505b212 */ /* 0x008fc400078e3cff */
[----:B--2---:R-:W-:Y:S02]  /*23430*/  PRMT R2, RZ, 0x7610, R2 ;  /* 0x00007610ff027816 */ /* 0x004fe40000000002 */
        /* <DEDUP_REMOVED lines=12> */
[----:B------:R-:W2:Y:S01]  /*23500*/  LDL R5, [R1+0x9e0] ;  /* 0x0009e00001057983 */ /* 0x000ea20000100800 */
[----:B----4-:R-:W-:Y:S01]  /*23510*/  PRMT R14, RZ, 0x7610, R14 ;  /* 0x00007610ff0e7816 */ /* 0x010fe2000000000e */
[----:B0-----:R-:W-:Y:S02]  /*23520*/  @!P3 IMAD.MOV.U32 R4, RZ, RZ, R15 ;  /* 0x000000ffff04b224 */ /* 0x001fe400078e000f */
[----:B---3--:R0:W-:Y:S01]  /*23530*/  STL [R1+0x30], R8 ;  /* 0x0000300801007387 */ /* 0x0081e20000100800 */
[----:B------:R-:W-:-:S03]  /*23540*/  PRMT R10, RZ, 0x7610, R10 ;  /* 0x00007610ff0a7816 */ /* 0x000fc6000000000a */
[----:B------:R-:W3:Y:S04]  /*23550*/  LDL R15, [R1+0x940] ;  /* 0x00094000010f7983 */ /* 0x000ee80000100800 */
[----:B--2---:R1:W2:Y:S04]  /*23560*/  @!P3 LDG.E.U16 R14, desc[UR10][R4.64] ;  /* 0x0000000a040eb981 */ /* 0x0042a8000c1e1500 */
[----:B0-----:R-:W4:Y:S04]  /*23570*/  LDL R8, [R1+0x964] ;  /* 0x0009640001087983 */ /* 0x001f280000100800 */
[----:B------:R-:W3:Y:S01]  /*23580*/  LDL R5, [R1+0x9c0] ;  /* 0x0009c00001057983 */ /* 0x000ee20000100800 */
[----:B-1----:R-:W-:-:S03]  /*23590*/  @!P3 IMAD.MOV.U32 R4, RZ, RZ, R13 ;  /* 0x000000ffff04b224 */ /* 0x002fc600078e000d */
[----:B--2---:R0:W-:Y:S01]  /*235a0*/  STL [R1+0x2c], R14 ;  /* 0x00002c0e01007387 */ /* 0x0041e20000100800 */
[----:B------:R-:W-:-:S03]  /*235b0*/  PRMT R2, RZ, 0x7610, R2 ;  /* 0x00007610ff027816 */ /* 0x000fc60000000002 */
[----:B------:R-:W2:Y:S04]  /*235c0*/  LDL R13, [R1+0x920] ;  /* 0x00092000010d7983 */ /* 0x000ea80000100800 */
        /* <DEDUP_REMOVED lines=13> */
[----:B------:R-:W2:Y:S02]  /*236a0*/  LDL R5, [R1+0x984] ;  /* 0x0009840001057983 */ /* 0x000ea40000100800 */
[----:B--2---:R-:W-:-:S02]  /*236b0*/  @!P3 LOP3.LUT R5, R5, R4, RZ, 0x3c, !PT ;  /* 0x000000040505b212 */ /* 0x004fc400078e3cff */
[----:B----4-:R-:W-:Y:S02]  /*236c0*/  PRMT R2, RZ, 0x7610, R2 ;  /* 0x00007610ff027816 */ /* 0x010fe40000000002 */
[----:B------:R-:W-:-:S04]  /*236d0*/  @!P3 LOP3.LUT R4, R5, R4, RZ, 0x3c, !PT ;  /* 0x000000040504b212 */ /* 0x000fc800078e3cff */
[----:B------:R-:W-:-:S05]  /*236e0*/  @!P3 LOP3.LUT R5, R5, R4, RZ, 0x3c, !PT ;  /* 0x000000040505b212 */ /* 0x000fca00078e3cff */
[----:B------:R-:W2:Y:S01]  /*236f0*/  @!P3 LDG.E.U16 R2, desc[UR10][R4.64] ;  /* 0x0000000a0402b981 */ /* 0x000ea2000c1e1500 */
[----:B------:R-:W-:-:S03]  /*23700*/  PRMT R7, RZ, 0x7610, R7 ;  /* 0x00007610ff077816 */ /* 0x000fc60000000007 */
[----:B--2---:R0:W-:Y:S04]  /*23710*/  STL [R1+0x20], R2 ;  /* 0x0000200201007387 */ /* 0x0041e80000100800 */
[----:B0-----:R-:W2:Y:S04]  /*23720*/  LDL.LU R2, [R1+0x13fc] ;  /* 0x0013fc0001027983 */ /* 0x001ea80000300800 */
[----:B------:R-:W4:Y:S01]  /*23730*/  LDL R5, [R1+0x960] ;  /* 0x0009600001057983 */ /* 0x000f220000100800 */
[----:B------:R-:W-:Y:S01]  /*23740*/  @!P3 IMAD.MOV.U32 R4, RZ, RZ, R8 ;  /* 0x000000ffff04b224 */ /* 0x000fe200078e0008 */
[----:B------:R-:W-:-:S02]  /*23750*/  PRMT R11, RZ, 0x7610, R11 ;  /* 0x00007610ff0b7816 */ /* 0x000fc4000000000b */
[----:B------:R-:W-:Y:S01]  /*23760*/  PRMT R9, RZ, 0x7610, R9 ;  /* 0x00007610ff097816 */ /* 0x000fe20000000009 */
[----:B------:R-:W2:Y:S04]  /*23770*/  LDL R8, [R1+0x8e0] ;  /* 0x0008e00001087983 */ /* 0x000ea80000100800 */
[----:B----4-:R0:W4:Y:S02]  /*23780*/  @!P3 LDG.E.U16 R7, desc[UR10][R4.64] ;  /* 0x0000000a0407b981 */ /* 0x010124000c1e1500 */
[----:B0-----:R-:W-:Y:S02]  /*23790*/  @!P3 IMAD.MOV.U32 R4, RZ, RZ, R14 ;  /* 0x000000ffff04b224 */ /* 0x001fe400078e000e */
[----:B------:R-:W-:-:S05]  /*237a0*/  @!P3 IMAD.MOV.U32 R5, RZ, RZ, R15 ;  /* 0x000000ffff05b224 */ /* 0x000fca00078e000f */
[----:B------:R3:W2:Y:S02]  /*237b0*/  @!P3 LDG.E.U16 R11, desc[UR10][R4.64] ;  /* 0x0000000a040bb981 */ /* 0x0006a4000c1e1500 */
[----:B---3--:R-:W-:Y:S02]  /*237c0*/  @!P3 IMAD.MOV.U32 R4, RZ, RZ, R10 ;  /* 0x000000ffff04b224 */ /* 0x008fe400078e000a */
[----:B------:R-:W-:-:S05]  /*237d0*/  @!P3 IMAD.MOV.U32 R5, RZ, RZ, R13 ;  /* 0x000000ffff05b224 */ /* 0x000fca00078e000d */
[----:B------:R0:W3:Y:S04]  /*237e0*/  @!P3 LDG.E.U16 R9, desc[UR10][R4.64] ;  /* 0x0000000a0409b981 */ /* 0x0000e8000c1e1500 */
[----:B----4-:R1:W-:Y:S04]  /*237f0*/  STL [R1+0x1c], R7 ;  /* 0x00001c0701007387 */ /* 0x0103e80000100800 */
[----:B------:R-:W4:Y:S04]  /*23800*/  LDL R15, [R1+0x8c0] ;  /* 0x0008c000010f7983 */ /* 0x000f280000100800 */
[----:B-1----:R-:W4:Y:S04]  /*23810*/  LDL R7, [R1+0x8e4] ;  /* 0x0008e40001077983 */ /* 0x002f280000100800 */
[----:B--2---:R1:W-:Y:S04]  /*23820*/  STL [R1+0x18], R11 ;  /* 0x0000180b01007387 */ /* 0x0043e80000100800 */
[----:B------:R-:W0:Y:S04]  /*23830*/  LDL R4, [R1+0x900] ;  /* 0x0009000001047983 */ /* 0x000e280000100800 */
[----:B------:R-:W0:Y:S01]  /*23840*/  LDL R5, [R1+0x904] ;  /* 0x0009040001057983 */ /* 0x000e220000100800 */
[----:B------:R-:W-:-:S03]  /*23850*/  PRMT R2, RZ, 0x7610, R2 ;  /* 0x00007610ff027816 */ /* 0x000fc60000000002 */
[----:B------:R-:W2:Y:S04]  /*23860*/  LDL R14, [R1+0x8a0] ;  /* 0x0008a000010e7983 */ /* 0x000ea80000100800 */
[----:B------:R-:W2:Y:S04]  /*23870*/  LDL R13, [R1+0x8a4] ;  /* 0x0008a400010d7983 */ /* 0x000ea80000100800 */
[----:B------:R-:W2:Y:S04]  /*23880*/  LDL R10, [R1+0x880] ;  /* 0x00088000010a7983 */ /* 0x000ea80000100800 */
[----:B-1----:R-:W2:Y:S01]  /*23890*/  LDL R11, [R1+0x8c4] ;  /* 0x0008c400010b7983 */ /* 0x002ea20000100800 */
[----:B0-----:R-:W-:-:S04]  /*238a0*/  @!P3 LOP3.LUT R5, R5, R4, RZ, 0x3c, !PT ;  /* 0x000000040505b212 */ /* 0x001fc800078e3cff */
[----:B------:R-:W-:-:S04]  /*238b0*/  @!P3 LOP3.LUT R4, R5, R4, RZ, 0x3c, !PT ;  /* 0x000000040504b212 */ /* 0x000fc800078e3cff */
[----:B------:R-:W-:-:S05]  /*238c0*/  @!P3 LOP3.LUT R5, R5, R4, RZ, 0x3c, !PT ;  /* 0x000000040505b212 */ /* 0x000fca00078e3cff */
[----:B------:R-:W4:Y:S04]  /*238d0*/  @!P3 LDG.E.U16 R2, desc[UR10][R4.64] ;  /* 0x0000000a0402b981 */ /* 0x000f28000c1e1500 */
[----:B---3--:R0:W-:Y:S04]  /*238e0*/  STL [R1+0x14], R9 ;  /* 0x0000140901007387 */ /* 0x0081e80000100800 */
[----:B0-----:R-:W3:Y:S04]  /*238f0*/  LDL R9, [R1+0x884] ;  /* 0x0008840001097983 */ /* 0x001ee80000100800 */
[----:B----4-:R0:W-:Y:S04]  /*23900*/  STL [R1+0x10], R2 ;  /* 0x0000100201007387 */ /* 0x0101e80000100800 */
[----:B0-----:R-:W4:Y:S01]  /*23910*/  LDL.LU R2, [R1+0x13f8] ;  /* 0x0013f80001027983 */ /* 0x001f220000300800 */
[----:B------:R-:W-:-:S02]  /*23920*/  @!P3 IMAD.MOV.U32 R4, RZ, RZ, R7 ;  /* 0x000000ffff04b224 */ /* 0x000fc400078e0007 */
[----:B------:R-:W-:Y:S01]  /*23930*/  @!P3 IMAD.MOV.U32 R5, RZ, RZ, R8 ;  /* 0x000000ffff05b224 */ /* 0x000fe200078e0008 */
[----:B------:R-:W-:Y:S01]  /*23940*/  PRMT R6, RZ, 0x7610, R6 ;  /* 0x00007610ff067816 */ /* 0x000fe20000000006 */
[----:B------:R-:W3:Y:S04]  /*23950*/  LDL R8, [R1+0x860] ;  /* 0x0008600001087983 */ /* 0x000ee80000100800 */
[----:B------:R-:W3:Y:S01]  /*23960*/  LDL R7, [R1+0x864] ;  /* 0x0008640001077983 */ /* 0x000ee20000100800 */
[----:B----4-:R-:W-:-:S06]  /*23970*/  PRMT R2, RZ, 0x7610, R2 ;  /* 0x00007610ff027816 */ /* 0x010fcc0000000002 */
[----:B------:R2:W4:Y:S02]  /*23980*/  @!P3 LDG.E.U16 R2, desc[UR10][R4.64] ;  /* 0x0000000a0402b981 */ /* 0x000524000c1e1500 */
[----:B--2---:R-:W-:Y:S02]  /*23990*/  @!P3 IMAD.MOV.U32 R4, RZ, RZ, R11 ;  /* 0x000000ffff04b224 */ /* 0x004fe400078e000b */
[----:B------:R-:W-:-:S05]  /*239a0*/  @!P3 IMAD.MOV.U32 R5, RZ, RZ, R15 ;  /* 0x000000ffff05b224 */ /* 0x000fca00078e000f */
[----:B------:R-:W2:Y:S04]  /*239b0*/  @!P3 LDG.E.U16 R6, desc[UR10][R4.64] ;  /* 0x0000000a0406b981 */ /* 0x000ea8000c1e1500 */
[----:B----4-:R0:W-:Y:S04]  /*239c0*/  STL [R1+0xc], R2 ;  /* 0x00000c0201007387 */ /* 0x0101e80000100800 */
[----:B0-----:R-:W4:Y:S04]  /*239d0*/  LDL.LU R2, [R1+0x13f4] ;  /* 0x0013f40001027983 */ /* 0x001f280000300800 */
[----:B------:R-:W4:Y:S04]  /*239e0*/  LDL R11, [R1+0x840] ;  /* 0x00084000010b7983 */ /* 0x000f280000100800 */
[----:B--2---:R0:W-:Y:S04]  /*239f0*/  STL [R1+0x8], R6 ;  /* 0x0000080601007387 */ /* 0x0041e80000100800 */
[----:B0-----:R-:W2:Y:S01]  /*23a00*/  LDL R6, [R1+0x844] ;  /* 0x0008440001067983 */ /* 0x001ea20000100800 */
[----:B------:R-:W-:Y:S01]  /*23a10*/  PRMT R12, RZ, 0x7610, R12 ;  /* 0x00007610ff0c7816 */ /* 0x000fe2000000000c */
[----:B------:R-:W-:-:S02]  /*23a20*/  @!P3 IMAD.MOV.U32 R4, RZ, RZ, R13 ;  /* 0x000000ffff04b224 */ /* 0x000fc400078e000d */
[----:B------:R-:W-:-:S05]  /*23a30*/  @!P3 IMAD.MOV.U32 R5, RZ, RZ, R14 ;  /* 0x000000ffff05b224 */ /* 0x000fca00078e000e */
[----:B------:R3:W2:Y:S01]  /*23a40*/  @!P3 LDG.E.U16 R12, desc[UR10][R4.64] ;  /* 0x0000000a040cb981 */ /* 0x0006a2000c1e1500 */
[----:B------:R-:W-:Y:S01]  /*23a50*/  PRMT R28, RZ, 0x7610, R28 ;  /* 0x00007610ff1c7816 */ /* 0x000fe2000000001c */
[----:B---3--:R-:W-:Y:S02]  /*23a60*/  @!P3 IMAD.MOV.U32 R4, RZ, RZ, R9 ;  /* 0x000000ffff04b224 */ /* 0x008fe400078e0009 */
[----:B------:R-:W-:Y:S01]  /*23a70*/  @!P3 IMAD.MOV.U32 R5, RZ, RZ, R10 ;  /* 0x000000ffff05b224 */ /* 0x000fe200078e000a */
[----:B------:R-:W3:Y:S04]  /*23a80*/  LDL R9, [R1+0x824] ;  /* 0x0008240001097983 */ /* 0x000ee80000100800 */
[----:B------:R-:W3:Y:S01]  /*23a90*/  LDL R10, [R1+0x820] ;  /* 0x00082000010a7983 */ /* 0x000ee20000100800 */
[----:B------:R-:W-:-:S02]  /*23aa0*/  PRMT R26, RZ, 0x7610, R26 ;  /* 0x00007610ff1a7816 */ /* 0x000fc4000000001a */
[----:B----4-:R-:W-:-:S06]  /*23ab0*/  PRMT R2, RZ, 0x7610, R2 ;  /* 0x00007610ff027816 */ /* 0x010fcc0000000002 */
[----:B------:R0:W4:Y:S02]  /*23ac0*/  @!P3 LDG.E.U16 R2, desc[UR10][R4.64] ;  /* 0x0000000a0402b981 */ /* 0x000124000c1e1500 */
[----:B0-----:R-:W-:Y:S02]  /*23ad0*/  @!P3 IMAD.MOV.U32 R4, RZ, RZ, R7 ;  /* 0x000000ffff04b224 */ /* 0x001fe400078e0007 */
[----:B------:R-:W-:-:S05]  /*23ae0*/  @!P3 IMAD.MOV.U32 R5, RZ, RZ, R8 ;  /* 0x000000ffff05b224 */ /* 0x000fca00078e0008 */
[----:B------:R2:W4:Y:S02]  /*23af0*/  @!P3 LDG.E.U16 R28, desc[UR10][R4.64] ;  /* 0x0000000a041cb981 */ /* 0x000524000c1e1500 */
[----:B--2---:R-:W-:Y:S02]  /*23b00*/  @!P3 IMAD.MOV.U32 R4, RZ, RZ, R6 ;  /* 0x000000ffff04b224 */ /* 0x004fe400078e0006 */
[----:B------:R-:W-:-:S05]  /*23b10*/  @!P3 IMAD.MOV.U32 R5, RZ, RZ, R11 ;  /* 0x000000ffff05b224 */ /* 0x000fca00078e000b */
[----:B------:R3:W2:Y:S01]  /*23b20*/  @!P3 LDG.E.U16 R26, desc[UR10][R4.64] ;  /* 0x0000000a041ab981 */ /* 0x0006a2000c1e1500 */
[----:B------:R-:W-:Y:S01]  /*23b30*/  PRMT R24, RZ, 0x7610, R24 ;  /* 0x00007610ff187816 */ /* 0x000fe20000000018 */
[----:B---3--:R-:W-:Y:S02]  /*23b40*/  @!P3 IMAD.MOV.U32 R4, RZ, RZ, R9 ;  /* 0x000000ffff04b224 */ /* 0x008fe400078e0009 */
[----:B------:R-:W-:-:S05]  /*23b50*/  @!P3 IMAD.MOV.U32 R5, RZ, RZ, R10 ;  /* 0x000000ffff05b224 */ /* 0x000fca00078e000a */
[----:B------:R-:W3:Y:S04]  /*23b60*/  @!P3 LDG.E.U16 R24, desc[UR10][R4.64] ;  /* 0x0000000a0418b981 */ /* 0x000ee8000c1e1500 */
[----:B----4-:R0:W-:Y:S04]  /*23b70*/  STL [R1+0x1384], R2 ;  /* 0x0013840201007387 */ /* 0x0101e80000100800 */
[----:B------:R-:W4:Y:S04]  /*23b80*/  LDL R8, [R1+0x800] ;  /* 0x0008000001087983 */ /* 0x000f280000100800 */
[----:B------:R-:W4:Y:S04]  /*23b90*/  LDL R7, [R1+0x804] ;  /* 0x0008040001077983 */ /* 0x000f280000100800 */
[----:B------:R-:W-:Y:S04]  /*23ba0*/  STL [R1+0x1388], R28 ;  /* 0x0013881c01007387 */ /* 0x000fe80000100800 */
[----:B------:R1:W-:Y:S04]  /*23bb0*/  STL [R1+0x4], R12 ;  /* 0x0000040c01007387 */ /* 0x0003e80000100800 */
[----:B------:R-:W4:Y:S04]  /*23bc0*/  LDL R11, [R1+0x7e4] ;  /* 0x0007e400010b7983 */ /* 0x000f280000100800 */
[----:B------:R-:W4:Y:S04]  /*23bd0*/  LDL R6, [R1+0x7c0] ;  /* 0x0007c00001067983 */ /* 0x000f280000100800 */
[----:B0-----:R-:W4:Y:S04]  /*23be0*/  LDL R2, [R1+0x7c4] ;  /* 0x0007c40001027983 */ /* 0x001f280000100800 */
[----:B-1----:R-:W4:Y:S04]  /*23bf0*/  LDL R12, [R1+0x7e0] ;  /* 0x0007e000010c7983 */ /* 0x002f280000100800 */
[----:B--2---:R-:W-:Y:S04]  /*23c00*/  STL [R1+0x138c], R26 ;  /* 0x00138c1a01007387 */ /* 0x004fe80000100800 */
[----:B------:R-:W2:Y:S04]  /*23c10*/  LDL R10, [R1+0x7a0] ;  /* 0x0007a000010a7983 */ /* 0x000ea80000100800 */
[----:B------:R-:W2:Y:S01]  /*23c20*/  LDL R9, [R1+0x7a4] ;  /* 0x0007a40001097983 */ /* 0x000ea20000100800 */
[----:B------:R-:W-:-:S02]  /*23c30*/  PRMT R22, RZ, 0x7610, R22 ;  /* 0x00007610ff167816 */ /* 0x000fc40000000016 */
[----:B------:R-:W-:Y:S02]  /*23c40*/  PRMT R20, RZ, 0x7610, R20 ;  /* 0x00007610ff147816 */ /* 0x000fe40000000014 */
[----:B------:R-:W-:Y:S02]  /*23c50*/  PRMT R18, RZ, 0x7610, R18 ;  /* 0x00007610ff127816 */ /* 0x000fe40000000012 */
[----:B------:R-:W-:Y:S01]  /*23c60*/  PRMT R16, RZ, 0x7610, R16 ;  /* 0x00007610ff107816 */ /* 0x000fe20000000010 */
[----:B---3--:R-:W-:Y:S01]  /*23c70*/  STL [R1+0x1390], R24 ;  /* 0x0013901801007387 */ /* 0x008fe20000100800 */
[----:B----4-:R-:W-:Y:S02]  /*23c80*/  @!P3 IMAD.MOV.U32 R5, RZ, RZ, R8 ;  /* 0x000000ffff05b224 */ /* 0x010fe400078e0008 */
[----:B------:R-:W-:Y:S01]  /*23c90*/  @!P3 IMAD.MOV.U32 R4, RZ, RZ, R7 ;  /* 0x000000ffff04b224 */ /* 0x000fe200078e0007 */
[----:B------:R-:W3:Y:S04]  /*23ca0*/  LDL R8, [R1+0x780] ;  /* 0x0007800001087983 */ /* 0x000ee80000100800 */
[----:B------:R-:W4:Y:S04]  /*23cb0*/  LDL R7, [R1+0x784] ;  /* 0x0007840001077983 */ /* 0x000f280000100800 */
[----:B------:R0:W3:Y:S02]  /*23cc0*/  @!P3 LDG.E.U16 R22, desc[UR10][R4.64] ;  /* 0x0000000a0416b981 */ /* 0x0000e4000c1e1500 */
[----:B0-----:R-:W-:-:S02]  /*23cd0*/  @!P3 IMAD.MOV.U32 R4, RZ, RZ, R11 ;  /* 0x000000ffff04b224 */ /* 0x001fc400078e000b */
[----:B------:R-:W-:-:S05]  /*23ce0*/  @!P3 IMAD.MOV.U32 R5, RZ, RZ, R12 ;  /* 0x000000ffff05b224 */ /* 0x000fca00078e000c */
[----:B------:R0:W4:Y:S02]  /*23cf0*/  @!P3 LDG.E.U16 R20, desc[UR10][R4.64] ;  /* 0x0000000a0414b981 */ /* 0x000124000c1e1500 */
[----:B0-----:R-:W-:Y:S02]  /*23d00*/  @!P3 IMAD.MOV.U32 R4, RZ, RZ, R2 ;  /* 0x000000ffff04b224 */ /* 0x001fe400078e0002 */
[----:B------:R-:W-:-:S05]  /*23d10*/  @!P3 IMAD.MOV.U32 R5, RZ, RZ, R6 ;  /* 0x000000ffff05b224 */ /* 0x000fca00078e0006 */
[----:B------:R2:W4:Y:S02]  /*23d20*/  @!P3 LDG.E.U16 R18, desc[UR10][R4.64] ;  /* 0x0000000a0412b981 */ /* 0x000524000c1e1500 */
[----:B--2---:R-:W-:Y:S02]  /*23d30*/  @!P3 IMAD.MOV.U32 R4, RZ, RZ, R9 ;  /* 0x000000ffff04b224 */ /* 0x004fe400078e0009 */
[----:B------:R-:W-:-:S05]  /*23d40*/  @!P3 IMAD.MOV.U32 R5, RZ, RZ, R10 ;  /* 0x000000ffff05b224 */ /* 0x000fca00078e000a */
[----:B------:R4:W2:Y:S01]  /*23d50*/  @!P3 LDG.E.U16 R16, desc[UR10][R4.64] ;  /* 0x0000000a0410b981 */ /* 0x0008a2000c1e1500 */
[----:B------:R-:W-:-:S03]  /*23d60*/  PRMT R3, RZ, 0x7610, R3 ;  /* 0x00007610ff037816 */ /* 0x000fc60000000003 */
[----:B---3--:R-:W-:Y:S01]  /*23d70*/  STL [R1+0x1394], R22 ;  /* 0x0013941601007387 */ /* 0x008fe20000100800 */
[----:B----4-:R-:W-:Y:S02]  /*23d80*/  @!P3 IMAD.MOV.U32 R4, RZ, RZ, R7 ;  /* 0x000000ffff04b224 */ /* 0x010fe400078e0007 */
[----:B------:R-:W-:-:S05]  /*23d90*/  @!P3 IMAD.MOV.U32 R5, RZ, RZ, R8 ;  /* 0x000000ffff05b224 */ /* 0x000fca00078e0008 */
[----:B------:R0:W3:Y:S04]  /*23da0*/  @!P3 LDG.E.U16 R3, desc[UR10][R4.64] ;  /* 0x0000000a0403b981 */ /* 0x0000e8000c1e1500 */
[----:B------:R-:W-:Y:S04]  /*23db0*/  STL [R1+0x1398], R20 ;  /* 0x0013981401007387 */ /* 0x000fe80000100800 */
[----:B------:R-:W4:Y:S04]  /*23dc0*/  LDL R6, [R1+0x760] ;  /* 0x0007600001067983 */ /* 0x000f280000100800 */
[----:B------:R-:W4:Y:S04]  /*23dd0*/  LDL R2, [R1+0x764] ;  /* 0x0007640001027983 */ /* 0x000f280000100800 */
[----:B------:R-:W-:Y:S04]  /*23de0*/  STL [R1+0x139c], R18 ;  /* 0x00139c1201007387 */ /* 0x000fe80000100800 */
[----:B------:R-:W4:Y:S04]  /*23df0*/  LDL R13, [R1+0x740] ;  /* 0x00074000010d7983 */ /* 0x000f280000100800 */
[----:B------:R-:W4:Y:S04]  /*23e00*/  LDL R12, [R1+0x744] ;  /* 0x00074400010c7983 */ /* 0x000f280000100800 */
[----:B--2---:R-:W-:Y:S04]  /*23e10*/  STL [R1+0x13a0], R16 ;  /* 0x0013a01001007387 */ /* 0x004fe80000100800 */
[----:B------:R-:W2:Y:S04]  /*23e20*/  LDL R9, [R1+0x720] ;  /* 0x0007200001097983 */ /* 0x000ea80000100800 */
[----:B------:R-:W2:Y:S01]  /*23e30*/  LDL R8, [R1+0x724] ;  /* 0x0007240001087983 */ /* 0x000ea20000100800 */
[----:B0-----:R-:W-:-:S03]  /*23e40*/  PRMT R4, RZ, 0x7610, R4 ;  /* 0x00007610ff047816 */ /* 0x001fc60000000004 */
[----:B------:R-:W2:Y:S04]  /*23e50*/  LDL R11, [R1+0x700] ;  /* 0x00070000010b7983 */ /* 0x000ea80000100800 */
[----:B------:R-:W2:Y:S01]  /*23e60*/  LDL R10, [R1+0x704] ;  /* 0x00070400010a7983 */ /* 0x000ea20000100800 */
[----:B------:R-:W-:-:S03]  /*23e70*/  PRMT R5, RZ, 0x7610, R5 ;  /* 0x00007610ff057816 */ /* 0x000fc60000000005 */
[----:B---3--:R0:W-:Y:S04]  /*23e80*/  STL [R1+0x13a4], R3 ;  /* 0x0013a40301007387 */ /* 0x0081e80000100800 */
[----:B0-----:R-:W3:Y:S01]  /*23e90*/  LDL R3, [R1+0x6e0] ;  /* 0x0006e00001037983 */ /* 0x001ee20000100800 */
[----:B----4-:R-:W-:Y:S02]  /*23ea0*/  @!P3 IMAD.MOV.U32 R7, RZ, RZ, R6 ;  /* 0x000000ffff07b224 */ /* 0x010fe400078e0006 */
[----:B------:R-:W-:Y:S02]  /*23eb0*/  @!P3 IMAD.MOV.U32 R6, RZ, RZ, R2 ;  /* 0x000000ffff06b224 */ /* 0x000fe400078e0002 */
[----:B------:R-:W4:Y:S04]  /*23ec0*/  LDL R2, [R1+0x6e4] ;  /* 0x0006e40001027983 */ /* 0x000f280000100800 */
[----:B------:R0:W4:Y:S02]  /*23ed0*/  @!P3 LDG.E.U16 R4, desc[UR10][R6.64] ;  /* 0x0000000a0604b981 */ /* 0x000124000c1e1500 */
[----:B0-----:R-:W-:-:S02]  /*23ee0*/  @!P3 IMAD.MOV.U32 R7, RZ, RZ, R13 ;  /* 0x000000ffff07b224 */ /* 0x001fc400078e000d */
[----:B------:R-:W-:-:S05]  /*23ef0*/  @!P3 IMAD.MOV.U32 R6, RZ, RZ, R12 ;  /* 0x000000ffff06b224 */ /* 0x000fca00078e000c */
[----:B------:R0:W4:Y:S02]  /*23f00*/  @!P3 LDG.E.U16 R5, desc[UR10][R6.64] ;  /* 0x0000000a0605b981 */ /* 0x000124000c1e1500 */
[----:B0-----:R-:W-:-:S06]  /*23f10*/  PRMT R6, RZ, 0x7610, R6 ;  /* 0x00007610ff067816 */ /* 0x001fcc0000000006 */
[----:B--2---:R0:W2:Y:S01]  /*23f20*/  @!P3 LDG.E.U16 R6, desc[UR10][R8.64] ;  /* 0x0000000a0806b981 */ /* 0x0040a2000c1e1500 */
[----:B------:R-:W-:Y:S01]  /*23f30*/  PRMT R7, RZ, 0x7610, R7 ;  /* 0x00007610ff077816 */ /* 0x000fe20000000007 */
[----:B0-----:R-:W-:Y:S02]  /*23f40*/  @!P3 IMAD.MOV.U32 R8, RZ, RZ, R10 ;  /* 0x000000ffff08b224 */ /* 0x001fe400078e000a */
[----:B------:R-:W-:-:S05]  /*23f50*/  @!P3 IMAD.MOV.U32 R9, RZ, RZ, R11 ;  /* 0x000000ffff09b224 */ /* 0x000fca00078e000b */
[----:B------:R0:W2:Y:S02]  /*23f60*/  @!P3 LDG.E.U16 R7, desc[UR10][R8.64] ;  /* 0x0000000a0807b981 */ /* 0x0000a4000c1e1500 */
[----:B0-----:R-:W-:Y:S01]  /*23f70*/  PRMT R8, RZ, 0x7610, R8 ;  /* 0x00007610ff087816 */ /* 0x001fe20000000008 */
[----:B---3--:R-:W-:Y:S02]  /*23f80*/  @!P3 IMAD.MOV.U32 R11, RZ, RZ, R3 ;  /* 0x000000ffff0bb224 */ /* 0x008fe400078e0003 */
[----:B----4-:R-:W-:Y:S01]  /*23f90*/  @!P3 IMAD.MOV.U32 R10, RZ, RZ, R2 ;  /* 0x000000ffff0ab224 */ /* 0x010fe200078e0002 */
[----:B------:R-:W-:Y:S04]  /*23fa0*/  STL [R1+0x13a8], R4 ;  /* 0x0013a80401007387 */ /* 0x000fe80000100800 */
[----:B------:R-:W3:Y:S04]  /*23fb0*/  LDL R13, [R1+0xd98] ;  /* 0x000d9800010d7983 */ /* 0x000ee80000100800 */
[----:B------:R-:W4:Y:S04]  /*23fc0*/  LDL R12, [R1+0xdac] ;  /* 0x000dac00010c7983 */ /* 0x000f280000100800 */
[----:B------:R3:W4:Y:S04]  /*23fd0*/  @!P3 LDG.E.U16 R8, desc[UR10][R10.64] ;  /* 0x0000000a0a08b981 */ /* 0x000728000c1e1500 */
[----:B------:R0:W-:Y:S04]  /*23fe0*/  STL [R1+0x13ac], R5 ;  /* 0x0013ac0501007387 */ /* 0x0001e80000100800 */
[----:B--2---:R-:W-:Y:S04]  /*23ff0*/  STL [R1+0x13b0], R6 ;  /* 0x0013b00601007387 */ /* 0x004fe80000100800 */
[----:B0-----:R-:W2:Y:S04]  /*24000*/  LDL R5, [R1+0x6c0] ;  /* 0x0006c00001057983 */ /* 0x001ea80000100800 */
[----:B------:R-:W2:Y:S01]  /*24010*/  LDL R4, [R1+0x6c4] ;  /* 0x0006c40001047983 */ /* 0x000ea20000100800 */
[----:B------:R-:W-:-:S03]  /*24020*/  PRMT R9, RZ, 0x7610, R9 ;  /* 0x00007610ff097816 */ /* 0x000fc60000000009 */
[----:B------:R0:W-:Y:S04]  /*24030*/  STL [R1+0x13b4], R7 ;  /* 0x0013b40701007387 */ /* 0x0001e80000100800 */
[----:B------:R-:W2:Y:S04]  /*24040*/  LDL R3, [R1+0x6a0] ;  /* 0x0006a00001037983 */ /* 0x000ea80000100800 */
[----:B------:R-:W2:Y:S01]  /*24050*/  LDL R2, [R1+0x6a4] ;  /* 0x0006a40001027983 */ /* 0x000ea20000100800 */
[----:B---3--:R-:W-:Y:S02]  /*24060*/  @!P3 IMAD.MOV.U32 R11, RZ, RZ, R13 ;  /* 0x000000ffff0bb224 */ /* 0x008fe400078e000d */
[----:B----4-:R-:W-:Y:S01]  /*24070*/  @!P3 IMAD.MOV.U32 R10, RZ, RZ, R12 ;  /* 0x000000ffff0ab224 */ /* 0x010fe200078e000c */
[----:B------:R1:W-:Y:S04]  /*24080*/  STL [R1+0x13b8], R8 ;  /* 0x0013b80801007387 */ /* 0x0003e80000100800 */
[----:B------:R-:W3:Y:S04]  /*24090*/  LDL R14, [R1+0x680] ;  /* 0x00068000010e7983 */ /* 0x000ee80000100800 */
[----:B------:R4:W3:Y:S04]  /*240a0*/  @!P3 LDG.E.U16 R9, desc[UR10][R10.64] ;  /* 0x0000000a0a09b981 */ /* 0x0008e8000c1e1500 */
[----:B0-----:R-:W3:Y:S04]  /*240b0*/  LDL R7, [R1+0x660] ;  /* 0x0006600001077983 */ /* 0x001ee80000100800 */
[----:B------:R-:W3:Y:S04]  /*240c0*/  LDL R6, [R1+0x664] ;  /* 0x0006640001067983 */ /* 0x000ee80000100800 */
[----:B-1----:R-:W3:Y:S01]  /*240d0*/  LDL R8, [R1+0x684] ;  /* 0x0006840001087983 */ /* 0x002ee20000100800 */
[----:B----4-:R-:W-:Y:S01]  /*240e0*/  PRMT R10, RZ, 0x7610, R10 ;  /* 0x00007610ff0a7816 */ /* 0x010fe2000000000a */
[----:B--2---:R-:W-:-:S02]  /*240f0*/  @!P3 IMAD.MOV.U32 R13, RZ, RZ, R5 ;  /* 0x000000ffff0db224 */ /* 0x004fc400078e0005 */
[----:B------:R-:W-:Y:S01]  /*24100*/  @!P3 IMAD.MOV.U32 R12, RZ, RZ, R4 ;  /* 0x000000ffff0cb224 */ /* 0x000fe200078e0004 */
[----:B------:R-:W2:Y:S04]  /*24110*/  LDL R5, [R1+0x640] ;  /* 0x0006400001057983 */ /* 0x000ea80000100800 */
[----:B------:R-:W4:Y:S04]  /*24120*/  LDL R4, [R1+0x644] ;  /* 0x0006440001047983 */ /* 0x000f280000100800 */
[----:B------:R0:W2:Y:S01]  /*24130*/  @!P3 LDG.E.U16 R10, desc[UR10][R12.64] ;  /* 0x0000000a0c0ab981 */ /* 0x0000a2000c1e1500 */
[----:B------:R-:W-:Y:S01]  /*24140*/  PRMT R11, RZ, 0x7610, R11 ;  /* 0x00007610ff0b7816 */ /* 0x000fe2000000000b */
[----:B0-----:R-:W-:-:S02]  /*24150*/  @!P3 IMAD.MOV.U32 R13, RZ, RZ, R3 ;  /* 0x000000ffff0db224 */ /* 0x001fc400078e0003 */
[----:B------:R-:W-:-:S05]  /*24160*/  @!P3 IMAD.MOV.U32 R12, RZ, RZ, R2 ;  /* 0x000000ffff0cb224 */ /* 0x000fca00078e0002 */
        /* <DEDUP_REMOVED lines=8> */
[----:B------:R4:W3:Y:S04]  /*241f0*/  @!P3 LDG.E.U16 R13, desc[UR10][R14.64] ;  /* 0x0000000a0e0db981 */ /* 0x0008e8000c1e1500 */
[----:B--2---:R-:W-:Y:S04]  /*24200*/  STL [R1+0x13bc], R10 ;  /* 0x0013bc0a01007387 */ /* 0x004fe80000100800 */
[----:B------:R-:W2:Y:S04]  /*24210*/  LDL R3, [R1+0x620] ;  /* 0x0006200001037983 */ /* 0x000ea80000100800 */
[----:B------:R-:W2:Y:S01]  /*24220*/  LDL R2, [R1+0x624] ;  /* 0x0006240001027983 */ /* 0x000ea20000100800 */
[----:B------:R-:W-:Y:S01]  /*24230*/  PRMT R17, RZ, 0x7610, R17 ;  /* 0x00007610ff117816 */ /* 0x000fe20000000011 */
[----:B----4-:R-:W-:-:S02]  /*24240*/  @!P3 IMAD.MOV.U32 R14, RZ, RZ, R4 ;  /* 0x000000ffff0eb224 */ /* 0x010fc400078e0004 */
[----:B------:R-:W-:-:S05]  /*24250*/  @!P3 IMAD.MOV.U32 R15, RZ, RZ, R5 ;  /* 0x000000ffff0fb224 */ /* 0x000fca00078e0005 */
[----:B------:R2:W4:Y:S01]  /*24260*/  @!P3 LDG.E.U16 R17, desc[UR10][R14.64] ;  /* 0x0000000a0e11b981 */ /* 0x000522000c1e1500 */
[----:B------:R-:W-:-:S03]  /*24270*/  PRMT R19, RZ, 0x7610, R19 ;  /* 0x00007610ff137816 */ /* 0x000fc60000000013 */
[----:B------:R0:W-:Y:S04]  /*24280*/  STL [R1+0x13c0], R11 ;  /* 0x0013c00b01007387 */ /* 0x0001e80000100800 */
[----:B---3--:R-:W-:Y:S04]  /*24290*/  STL [R1+0x13c4], R12 ;  /* 0x0013c40c01007387 */ /* 0x008fe80000100800 */
[----:B------:R-:W-:Y:S04]  /*242a0*/  STL [R1+0x13c8], R13 ;  /* 0x0013c80d01007387 */ /* 0x000fe80000100800 */
[----:B------:R-:W3:Y:S01]  /*242b0*/  LDL R4, [R1+0x604] ;  /* 0x0006040001047983 */ /* 0x000ee20000100800 */
[----:B--2---:R-:W-:-:S02]  /*242c0*/  @!P3 IMAD.MOV.U32 R15, RZ, RZ, R3 ;  /* 0x000000ffff0fb224 */ /* 0x004fc400078e0003 */
[----:B------:R-:W-:-:S05]  /*242d0*/  @!P3 IMAD.MOV.U32 R14, RZ, RZ, R2 ;  /* 0x000000ffff0eb224 */ /* 0x000fca00078e0002 */
[----:B------:R3:W2:Y:S04]  /*242e0*/  @!P3 LDG.E.U16 R19, desc[UR10][R14.64] ;  /* 0x0000000a0e13b981 */ /* 0x0006a8000c1e1500 */
[----:B----4-:R-:W-:Y:S04]  /*242f0*/  STL [R1+0x13cc], R17 ;  /* 0x0013cc1101007387 */ /* 0x010fe80000100800 */
[----:B0-----:R-:W4:Y:S04]  /*24300*/  LDL R11, [R1+0x600] ;  /* 0x00060000010b7983 */ /* 0x001f280000100800 */
[----:B------:R-:W4:Y:S04]  /*24310*/  LDL R10, [R1+0x5f0] ;  /* 0x0005f000010a7983 */ /* 0x000f280000100800 */
[----:B------:R-:W4:Y:S04]  /*24320*/  LDL R8, [R1+0xd7c] ;  /* 0x000d7c0001087983 */ /* 0x000f280000100800 */
[----:B------:R-:W4:Y:S04]  /*24330*/  LDL R7, [R1+0xd60] ;  /* 0x000d600001077983 */ /* 0x000f280000100800 */
[----:B------:R-:W4:Y:S04]  /*24340*/  LDL R3, [R1+0xd9c] ;  /* 0x000d9c0001037983 */ /* 0x000f280000100800 */
[----:B------:R-:W4:Y:S04]  /*24350*/  LDL R6, [R1+0xd80] ;  /* 0x000d800001067983 */ /* 0x000f280000100800 */
[----:B------:R-:W4:Y:S04]  /*24360*/  LDL R5, [R1+0xdb8] ;  /* 0x000db80001057983 */ /* 0x000f280000100800 */
[----:B------:R-:W4:Y:S04]  /*24370*/  LDL.LU R16, [R1+0x9c] ;  /* 0x00009c0001107983 */ /* 0x000f280000300800 */
[----:B------:R-:W4:Y:S04]  /*24380*/  LDL.LU R18, [R1+0x98] ;  /* 0x0000980001127983 */ /* 0x000f280000300800 */
[----:B------:R-:W4:Y:S04]  /*24390*/  LDL.LU R20, [R1+0x94] ;  /* 0x0000940001147983 */ /* 0x000f280000300800 */
[----:B------:R-:W4:Y:S04]  /*243a0*/  LDL.LU R22, [R1+0x90] ;  /* 0x0000900001167983 */ /* 0x000f280000300800 */
[----:B------:R-:W4:Y:S04]  /*243b0*/  LDL.LU R24, [R1+0x8c] ;  /* 0x00008c0001187983 */ /* 0x000f280000300800 */
[----:B------:R-:W4:Y:S04]  /*243c0*/  LDL.LU R26, [R1+0x88] ;  /* 0x00008800011a7983 */ /* 0x000f280000300800 */
[----:B------:R-:W4:Y:S04]  /*243d0*/  LDL.LU R28, [R1+0x84] ;  /* 0x00008400011c7983 */ /* 0x000f280000300800 */
[----:B------:R-:W4:Y:S01]  /*243e0*/  LDL.LU R2, [R1+0x80] ;  /* 0x0000800001027983 */ /* 0x000f220000300800 */
[----:B---3--:R-:W-:-:S03]  /*243f0*/  @!P3 IMAD.MOV.U32 R14, RZ, RZ, R4 ;  /* 0x000000ffff0eb224 */ /* 0x008fc600078e0004 */
[----:B--2---:R-:W-:Y:S04]  /*24400*/  STL [R1+0x13d0], R19 ;  /* 0x0013d01301007387 */ /* 0x004fe80000100800 */
[----:B------:R-:W2:Y:S01]  /*24410*/  LDL R4, [R1+0xda8] ;  /* 0x000da80001047983 */ /* 0x000ea20000100800 */
[----:B------:R-:W-:Y:S01]  /*24420*/  PRMT R21, RZ, 0x7610, R21 ;  /* 0x00007610ff157816 */ /* 0x000fe20000000015 */
[----:B----4-:R-:W-:Y:S01]  /*24430*/  @!P3 IMAD.MOV.U32 R15, RZ, RZ, R11 ;  /* 0x000000ffff0fb224 */ /* 0x010fe200078e000b */
[----:B------:R-:W-:-:S04]  /*24440*/  PRMT R23, RZ, 0x7610, R23 ;  /* 0x00007610ff177816 */ /* 0x000fc80000000017 */
[----:B------:R0:W3:Y:S01]  /*24450*/  @!P3 LDG.E.U16 R21, desc[UR10][R14.64] ;  /* 0x0000000a0e15b981 */ /* 0x0000e2000c1e1500 */
[----:B------:R-:W-:Y:S01]  /*24460*/  PRMT R25, RZ, 0x7610, R25 ;  /* 0x00007610ff197816 */ /* 0x000fe20000000019 */
[----:B0-----:R-:W-:Y:S02]  /*24470*/  @!P3 IMAD.MOV.U32 R14, RZ, RZ, R8 ;  /* 0x000000ffff0eb224 */ /* 0x001fe400078e0008 */
[----:B------:R-:W-:-:S05]  /*24480*/  @!P3 IMAD.MOV.U32 R15, RZ, RZ, R10 ;  /* 0x000000ffff0fb224 */ /* 0x000fca00078e000a */
[----:B------:R0:W4:Y:S01]  /*24490*/  @!P3 LDG.E.U16 R23, desc[UR10][R14.64] ;  /* 0x0000000a0e17b981 */ /* 0x000122000c1e1500 */
[----:B------:R-:W-:Y:S01]  /*244a0*/  PRMT R27, RZ, 0x7610, R27 ;  /* 0x00007610ff1b7816 */ /* 0x000fe2000000001b */
[----:B0-----:R-:W-:Y:S02]  /*244b0*/  @!P3 IMAD.MOV.U32 R14, RZ, RZ, R3 ;  /* 0x000000ffff0eb224 */ /* 0x001fe400078e0003 */
[----:B------:R-:W-:-:S05]  /*244c0*/  @!P3 IMAD.MOV.U32 R15, RZ, RZ, R7 ;  /* 0x000000ffff0fb224 */ /* 0x000fca00078e0007 */
[----:B------:R0:W4:Y:S01]  /*244d0*/  @!P3 LDG.E.U16 R25, desc[UR10][R14.64] ;  /* 0x0000000a0e19b981 */ /* 0x000122000c1e1500 */
[----:B------:R-:W-:Y:S01]  /*244e0*/  PRMT R29, RZ, 0x7610, R29 ;  /* 0x00007610ff1d7816 */ /* 0x000fe2000000001d */
[----:B0-----:R-:W-:Y:S02]  /*244f0*/  @!P3 IMAD.MOV.U32 R14, RZ, RZ, R5 ;  /* 0x000000ffff0eb224 */ /* 0x001fe400078e0005 */
[----:B------:R-:W-:-:S05]  /*24500*/  @!P3 IMAD.MOV.U32 R15, RZ, RZ, R6 ;  /* 0x000000ffff0fb224 */ /* 0x000fca00078e0006 */
[----:B------:R0:W4:Y:S02]  /*24510*/  @!P3 LDG.E.U16 R27, desc[UR10][R14.64] ;  /* 0x0000000a0e1bb981 */ /* 0x000124000c1e1500 */
[----:B0-----:R-:W-:Y:S02]  /*24520*/  @!P3 IMAD.MOV.U32 R15, RZ, RZ, R0 ;  /* 0x000000ffff0fb224 */ /* 0x001fe400078e0000 */
[----:B--2---:R-:W-:-:S05]  /*24530*/  @!P3 IMAD.MOV.U32 R14, RZ, RZ, R4 ;  /* 0x000000ffff0eb224 */ /* 0x004fca00078e0004 */
[----:B------:R-:W2:Y:S04]  /*24540*/  @!P3 LDG.E.U16 R29, desc[UR10][R14.64] ;  /* 0x0000000a0e1db981 */ /* 0x000ea8000c1e1500 */
[----:B---3--:R-:W-:Y:S04]  /*24550*/  STL [R1+0x13d4], R21 ;  /* 0x0013d41501007387 */ /* 0x008fe80000100800 */
[----:B----4-:R-:W-:Y:S04]  /*24560*/  STL [R1+0x13d8], R23 ;  /* 0x0013d81701007387 */ /* 0x010fe80000100800 */
[----:B------:R-:W-:Y:S04]  /*24570*/  STL [R1+0x13dc], R25 ;  /* 0x0013dc1901007387 */ /* 0x000fe80000100800 */
[----:B------:R-:W-:Y:S04]  /*24580*/  STL [R1+0x13e0], R27 ;  /* 0x0013e01b01007387 */ /* 0x000fe80000100800 */
[----:B------:R-:W-:Y:S04]  /*24590*/  STL [R1+0xe00], R0 ;  /* 0x000e000001007387 */ /* 0x000fe80000100800 */
[----:B--2---:R0:W-:Y:S04]  /*245a0*/  STL [R1+0x13e4], R29 ;  /* 0x0013e41d01007387 */ /* 0x0041e80000100800 */
[----:B0-----:R-:W2:Y:S04]  /*245b0*/  LDL.LU R29, [R1+0x70] ;  /* 0x00007000011d7983 */ /* 0x001ea80000300800 */
[----:B--2---:R0:W-:Y:S04]  /*245c0*/  STL [R1+0x13e8], R29 ;  /* 0x0013e81d01007387 */ /* 0x0041e80000100800 */
[----:B0-----:R-:W2:Y:S04]  /*245d0*/  LDL.LU R29, [R1+0x74] ;  /* 0x00007400011d7983 */ /* 0x001ea80000300800 */
[----:B--2---:R0:W-:Y:S04]  /*245e0*/  STL [R1+0x13ec], R29 ;  /* 0x0013ec1d01007387 */ /* 0x0041e80000100800 */
[----:B0-----:R-:W2:Y:S01]  /*245f0*/  LDL.LU R29, [R1+0x78] ;  /* 0x00007800011d7983 */ /* 0x001ea20000300800 */
[----:B------:R-:W0:Y:S03]  /*24600*/  S2R R3, SR_TID.X ;  /* 0x0000000000037919 */ /* 0x000e260000002100 */
[----:B--2---:R1:W-:Y:S04]  /*24610*/  STL [R1+0x13f0], R29 ;  /* 0x0013f01d01007387 */ /* 0x0043e80000100800 */
[----:B-1----:R-:W2:Y:S01]  /*24620*/  LDL.LU R29, [R1+0x7c] ;  /* 0x00007c00011d7983 */ /* 0x002ea20000300800 */
[----:B0-----:R-:W-:-:S03]  /*24630*/  IMAD.SHL.U32 R3, R3, 0x2, RZ ;  /* 0x0000000203037824 */ /* 0x001fc600078e00ff */
[----:B------:R-:W3:Y:S04]  /*24640*/  LDL.LU R27, [R1+0x6c] ;  /* 0x00006c00011b7983 */ /* 0x000ee80000300800 */
[----:B------:R-:W4:Y:S04]  /*24650*/  LDL.LU R25, [R1+0x68] ;  /* 0x0000680001197983 */ /* 0x000f280000300800 */
[----:B------:R-:W4:Y:S04]  /*24660*/  LDL.LU R23, [R1+0x64] ;  /* 0x0000640001177983 */ /* 0x000f280000300800 */
[----:B------:R-:W4:Y:S01]  /*24670*/  LDL.LU R21, [R1+0x60] ;  /* 0x0000600001157983 */ /* 0x000f220000300800 */
[----:B------:R-:W-:-:S03]  /*24680*/  LOP3.LUT R0, R3, 0x7e, RZ, 0xc0, !PT ;  /* 0x0000007e03007812 */ /* 0x000fc600078ec0ff */
[----:B------:R-:W4:Y:S01]  /*24690*/  LDL.LU R19, [R1+0x5c] ;  /* 0x00005c0001137983 */ /* 0x000f220000300800 */
[----:B------:R-:W-:-:S03]  /*246a0*/  LOP3.LUT R3, R3, 0x7e, RZ, 0xc0, !PT ;  /* 0x0000007e03037812 */ /* 0x000fc600078ec0ff */
[----:B------:R-:W4:Y:S04]  /*246b0*/  LDL.LU R17, [R1+0x58] ;  /* 0x0000580001117983 */ /* 0x000f280000300800 */
        /* <DEDUP_REMOVED lines=9> */
[----:B------:R-:W4:Y:S04]  /*24750*/  LDL.LU R5, [R1+0x38] ;  /* 0x0000380001057983 */ /* 0x000f280000300800 */
[----:B------:R0:W-:Y:S04]  /*24760*/  STS.U16 [R3+UR5+0x7f00], R9 ;  /* 0x007f000903007988 */ /* 0x0001e80008000405 */
[----:B------:R-:W4:Y:S04]  /*24770*/  LDL.LU R4, [R1+0x34] ;  /* 0x0000340001047983 */ /* 0x000f280000300800 */
[----:B------:R1:W-:Y:S04]  /*24780*/  STS.U16 [R0+UR5+0x180], R16 ;  /* 0x0001801000007988 */ /* 0x0003e80008000405 */
[----:B------:R1:W-:Y:S04]  /*24790*/  STS.U16 [R0+UR5+0x380], R18 ;  /* 0x0003801200007988 */ /* 0x0003e80008000405 */
[----:B------:R1:W-:Y:S04]  /*247a0*/  STS.U16 [R0+UR5+0x580], R20 ;  /* 0x0005801400007988 */ /* 0x0003e80008000405 */
[----:B------:R1:W-:Y:S04]  /*247b0*/  STS.U16 [R0+UR5+0x780], R22 ;  /* 0x0007801600007988 */ /* 0x0003e80008000405 */
[----:B------:R1:W-:Y:S04]  /*247c0*/  STS.U16 [R0+UR5+0x980], R24 ;  /* 0x0009801800007988 */ /* 0x0003e80008000405 */
[----:B0-----:R-:W4:Y:S04]  /*247d0*/  LDL.LU R3, [R1+0x30] ;  /* 0x0000300001037983 */ /* 0x001f280000300800 */
[----:B-1----:R-:W4:Y:S04]  /*247e0*/  LDL.LU R16, [R1+0x2c] ;  /* 0x00002c0001107983 */ /* 0x002f280000300800 */
[----:B------:R-:W4:Y:S04]  /*247f0*/  LDL.LU R18, [R1+0x28] ;  /* 0x0000280001127983 */ /* 0x000f280000300800 */
[----:B------:R-:W4:Y:S04]  /*24800*/  LDL.LU R20, [R1+0x24] ;  /* 0x0000240001147983 */ /* 0x000f280000300800 */
[----:B------:R-:W4:Y:S04]  /*24810*/  LDL.LU R22, [R1+0x20] ;  /* 0x0000200001167983 */ /* 0x000f280000300800 */
[----:B------:R0:W-:Y:S04]  /*24820*/  STS.U16 [R0+UR5+0xb80], R26 ;  /* 0x000b801a00007988 */ /* 0x0001e80008000405 */
[----:B------:R-:W4:Y:S04]  /*24830*/  LDL.LU R24, [R1+0x1c] ;  /* 0x00001c0001187983 */ /* 0x000f280000300800 */
[----:B------:R1:W-:Y:S04]  /*24840*/  STS.U16 [R0+UR5+0xd80], R28 ;  /* 0x000d801c00007988 */ /* 0x0003e80008000405 */
[----:B------:R1:W-:Y:S04]  /*24850*/  STS.U16 [R0+UR5+0xf80], R2 ;  /* 0x000f800200007988 */ /* 0x0003e80008000405 */
[----:B0-----:R-:W4:Y:S04]  /*24860*/  LDL.LU R26, [R1+0x18] ;  /* 0x00001800011a7983 */ /* 0x001f280000300800 */
[----:B-1----:R-:W4:Y:S04]  /*24870*/  LDL.LU R28, [R1+0x14] ;  /* 0x00001400011c7983 */ /* 0x002f280000300800 */
[----:B------:R-:W4:Y:S04]  /*24880*/  LDL.LU R2, [R1+0x10] ;  /* 0x0000100001027983 */ /* 0x000f280000300800 */
[----:B------:R-:W4:Y:S04]  /*24890*/  LDL.LU R9, [R1+0xc] ;  /* 0x00000c0001097983 */ /* 0x000f280000300800 */
[----:B------:R-:W4:Y:S04]  /*248a0*/  LDL.LU R14, [R1+0x8] ;  /* 0x00000800010e7983 */ /* 0x000f280000300800 */
[----:B------:R-:W4:Y:S04]  /*248b0*/  LDL.LU R15, [R1+0x4] ;  /* 0x00000400010f7983 */ /* 0x000f280000300800 */
[----:B--2---:R0:W-:Y:S04]  /*248c0*/  STS.U16 [R0+UR5+0x1180], R29 ;  /* 0x0011801d00007988 */ /* 0x0041e80008000405 */
[----:B0-----:R-:W2:Y:S04]  /*248d0*/  LDL.LU R29, [R1+0x13f0] ;  /* 0x0013f000011d7983 */ /* 0x001ea80000300800 */
[----:B--2---:R0:W-:Y:S04]  /*248e0*/  STS.U16 [R0+UR5+0x1380], R29 ;  /* 0x0013801d00007988 */ /* 0x0041e80008000405 */
[----:B0-----:R-:W2:Y:S04]  /*248f0*/  LDL.LU R29, [R1+0x13ec] ;  /* 0x0013ec00011d7983 */ /* 0x001ea80000300800 */
[----:B--2---:R0:W-:Y:S04]  /*24900*/  STS.U16 [R0+UR5+0x1580], R29 ;  /* 0x0015801d00007988 */ /* 0x0041e80008000405 */
[----:B0-----:R-:W2:Y:S04]  /*24910*/  LDL.LU R29, [R1+0x13e8] ;  /* 0x0013e800011d7983 */ /* 0x001ea80000300800 */
[----:B--2---:R0:W-:Y:S04]  /*24920*/  STS.U16 [R0+UR5+0x1780], R29 ;  /* 0x0017801d00007988 */ /* 0x0041e80008000405 */
[----:B---3--:R1:W-:Y:S04]  /*24930*/  STS.U16 [R0+UR5+0x1980], R27 ;  /* 0x0019801b00007988 */ /* 0x0083e80008000405 */
[----:B----4-:R2:W-:Y:S04]  /*24940*/  STS.U16 [R0+UR5+0x1b80], R25 ;  /* 0x001b801900007988 */ /* 0x0105e80008000405 */
[----:B------:R3:W-:Y:S04]  /*24950*/  STS.U16 [R0+UR5+0x1d80], R23 ;  /* 0x001d801700007988 */ /* 0x0007e80008000405 */
[----:B------:R4:W-:Y:S04]  /*24960*/  STS.U16 [R0+UR5+0x1f80], R21 ;  /* 0x001f801500007988 */ /* 0x0009e80008000405 */
[----:B------:R4:W-:Y:S04]  /*24970*/  STS.U16 [R0+UR5+0x2180], R19 ;  /* 0x0021801300007988 */ /* 0x0009e80008000405 */
[----:B0-----:R-:W4:Y:S04]  /*24980*/  LDL.LU R29, [R1+0x13e4] ;  /* 0x0013e400011d7983 */ /* 0x001f280000300800 */
[----:B-1----:R-:W4:Y:S04]  /*24990*/  LDL.LU R27, [R1+0x13e0] ;  /* 0x0013e000011b7983 */ /* 0x002f280000300800 */
[----:B--2---:R-:W2:Y:S04]  /*249a0*/  LDL.LU R25, [R1+0x13dc] ;  /* 0x0013dc0001197983 */ /* 0x004ea80000300800 */
[----:B---3--:R-:W3:Y:S04]  /*249b0*/  LDL.LU R23, [R1+0x13d8] ;  /* 0x0013d80001177983 */ /* 0x008ee80000300800 */
[----:B----4-:R-:W4:Y:S04]  /*249c0*/  LDL.LU R21, [R1+0x13d4] ;  /* 0x0013d40001157983 */ /* 0x010f280000300800 */
[----:B------:R-:W2:Y:S04]  /*249d0*/  LDL.LU R19, [R1+0x13d0] ;  /* 0x0013d00001137983 */ /* 0x000ea80000300800 */
[----:B------:R0:W-:Y:S04]  /*249e0*/  STS.U16 [R0+UR5+0x2380], R17 ;  /* 0x0023801100007988 */ /* 0x0001e80008000405 */
[----:B------:R1:W-:Y:S04]  /*249f0*/  STS.U16 [R0+UR5+0x2580], R13 ;  /* 0x0025800d00007988 */ /* 0x0003e80008000405 */
[----:B------:R1:W-:Y:S04]  /*24a00*/  STS.U16 [R0+UR5+0x2780], R12 ;  /* 0x0027800c00007988 */ /* 0x0003e80008000405 */
[----:B------:R1:W-:Y:S04]  /*24a10*/  STS.U16 [R0+UR5+0x2980], R11 ;  /* 0x0029800b00007988 */ /* 0x0003e80008000405 */
[----:B------:R1:W-:Y:S04]  /*24a20*/  STS.U16 [R0+UR5+0x2b80], R10 ;  /* 0x002b800a00007988 */ /* 0x0003e80008000405 */
[----:B------:R1:W-:Y:S04]  /*24a30*/  STS.U16 [R0+UR5+0x2d80], R8 ;  /* 0x002d800800007988 */ /* 0x0003e80008000405 */
[----:B0-----:R-:W3:Y:S04]  /*24a40*/  LDL.LU R17, [R1+0x13cc] ;  /* 0x0013cc0001117983 */ /* 0x001ee80000300800 */
[----:B-1----:R-:W4:Y:S04]  /*24a50*/  LDL.LU R13, [R1+0x13c8] ;  /* 0x0013c800010d7983 */ /* 0x002f280000300800 */
[----:B------:R-:W2:Y:S04]  /*24a60*/  LDL.LU R12, [R1+0x13c4] ;  /* 0x0013c400010c7983 */ /* 0x000ea80000300800 */
[----:B------:R-:W3:Y:S04]  /*24a70*/  LDL.LU R11, [R1+0x13c0] ;  /* 0x0013c000010b7983 */ /* 0x000ee80000300800 */
[----:B------:R-:W4:Y:S04]  /*24a80*/  LDL.LU R10, [R1+0x13bc] ;  /* 0x0013bc00010a7983 */ /* 0x000f280000300800 */
        /* <DEDUP_REMOVED lines=26> */
[----:B0-----:R-:W3:Y:S04]  /*24c30*/  LDL.LU R2, [R1+0x1384] ;  /* 0x0013840001027983 */ /* 0x001ee80000300800 */
[----:B------:R-:W-:Y:S04]  /*24c40*/  STS.U16 [R0+UR5+0x4980], R9 ;  /* 0x0049800900007988 */ /* 0x000fe80008000405 */
[----:B------:R-:W-:Y:S04]  /*24c50*/  STS.U16 [R0+UR5+0x4b80], R14 ;  /* 0x004b800e00007988 */ /* 0x000fe80008000405 */
[----:B------:R-:W-:Y:S04]  /*24c60*/  STS.U16 [R0+UR5+0x4d80], R15 ;  /* 0x004d800f00007988 */ /* 0x000fe80008000405 */
[----:B---3--:R0:W-:Y:S04]  /*24c70*/  STS.U16 [R0+UR5+0x4f80], R2 ;  /* 0x004f800200007988 */ /* 0x0081e80008000405 */
[----:B--2---:R-:W-:Y:S04]  /*24c80*/  STS.U16 [R0+UR5+0x5180], R28 ;  /* 0x0051801c00007988 */ /* 0x004fe80008000405 */
[----:B----4-:R-:W-:Y:S04]  /*24c90*/  STS.U16 [R0+UR5+0x5380], R26 ;  /* 0x0053801a00007988 */ /* 0x010fe80008000405 */
[----:B------:R-:W-:Y:S04]  /*24ca0*/  STS.U16 [R0+UR5+0x5580], R24 ;  /* 0x0055801800007988 */ /* 0x000fe80008000405 */
[----:B------:R-:W-:Y:S04]  /*24cb0*/  STS.U16 [R0+UR5+0x5780], R22 ;  /* 0x0057801600007988 */ /* 0x000fe80008000405 */
[----:B------:R-:W-:Y:S04]  /*24cc0*/  STS.U16 [R0+UR5+0x5980], R20 ;  /* 0x0059801400007988 */ /* 0x000fe80008000405 */
[----:B------:R1:W-:Y:S04]  /*24cd0*/  STS.U16 [R0+UR5+0x5b80], R18 ;  /* 0x005b801200007988 */ /* 0x0003e80008000405 */
        /* <DEDUP_REMOVED lines=14> */
[----:B0-----:R-:W2:Y:S04]  /*24dc0*/  LDL.LU R2, [R1+0x1380] ;  /* 0x0013800001027983 */ /* 0x001ea80000300800 */
[----:B------:R-:W-:Y:S04]  /*24dd0*/  STS.U16 [R0+UR5+0x7980], R23 ;  /* 0x0079801700007988 */ /* 0x000fe80008000405 */
[----:B-1----:R-:W3:Y:S04]  /*24de0*/  LDL R18, [R1+0xdd0] ;  /* 0x000dd00001127983 */ /* 0x002ee80000100800 */
[----:B------:R0:W-:Y:S04]  /*24df0*/  STS.U16 [R0+UR5+0x7b80], R25 ;  /* 0x007b801900007988 */ /* 0x0001e80008000405 */
[----:B------:R1:W-:Y:S04]  /*24e00*/  STS.U16 [R0+UR5+0x7d80], R27 ;  /* 0x007d801b00007988 */ /* 0x0003e80008000405 */
[----:B0-----:R-:W4:Y:S04]  /*24e10*/  LDL.LU.64 R24, [R1+0x190] ;  /* 0x0001900001187983 */ /* 0x001f280000300a00 */
[----:B-1----:R-:W4:Y:S04]  /*24e20*/  LDL.LU.64 R26, [R1+0x198] ;  /* 0x00019800011a7983 */ /* 0x002f280000300a00 */
[----:B------:R-:W-:Y:S01]  /*24e30*/  STS.U16 [R0+UR5+0x7f80], R29 ;  /* 0x007f801d00007988 */ /* 0x000fe20008000405 */
[----:B------:R-:W-:Y:S06]  /*24e40*/  BAR.SYNC.DEFER_BLOCKING 0x0 ;  /* 0x0000000000007b1d */ /* 0x000fec0000010000 */
[----:B--2---:R-:W0:Y:S04]  /*24e50*/  LDSM.16.M88.4 R12, [R2+0x400] ;  /* 0x00040000020c783b */ /* 0x004e280000000200 */
[----:B------:R-:W1:Y:S04]  /*24e60*/  LDSM.16.M88.4 R4, [R2] ;  /* 0x000000000204783b */ /* 0x000e680000000200 */
[----:B---3--:R-:W2:Y:S04]  /*24e70*/  LDSM.16.MT88.4 R20, [R18+0x8000] ;  /* 0x008000001214783b */ /* 0x008ea80000004200 */
[----:B----4-:R-:W-:Y:S04]  /*24e80*/  STL.64 [R1+0x1378], R26 ;  /* 0x0013781a01007387 */ /* 0x010fe80000100a00 */
[----:B------:R3:W-:Y:S04]  /*24e90*/  STL.64 [R1+0x1370], R24 ;  /* 0x0013701801007387 */ /* 0x0007e80000100a00 */
[----:B---3--:R-:W2:Y:S04]  /*24ea0*/  LDL.LU.64 R24, [R1+0x1a0] ;  /* 0x0001a00001187983 */ /* 0x008ea80000300a00 */
[----:B------:R-:W2:Y:S04]  /*24eb0*/  LDL.LU.64 R26, [R1+0x1a8] ;  /* 0x0001a800011a7983 */ /* 0x000ea80000300a00 */
[----:B------:R-:W3:Y:S04]  /*24ec0*/  LDL.LU.64 R8, [R1+0x180] ;  /* 0x0001800001087983 */ /* 0x000ee80000300a00 */
[----:B------:R-:W3:Y:S01]  /*24ed0*/  LDL.LU.64 R10, [R1+0x188] ;  /* 0x00018800010a7983 */ /* 0x000ee20000300a00 */
[----:B0-----:R-:W-:-:S02]  /*24ee0*/  IMAD.MOV.U32 R17, RZ, RZ, R14 ;  /* 0x000000ffff117224 */ /* 0x001fc400078e000e */
[----:B------:R-:W-:Y:S02]  /*24ef0*/  IMAD.MOV.U32 R16, RZ, RZ, R15 ;  /* 0x000000ffff107224 */ /* 0x000fe400078e000f */
[----:B-1----:R-:W-:Y:S02]  /*24f00*/  IMAD.MOV.U32 R3, RZ, RZ, R4 ;  /* 0x000000ffff037224 */ /* 0x002fe400078e0004 */
[----:B------:R-:W-:Y:S01]  /*24f10*/  IMAD.MOV.U32 R0, RZ, RZ, R5 ;  /* 0x000000ffff007224 */ /* 0x000fe200078e0005 */
[----:B------:R-:W-:Y:S04]  /*24f20*/  STL.64 [R1+0x3a8], R6 ;  /* 0x0003a80601007387 */ /* 0x000fe80000100a00 */
[----:B------:R-:W-:Y:S04]  /*24f30*/  STL [R1+0x1140], R18 ;  /* 0x0011401201007387 */ /* 0x000fe80000100800 */
[----:B------:R0:W-:Y:S04]  /*24f40*/  STL.64 [R1+0x1138], R16 ;  /* 0x0011381001007387 */ /* 0x0001e80000100a00 */
[----:B------:R-:W1:Y:S01]  /*24f50*/  LDSM.16.M88.4 R4, [R2+0x800] ;  /* 0x000800000204783b */ /* 0x000e620000000200 */
[----:B0-----:R-:W-:-:S02]  /*24f60*/  IMAD.MOV.U32 R16, RZ, RZ, R3 ;  /* 0x000000ffff107224 */ /* 0x001fc400078e0003 */
[----:B------:R-:W-:-:S07]  /*24f70*/  IMAD.MOV.U32 R17, RZ, RZ, R0 ;  /* 0x000000ffff117224 */ /* 0x000fce00078e0000 */
[----:B--2---:R-:W-:Y:S01]  /*24f80*/  HMMA.16816.F32 R16, R20, R16, R24 ;  /* 0x000000101410723c */ /* 0x004fe20000001818 */
[----:B------:R-:W2:Y:S04]  /*24f90*/  LDL.LU.64 R26, [R1+0x1378] ;  /* 0x00137800011a7983 */ /* 0x000ea80000300a00 */
[----:B------:R-:W2:-:S15]  /*24fa0*/  LDL.LU.64 R24, [R1+0x1370] ;  /* 0x0013700001187983 */ /* 0x000e9e0000300a00 */
[----:B------:R-:W-:-:S03]  /*24fb0*/  NOP ;  /* 0x0000000000007918 */ /* 0x000fc60000000000 */
[----:B------:R-:W-:Y:S04]  /*24fc0*/  STL.64 [R1+0x1a0], R16 ;  /* 0x0001a01001007387 */ /* 0x000fe80000100a00 */
[----:B------:R-:W-:Y:S01]  /*24fd0*/  STL.64 [R1+0x1a8], R18 ;  /* 0x0001a81201007387 */ /* 0x000fe20000100a00 */
[----:B--2---:R-:W-:Y:S03]  /*24fe0*/  HMMA.16816.F32 R12, R20, R12, R24 ;  /* 0x0000000c140c723c */ /* 0x004fe60000001818 */
[----:B------:R-:W-:-:S15]  /*24ff0*/  LDSM.16.M88.4 R24, [R2+0x4000] ;  /* 0x004000000218783b */ /* 0x000fde0000000200 */
[----:B------:R-:W-:-:S05]  /*25000*/  NOP ;  /* 0x0000000000007918 */ /* 0x000fca0000000000 */
[----:B------:R-:W-:Y:S04]  /*25010*/  STL [R1+0x190], R12 ;  /* 0x0001900c01007387 */ /* 0x000fe80000100800 */
[----:B-1----:R3:W-:Y:S02]  /*25020*/  STL.64 [R1+0x388], R6 ;  /* 0x0003880601007387 */ /* 0x0027e40000100a00 */
[----:B---3--:R-:W-:Y:S01]  /*25030*/  HMMA.16816.F32 R4, R20, R4, R8 ;  /* 0x000000041404723c */ /* 0x008fe20000001808 */
[----:B------:R-:W-:Y:S02]  /*25040*/  IMAD.MOV.U32 R3, RZ, RZ, R15 ;  /* 0x000000ffff037224 */ /* 0x000fe400078e000f */
[----:B------:R-:W-:Y:S02]  /*25050*/  IMAD.MOV.U32 R28, RZ, RZ, R14 ;  /* 0x000000ffff1c7224 */ /* 0x000fe400078e000e */
[----:B------:R-:W-:-:S02]  /*25060*/  IMAD.MOV.U32 R29, RZ, RZ, R13 ;  /* 0x000000ffff1d7224 */ /* 0x000fc400078e000d */
[----:B------:R-:W0:Y:S04]  /*25070*/  LDSM.16.M88.4 R12, [R2+0xc00] ;  /* 0x000c0000020c783b */ /* 0x000e280000000200 */
[----:B------:R-:W-:Y:S04]  /*25080*/  STL [R1+0x1340], R3 ;  /* 0x0013400301007387 */ /* 0x000fe80000100800 */
[----:B------:R-:W-:Y:S04]  /*25090*/  STL [R1+0x133c], R28 ;  /* 0x00133c1c01007387 */ /* 0x000fe80000100800 */
[----:B------:R-:W-:Y:S04]  /*250a0*/  STL [R1+0x1338], R29 ;  /* 0x0013381d01007387 */ /* 0x000fe80000100800 */
[----:B------:R-:W-:Y:S04]  /*250b0*/  STL [R1+0x1350], R20 ;  /* 0x0013501401007387 */ /* 0x000fe80000100800 */
[----:B------:R-:W-:Y:S04]  /*250c0*/  STL [R1+0x134c], R21 ;  /* 0x00134c1501007387 */ /* 0x000fe80000100800 */
[----:B------:R-:W-:Y:S04]  /*250d0*/  STL.64 [R1+0x180], R4 ;  /* 0x0001800401007387 */ /* 0x000fe80000100a00 */
[----:B------:R-:W-:Y:S04]  /*250e0*/  STL.64 [R1+0x188], R6 ;  /* 0x0001880601007387 */ /* 0x000fe80000100a00 */
[----:B------:R-:W-:Y:S04]  /*250f0*/  STL [R1+0x1348], R22 ;  /* 0x0013481601007387 */ /* 0x000fe80000100800 */
[----:B------:R-:W-:Y:S04]  /*25100*/  STL [R1+0x1344], R23 ;  /* 0x0013441701007387 */ /* 0x000fe80000100800 */
[----:B------:R-:W2:Y:S04]  /*25110*/  LDL.LU.64 R16, [R1+0x490] ;  /* 0x0004900001107983 */ /* 0x000ea80000300a00 */
[----:B------:R-:W3:Y:S04]  /*25120*/  LDL.LU.64 R18, [R1+0x498] ;  /* 0x0004980001127983 */ /* 0x000ee80000300a00 */
[----:B---3--:R-:W-:Y:S04]  /*25130*/  STL.64 [R1+0x11f0], R18 ;  /* 0x0011f01201007387 */ /* 0x008fe80000100a00 */
[----:B--2---:R1:W-:Y:S04]  /*25140*/  STL.64 [R1+0x11e8], R16 ;  /* 0x0011e81001007387 */ /* 0x0043e80000100a00 */
[----:B-1----:R-:W2:Y:S04]  /*25150*/  LDL.LU.64 R16, [R1+0x4a0] ;  /* 0x0004a00001107983 */ /* 0x002ea80000300a00 */
[----:B------:R-:W3:Y:S04]  /*25160*/  LDL.LU.64 R18, [R1+0x4a8] ;  /* 0x0004a80001127983 */ /* 0x000ee80000300a00 */
[----:B---3--:R-:W-:Y:S04]  /*25170*/  STL.64 [R1+0x1200], R18 ;  /* 0x0012001201007387 */ /* 0x008fe80000100a00 */
[----:B--2---:R-:W-:Y:S04]  /*25180*/  STL.64 [R1+0x11f8], R16 ;  /* 0x0011f81001007387 */ /* 0x004fe80000100a00 */
[----:B------:R-:W2:Y:S04]  /*25190*/  LDL.LU.64 R8, [R1+0x480] ;  /* 0x0004800001087983 */ /* 0x000ea80000300a00 */
[----:B------:R-:W3:Y:S01]  /*251a0*/  LDL.LU.64 R10, [R1+0x488] ;  /* 0x00048800010a7983 */ /* 0x000ee20000300a00 */
[----:B0-----:R-:W-:-:S02]  /*251b0*/  IMAD.MOV.U32 R0, RZ, RZ, R13 ;  /* 0x000000ffff007224 */ /* 0x001fc400078e000d */
[----:B------:R-:W-:Y:S01]  /*251c0*/  IMAD.MOV.U32 R4, RZ, RZ, R12 ;  /* 0x000000ffff047224 */ /* 0x000fe200078e000c */
[----:B------:R-:W-:Y:S04]  /*251d0*/  LDSM.16.M88.4 R16, [R2+0x3c00] ;  /* 0x003c00000210783b */ /* 0x000fe80000000200 */
[----:B---3--:R-:W-:Y:S04]  /*251e0*/  STL.64 [R1+0x1210], R10 ;  /* 0x0012100a01007387 */ /* 0x008fe80000100a00 */
[----:B--2---:R0:W-:Y:S04]  /*251f0*/  STL.64 [R1+0x1208], R8 ;  /* 0x0012080801007387 */ /* 0x0041e80000100a00 */
[----:B0-----:R-:W2:Y:S04]  /*25200*/  LDL.LU.64 R8, [R1+0x4b0] ;  /* 0x0004b00001087983 */ /* 0x001ea80000300a00 */
[----:B------:R-:W3:Y:S04]  /*25210*/  LDL.LU.64 R10, [R1+0x4b8] ;  /* 0x0004b800010a7983 */ /* 0x000ee80000300a00 */
[----:B---3--:R-:W-:Y:S04]  /*25220*/  STL.64 [R1+0x1220], R10 ;  /* 0x0012200a01007387 */ /* 0x008fe80000100a00 */
[----:B--2---:R-:W-:Y:S04]  /*25230*/  STL.64 [R1+0x1218], R8 ;  /* 0x0012180801007387 */ /* 0x004fe80000100a00 */
[----:B------:R-:W0:Y:S04]  /*25240*/  LDSM.16.M88.4 R8, [R2+0x1000] ;  /* 0x001000000208783b */ /* 0x000e280000000200 */
[----:B------:R-:W-:Y:S04]  /*25250*/  STL.64 [R1+0x378], R14 ;  /* 0x0003780e01007387 */ /* 0x000fe80000100a00 */
[----:B------:R-:W-:Y:S04]  /*25260*/  STL [R1+0x1358], R0 ;  /* 0x0013580001007387 */ /* 0x000fe80000100800 */
[----:B------:R-:W-:Y:S01]  /*25270*/  STL [R1+0x1354], R4 ;  /* 0x0013540401007387 */ /* 0x000fe20000100800 */
[----:B0-----:R-:W-:-:S03]  /*25280*/  IMAD.MOV.U32 R6, RZ, RZ, R8 ;  /* 0x000000ffff067224 */ /* 0x001fc600078e0008 */
[----:B------:R-:W-:Y:S01]  /*25290*/  STL.64 [R1+0x368], R10 ;  /* 0x0003680a01007387 */ /* 0x000fe20000100a00 */
[----:B------:R-:W-:-:S03]  /*252a0*/  IMAD.MOV.U32 R5, RZ, RZ, R9 ;  /* 0x000000ffff057224 */ /* 0x000fc600078e0009 */
[----:B------:R-:W0:Y:S04]  /*252b0*/  LDSM.16.M88.4 R8, [R2+0x1400] ;  /* 0x001400000208783b */ /* 0x000e280000000200 */
[----:B------:R-:W-:Y:S04]  /*252c0*/  STL [R1+0x1360], R5 ;  /* 0x0013600501007387 */ /* 0x000fe80000100800 */
[----:B------:R-:W-:Y:S01]  /*252d0*/  STL [R1+0x135c], R6 ;  /* 0x00135c0601007387 */ /* 0x000fe20000100800 */
[----:B0-----:R-:W-:Y:S02]  /*252e0*/  IMAD.MOV.U32 R7, RZ, RZ, R9 ;  /* 0x000000ffff077224 */ /* 0x001fe400078e0009 */
[----:B------:R-:W-:Y:S01]  /*252f0*/  IMAD.MOV.U32 R14, RZ, RZ, R8 ;  /* 0x000000ffff0e7224 */ /* 0x000fe200078e0008 */
[----:B------:R-:W-:Y:S04]  /*25300*/  STL.64 [R1+0x358], R10 ;  /* 0x0003580a01007387 */ /* 0x000fe80000100a00 */
[----:B------:R-:W-:Y:S04]  /*25310*/  STL [R1+0x1364], R7 ;  /* 0x0013640701007387 */ /* 0x000fe80000100800 */
[----:B------:R-:W0:Y:S04]  /*25320*/  LDSM.16.M88.4 R8, [R2+0x1800] ;  /* 0x001800000208783b */ /* 0x000e280000000200 */
[----:B------:R-:W1:Y:S04]  /*25330*/  LDSM.16.M88.4 R4, [R2+0x1c00] ;  /* 0x001c00000204783b */ /* 0x000e680000000200 */
[----:B0-----:R-:W-:Y:S04]  /*25340*/  STL.64 [R1+0x348], R10 ;  /* 0x0003480a01007387 */ /* 0x001fe80000100a00 */
[----:B-1----:R-:W-:Y:S01]  /*25350*/  STL.64 [R1+0x338], R6 ;  /* 0x0003380601007387 */ /* 0x002fe20000100a00 */
[----:B------:R-:W-:-:S02]  /*25360*/  IMAD.MOV.U32 R13, RZ, RZ, R5 ;  /* 0x000000ffff0d7224 */ /* 0x000fc400078e0005 */
[----:B------:R-:W-:Y:S02]  /*25370*/  IMAD.MOV.U32 R29, RZ, RZ, R4 ;  /* 0x000000ffff1d7224 */ /* 0x000fe400078e0004 */
[----:B------:R-:W0:Y:S04]  /*25380*/  LDSM.16.M88.4 R4, [R2+0x2000] ;  /* 0x002000000204783b */ /* 0x000e280000000200 */
[----:B------:R-:W-:Y:S01]  /*25390*/  STL [R1+0x1368], R29 ;  /* 0x0013681d01007387 */ /* 0x000fe20000100800 */
[----:B0-----:R-:W-:-:S03]  /*253a0*/  IMAD.MOV.U32 R3, RZ, RZ, R4 ;  /* 0x000000ffff037224 */ /* 0x001fc600078e0004 */
[----:B------:R-:W-:Y:S01]  /*253b0*/  STL.64 [R1+0x328], R6 ;  /* 0x0003280601007387 */ /* 0x000fe20000100a00 */
[----:B------:R-:W-:-:S03]  /*253c0*/  IMAD.MOV.U32 R28, RZ, RZ, R5 ;  /* 0x000000ffff1c7224 */ /* 0x000fc600078e0005 */
[----:B------:R-:W0:Y:S02]  /*253d0*/  LDSM.16.M88.4 R4, [R2+0x2400] ;  /* 0x002400000204783b */ /* 0x000e240000000200 */
[----:B0-----:R-:W-:Y:S02]  /*253e0*/  IMAD.MOV.U32 R22, RZ, RZ, R4 ;  /* 0x000000ffff167224 */ /* 0x001fe400078e0004 */
[----:B------:R-:W-:Y:S01]  /*253f0*/  STL.64 [R1+0x318], R6 ;  /* 0x0003180601007387 */ /* 0x000fe20000100a00 */
[----:B------:R-:W-:-:S03]  /*25400*/  IMAD.MOV.U32 R23, RZ, RZ, R5 ;  /* 0x000000ffff177224 */ /* 0x000fc600078e0005 */
[----:B------:R-:W0:Y:S01]  /*25410*/  LDSM.16.M88.4 R4, [R2+0x2800] ;  /* 0x002800000204783b */ /* 0x000e220000000200 */
[----:B------:R-:W-:Y:S02]  /*25420*/  IMAD.MOV.U32 R15, RZ, RZ, R9 ;  /* 0x000000ffff0f7224 */ /* 0x000fe400078e0009 */
[----:B------:R-:W-:Y:S02]  /*25430*/  IMAD.MOV.U32 R12, RZ, RZ, R8 ;  /* 0x000000ffff0c7224 */ /* 0x000fe400078e0008 */
[----:B------:R-:W-:Y:S01]  /*25440*/  LDSM.16.M88.4 R8, [R2+0x3000] ;  /* 0x003000000208783b */ /* 0x000fe20000000200 */
[----:B0-----:R-:W-:-:S03]  /*25450*/  IMAD.MOV.U32 R20, RZ, RZ, R4 ;  /* 0x000000ffff147224 */ /* 0x001fc600078e0004 */
[----:B------:R-:W-:Y:S01]  /*25460*/  STL.64 [R1+0x308], R6 ;  /* 0x0003080601007387 */ /* 0x000fe20000100a00 */
[----:B------:R-:W-:-:S03]  /*25470*/  IMAD.MOV.U32 R21, RZ, RZ, R5 ;  /* 0x000000ffff157224 */ /* 0x000fc600078e0005 */
[----:B------:R-:W0:Y:S02]  /*25480*/  LDSM.16.M88.4 R4, [R2+0x2c00] ;  /* 0x002c00000204783b */ /* 0x000e240000000200 */
[----:B0-----:R-:W-:Y:S02]  /*25490*/  IMAD.MOV.U32 R0, RZ, RZ, R4 ;  /* 0x000000ffff007224 */ /* 0x001fe400078e0004 */
[----:B------:R0:W-:Y:S01]  /*254a0*/  STL.64 [R1+0x2f8], R6 ;  /* 0x0002f80601007387 */ /* 0x0001e20000100a00 */
[----:B------:R-:W-:Y:S02]  /*254b0*/  IMAD.MOV.U32 R4, RZ, RZ, R5 ;  /* 0x000000ffff047224 */ /* 0x000fe400078e0005 */
[----:B------:R-:W-:Y:S01]  /*254c0*/  IMAD.MOV.U32 R5, RZ, RZ, R8 ;  /* 0x000000ffff057224 */ /* 0x000fe200078e0008 */
[----:B------:R-:W-:Y:S01]  /*254d0*/  STL.64 [R1+0x2e8], R10 ;  /* 0x0002e80a01007387 */ /* 0x000fe20000100a00 */
[----:B0-----:R-:W-:-:S03]  /*254e0*/  IMAD.MOV.U32 R6, RZ, RZ, R9 ;  /* 0x000000ffff067224 */ /* 0x001fc600078e0009 */
[----:B------:R-:W0:Y:S04]  /*254f0*/  LDSM.16.M88.4 R8, [R2+0x3400] ;  /* 0x003400000208783b */ /* 0x000e280000000200 */
[----:B0-----:R-:W-:Y:S04]  /*25500*/  STL.64 [R1+0x2d8], R10 ;  /* 0x0002d80a01007387 */ /* 0x001fe80000100a00 */
[----:B------:R0:W-:Y:S04]  /*25510*/  STL.64 [R1+0x1328], R26 ;  /* 0x0013281a01007387 */ /* 0x0001e80000100a00 */
[----:B------:R1:W-:Y:S01]  /*25520*/  STL.64 [R1+0x1320], R24 ;  /* 0x0013201801007387 */ /* 0x0003e20000100a00 */
[----:B------:R-:W-:-:S02]  /*25530*/  IMAD.MOV.U32 R29, RZ, RZ, R8 ;  /* 0x000000ffff1d7224 */ /* 0x000fc400078e0008 */
[----:B------:R-:W-:Y:S02]  /*25540*/  IMAD.MOV.U32 R7, RZ, RZ, R9 ;  /* 0x000000ffff077224 */ /* 0x000fe400078e0009 */
[----:B------:R-:W-:Y:S01]  /*25550*/  LDSM.16.M88.4 R8, [R2+0x3800] ;  /* 0x003800000208783b */ /* 0x000fe20000000200 */
[----:B0-----:R-:W-:Y:S02]  /*25560*/  IMAD.MOV.U32 R26, RZ, RZ, R15 ;  /* 0x000000ffff1a7224 */ /* 0x001fe400078e000f */
[----:B------:R-:W-:Y:S02]  /*25570*/  IMAD.MOV.U32 R27, RZ, RZ, R14 ;  /* 0x000000ffff1b7224 */ /* 0x000fe400078e000e */
[----:B-1----:R-:W-:Y:S02]  /*25580*/  IMAD.MOV.U32 R24, RZ, RZ, R13 ;  /* 0x000000ffff187224 */ /* 0x002fe400078e000d */
[----:B------:R-:W-:Y:S02]  /*25590*/  IMAD.MOV.U32 R25, RZ, RZ, R12 ;  /* 0x000000ffff197224 */ /* 0x000fe400078e000c */
[----:B------:R-:W0:Y:S04]  /*255a0*/  LDSM.16.M88.4 R12, [R2+0x4400] ;  /* 0x00440000020c783b */ /* 0x000e280000000200 */
[----:B0-----:R-:W-:Y:S04]  /*255b0*/  STL.64 [R1+0x1310], R14 ;  /* 0x0013100e01007387 */ /* 0x001fe80000100a00 */
[----:B------:R-:W-:Y:S04]  /*255c0*/  STL.64 [R1+0x1308], R12 ;  /* 0x0013080c01007387 */ /* 0x000fe80000100a00 */
[----:B------:R-:W-:Y:S04]  /*255d0*/  STL.64 [R1+0x2c8], R10 ;  /* 0x0002c80a01007387 */ /* 0x000fe80000100a00 */
[----:B------:R0:W-:Y:S02]  /*255e0*/  STL.64 [R1+0x1230], R8 ;  /* 0x0012300801007387 */ /* 0x0001e40000100a00 */
[----:B0-----:R-:W-:-:S02]  /*255f0*/  IMAD.MOV.U32 R8, RZ, RZ, R29 ;  /* 0x000000ffff087224 */ /* 0x001fc400078e001d */
[----:B------:R-:W-:Y:S01]  /*25600*/  IMAD.MOV.U32 R9, RZ, RZ, R7 ;  /* 0x000000ffff097224 */ /* 0x000fe200078e0007 */
[----:B------:R-:W2:Y:S04]  /*25610*/  LDL.LU R29, [R1+0x1368] ;  /* 0x00136800011d7983 */ /* 0x000ea80000300800 */
[----:B------:R-:W3:Y:S04]  /*25620*/  LDL.LU R7, [R1+0x1364] ;  /* 0x0013640001077983 */ /* 0x000ee80000300800 */
[----:B------:R0:W-:Y:S02]  /*25630*/  STL.64 [R1+0x1248], R8 ;  /* 0x0012480801007387 */ /* 0x0001e40000100a00 */
[----:B0-----:R-:W-:-:S02]  /*25640*/  IMAD.MOV.U32 R8, RZ, RZ, R5 ;  /* 0x000000ffff087224 */ /* 0x001fc400078e0005 */
[----:B------:R-:W-:Y:S01]  /*25650*/  IMAD.MOV.U32 R9, RZ, RZ, R6 ;  /* 0x000000ffff097224 */ /* 0x000fe200078e0006 */
[----:B------:R-:W4:Y:S04]  /*25660*/  LDL.LU R5, [R1+0x1360] ;  /* 0x0013600001057983 */ /* 0x000f280000300800 */
[----:B------:R-:W3:Y:S04]  /*25670*/  LDL.LU R6, [R1+0x135c] ;  /* 0x00135c0001067983 */ /* 0x000ee80000300800 */
[----:B------:R0:W-:Y:S02]  /*25680*/  STL.64 [R1+0x1260], R8 ;  /* 0x0012600801007387 */ /* 0x0001e40000100a00 */
[----:B0-----:R-:W-:-:S02]  /*25690*/  IMAD.MOV.U32 R8, RZ, RZ, R0 ;  /* 0x000000ffff087224 */ /* 0x001fc400078e0000 */
[----:B------:R-:W-:Y:S01]  /*256a0*/  IMAD.MOV.U32 R9, RZ, RZ, R4 ;  /* 0x000000ffff097224 */ /* 0x000fe200078e0004 */
[----:B------:R-:W3:Y:S04]  /*256b0*/  LDL.LU R0, [R1+0x1358] ;  /* 0x0013580001007983 */ /* 0x000ee80000300800 */
        /* <DEDUP_REMOVED lines=18> */
[----:B--2---:R-:W-:Y:S02]  /*257e0*/  IMAD.MOV.U32 R8, RZ, RZ, R29 ;  /* 0x000000ffff087224 */ /* 0x004fe400078e001d */
[----:B------:R-:W2:Y:S04]  /*257f0*/  LDL.LU R29, [R1+0x1338] ;  /* 0x00133800011d7983 */ /* 0x000ea80000300800 */
[----:B------:R0:W-:Y:S02]  /*25800*/  STL.64 [R1+0x12d8], R8 ;  /* 0x0012d80801007387 */ /* 0x0001e40000100a00 */
[----:B0-----:R-:W-:Y:S02]  /*25810*/  IMAD.MOV.U32 R8, RZ, RZ, R25 ;  /* 0x000000ffff087224 */ /* 0x001fe400078e0019 */
[----:B------:R-:W-:-:S02]  /*25820*/  IMAD.MOV.U32 R9, RZ, RZ, R26 ;  /* 0x000000ffff097224 */ /* 0x000fc400078e001a */
[----:B----4-:R-:W-:Y:S02]  /*25830*/  IMAD.MOV.U32 R13, RZ, RZ, R5 ;  /* 0x000000ffff0d7224 */ /* 0x010fe400078e0005 */
[----:B---3--:R-:W-:Y:S01]  /*25840*/  IMAD.MOV.U32 R12, RZ, RZ, R6 ;  /* 0x000000ffff0c7224 */ /* 0x008fe200078e0006 */
[----:B------:R0:W-:Y:S02]  /*25850*/  STL.64 [R1+0x12f0], R8 ;  /* 0x0012f00801007387 */ /* 0x0001e40000100a00 */
[----:B0-----:R-:W-:Y:S02]  /*25860*/  IMAD.MOV.U32 R9, RZ, RZ, R7 ;  /* 0x000000ffff097224 */ /* 0x001fe400078e0007 */
[----:B------:R-:W-:Y:S02]  /*25870*/  IMAD.MOV.U32 R24, RZ, RZ, R4 ;  /* 0x000000ffff187224 */ /* 0x000fe400078e0004 */
[----:B------:R-:W0:Y:S01]  /*25880*/  LDSM.16.M88.4 R4, [R2+0x4800] ;  /* 0x004800000204783b */ /* 0x000e220000000200 */
[----:B------:R-:W-:-:S05]  /*25890*/  IMAD.MOV.U32 R8, RZ, RZ, R27 ;  /* 0x000000ffff087224 */ /* 0x000fca00078e001b */
[----:B------:R-:W-:Y:S04]  /*258a0*/  STL.64 [R1+0x1318], R8 ;  /* 0x0013180801007387 */ /* 0x000fe80000100a00 */
[----:B------:R1:W-:Y:S04]  /*258b0*/  STL.64 [R1+0x1330], R12 ;  /* 0x0013300c01007387 */ /* 0x0003e80000100a00 */
[----:B-1----:R-:W3:Y:S04]  /*258c0*/  LDL.LU.64 R12, [R1+0x570] ;  /* 0x00057000010c7983 */ /* 0x002ee80000300a00 */
[----:B------:R-:W3:Y:S04]  /*258d0*/  LDL.LU.64 R14, [R1+0x578] ;  /* 0x00057800010e7983 */ /* 0x000ee80000300a00 */
[----:B------:R-:W4:Y:S04]  /*258e0*/  LDL.LU.64 R8, [R1+0x560] ;  /* 0x0005600001087983 */ /* 0x000f280000300a00 */
[----:B------:R-:W4:Y:S04]  /*258f0*/  LDL.LU.64 R10, [R1+0x568] ;  /* 0x00056800010a7983 */ /* 0x000f280000300a00 */
[----:B0-----:R-:W-:Y:S04]  /*25900*/  STL.64 [R1+0x1300], R6 ;  /* 0x0013000601007387 */ /* 0x001fe80000100a00 */
[----:B------:R0:W-:Y:S04]  /*25910*/  STL.64 [R1+0x12f8], R4 ;  /* 0x0012f80401007387 */ /* 0x0001e80000100a00 */
[----:B0-----:R-:W2:Y:S04]  /*25920*/  LDL.LU.64 R4, [R1+0x550] ;  /* 0x0005500001047983 */ /* 0x001ea80000300a00 */
[----:B------:R-:W2:Y:S04]  /*25930*/  LDL.LU.64 R6, [R1+0x558] ;  /* 0x0005580001067983 */ /* 0x000ea80000300a00 */
[----:B------:R-:W-:Y:S04]  /*25940*/  STL.64 [R1+0x2b8], R18 ;  /* 0x0002b81201007387 */ /* 0x000fe80000100a00 */
[----:B------:R0:W-:Y:S04]  /*25950*/  STL.64 [R1+0x1228], R16 ;  /* 0x0012281001007387 */ /* 0x0001e80000100a00 */
[----:B0-----:R-:W3:Y:S04]  /*25960*/  LDL.LU.64 R16, [R1+0x4c0] ;  /* 0x0004c00001107983 */ /* 0x001ee80000300a00 */
[----:B------:R-:W4:Y:S04]  /*25970*/  LDL.LU.64 R18, [R1+0x4c8] ;  /* 0x0004c80001127983 */ /* 0x000f280000300a00 */
[----:B----4-:R-:W-:Y:S04]  /*25980*/  STL.64 [R1+0x1240], R18 ;  /* 0x0012401201007387 */ /* 0x010fe80000100a00 */
[----:B---3--:R0:W-:Y:S04]  /*25990*/  STL.64 [R1+0x1238], R16 ;  /* 0x0012381001007387 */ /* 0x0081e80000100a00 */
        /* <DEDUP_REMOVED lines=21> */
[----:B------:R-:W4:Y:S01]  /*25af0*/  LDL.LU.64 R18, [R1+0x528] ;  /* 0x0005280001127983 */ /* 0x000f220000300a00 */
[----:B------:R-:W-:-:S07]  /*25b00*/  IMAD.MOV.U32 R25, RZ, RZ, R0 ;  /* 0x000000ffff197224 */ /* 0x000fce00078e0000 */
[C---:B------:R-:W-:Y:S01]  /*25b10*/  HMMA.16816.F32 R24, R20.reuse, R24, R12 ;  /* 0x000000181418723c */ /* 0x040fe2000000180c */
[----:B----4-:R-:W-:Y:S04]  /*25b20*/  STL.64 [R1+0x12d0], R18 ;  /* 0x0012d01201007387 */ /* 0x010fe80000100a00 */
[----:B---3--:R0:W-:Y:S04]  /*25b30*/  STL.64 [R1+0x12c8], R16 ;  /* 0x0012c81001007387 */ /* 0x0081e80000100a00 */
[----:B0-----:R-:W3:Y:S04]  /*25b40*/  LDL.LU.64 R16, [R1+0x530] ;  /* 0x0005300001107983 */ /* 0x001ee80000300a00 */
[----:B------:R-:W4:Y:S04]  /*25b50*/  LDL.LU.64 R18, [R1+0x538] ;  /* 0x0005380001127983 */ /* 0x000f280000300a00 */
[----:B----4-:R-:W-:Y:S04]  /*25b60*/  STL.64 [R1+0x12e8], R18 ;  /* 0x0012e81201007387 */ /* 0x010fe80000100a00 */
[----:B---3--:R0:W-:Y:S04]  /*25b70*/  STL.64 [R1+0x12e0], R16 ;  /* 0x0012e01001007387 */ /* 0x0081e80000100a00 */
[----:B0-----:R-:W3:Y:S04]  /*25b80*/  LDL.LU.64 R16, [R1+0x540] ;  /* 0x0005400001107983 */ /* 0x001ee80000300a00 */
[----:B------:R-:W3:Y:S04]  /*25b90*/  LDL.LU.64 R18, [R1+0x548] ;  /* 0x0005480001127983 */ /* 0x000ee80000300a00 */
[----:B------:R-:W4:Y:S04]  /*25ba0*/  LDL.LU.64 R12, [R1+0x1330] ;  /* 0x00133000010c7983 */ /* 0x000f280000300a00 */
[----:B------:R-:W-:Y:S04]  /*25bb0*/  STL.64 [R1+0x170], R24 ;  /* 0x0001701801007387 */ /* 0x000fe80000100a00 */
[----:B------:R0:W-:Y:S04]  /*25bc0*/  STL.64 [R1+0x178], R26 ;  /* 0x0001781a01007387 */ /* 0x0001e80000100a00 */
[----:B0-----:R-:W2:Y:S04]  /*25bd0*/  LDL.LU.64 R26, [R1+0x1328] ;  /* 0x00132800011a7983 */ /* 0x001ea80000300a00 */
[----:B------:R-:W3:Y:S01]  /*25be0*/  LDL.LU.64 R24, [R1+0x1320] ;  /* 0x0013200001187983 */ /* 0x000ee20000300a00 */
[----:B----4-:R-:W-:Y:S03]  /*25bf0*/  HMMA.16816.F32 R12, R20, R12, R8 ;  /* 0x0000000c140c723c */ /* 0x010fe60000001808 */
[----:B--2---:R-:W-:Y:S04]  /*25c00*/  STL.64 [R1+0x2a8], R26 ;  /* 0x0002a81a01007387 */ /* 0x004fe80000100a00 */
[----:B------:R-:W2:-:S15]  /*25c10*/  LDL.LU.64 R8, [R1+0x1318] ;  /* 0x0013180001087983 */ /* 0x000e9e0000300a00 */
[----:B------:R-:W-:-:S01]  /*25c20*/  NOP ;  /* 0x0000000000007918 */ /* 0x000fc20000000000 */
[----:B------:R-:W-:Y:S04]  /*25c30*/  STL.64 [R1+0x160], R12 ;  /* 0x0001600c01007387 */ /* 0x000fe80000100a00 */
[----:B------:R0:W-:Y:S04]  /*25c40*/  STL.64 [R1+0x168], R14 ;  /* 0x0001680e01007387 */ /* 0x0001e80000100a00 */
[----:B0-----:R-:W4:Y:S04]  /*25c50*/  LDL.LU.64 R14, [R1+0x1310] ;  /* 0x00131000010e7983 */ /* 0x001f280000300a00 */
[----:B------:R-:W3:Y:S01]  /*25c60*/  LDL.LU.64 R12, [R1+0x1308] ;  /* 0x00130800010c7983 */ /* 0x000ee20000300a00 */
[----:B--2---:R-:W-:Y:S03]  /*25c70*/  HMMA.16816.F32 R8, R20, R8, R4 ;  /* 0x000000081408723c */ /* 0x004fe60000001804 */
[----:B----4-:R-:W-:Y:S04]  /*25c80*/  STL.64 [R1+0x298], R14 ;  /* 0x0002980e01007387 */ /* 0x010fe80000100a00 */
[----:B------:R-:W2:Y:S04]  /*25c90*/  LDL.LU.64 R6, [R1+0x1300] ;  /* 0x0013000001067983 */ /* 0x000ea80000300a00 */
[----:B------:R-:W4:-:S12]  /*25ca0*/  LDL.LU.64 R4, [R1+0x12f8] ;  /* 0x0012f80001047983 */ /* 0x000f180000300a00 */
[----:B------:R0:W-:Y:S04]  /*25cb0*/  STL.64 [R1+0x150], R8 ;  /* 0x0001500801007387 */ /* 0x0001e80000100a00 */
[----:B------:R3:W-:Y:S04]  /*25cc0*/  STL.64 [R1+0x158], R10 ;  /* 0x0001580a01007387 */ /* 0x0007e80000100a00 */
[----:B0-----:R-:W3:Y:S02]  /*25cd0*/  LDL.LU.64 R8, [R1+0x12f0] ;  /* 0x0012f00001087983 */ /* 0x001ee40000300a00 */
[----:B---3--:R-:W-:Y:S02]  /*25ce0*/  HMMA.16816.F32 R8, R20, R8, R16 ;  /* 0x000000081408723c */ /* 0x008fe40000001810 */
[----:B--2---:R-:W-:Y:S04]  /*25cf0*/  STL.64 [R1+0x288], R6 ;  /* 0x0002880601007387 */ /* 0x004fe80000100a00 */
[----:B------:R-:W2:Y:S04]  /*25d00*/  LDL.LU.64 R18, [R1+0x12e8] ;  /* 0x0012e80001127983 */ /* 0x000ea80000300a00 */
[----:B------:R-:W2:-:S13]  /*25d10*/  LDL.LU.64 R16, [R1+0x12e0] ;  /* 0x0012e00001107983 */ /* 0x000e9a0000300a00 */
[----:B------:R0:W-:Y:S04]  /*25d20*/  STL.64 [R1+0x140], R8 ;  /* 0x0001400801007387 */ /* 0x0001e80000100a00 */
[----:B------:R2:W-:Y:S04]  /*25d30*/  STL.64 [R1+0x148], R10 ;  /* 0x0001480a01007387 */ /* 0x0005e80000100a00 */
[----:B0-----:R-:W2:Y:S02]  /*25d40*/  LDL.LU.64 R8, [R1+0x12d8] ;  /* 0x0012d80001087983 */ /* 0x001ea40000300a00 */
[----:B--2---:R-:W-:Y:S02]  /*25d50*/  HMMA.16816.F32 R8, R20, R8, R16 ;  /* 0x000000081408723c */ /* 0x004fe40000001810 */
[----:B------:R-:W2:Y:S04]  /*25d60*/  LDL.LU.64 R18, [R1+0x12d0] ;  /* 0x0012d00001127983 */ /* 0x000ea80000300a00 */
[----:B------:R-:W2:-:S15]  /*25d70*/  LDL.LU.64 R16, [R1+0x12c8] ;  /* 0x0012c80001107983 */ /* 0x000e9e0000300a00 */
[----:B------:R-:W-:-:S02]  /*25d80*/  NOP ;  /* 0x0000000000007918 */ /* 0x000fc40000000000 */
        /* <DEDUP_REMOVED lines=46> */
[----:B------:R-:W2:-:S15]  /*26070*/  LDL.LU.64 R16, [R1+0x1228] ;  /* 0x0012280001107983 */ /* 0x000e9e0000300a00 */
[----:B------:R-:W-:-:S06]  /*26080*/  NOP ;  /* 0x0000000000007918 */ /* 0x000fcc0000000000 */
[----:B------:R-:W-:Y:S04]  /*26090*/  STL.64 [R1+0xc0], R8 ;  /* 0x0000c00801007387 */ /* 0x000fe80000100a00 */
[----:B------:R0:W-:Y:S04]  /*260a0*/  STL.64 [R1+0xc8], R10 ;  /* 0x0000c80a01007387 */ /* 0x0001e80000100a00 */
[----:B0-----:R-:W2:Y:S04]  /*260b0*/  LDL.LU.64 R10, [R1+0x1220] ;  /* 0x00122000010a7983 */ /* 0x001ea80000300a00 */
[----:B------:R-:W2:Y:S02]  /*260c0*/  LDL.LU.64 R8, [R1+0x1218] ;  /* 0x0012180001087983 */ /* 0x000ea40000300a00 */
[----:B--2---:R-:W-:Y:S02]  /*260d0*/  HMMA.16816.F32 R16, R20, R16, R8 ;  /* 0x000000101410723c */ /* 0x004fe40000001808 */
[----:B------:R-:W4:Y:S04]  /*260e0*/  LDL.LU.64 R10, [R1+0x1210] ;  /* 0x00121000010a7983 */ /* 0x000f280000300a00 */
[----:B------:R-:W4:-:S15]  /*260f0*/  LDL.LU.64 R8, [R1+0x1208] ;  /* 0x0012080001087983 */ /* 0x000f1e0000300a00 */
[----:B------:R-:W-:-:S02]  /*26100*/  NOP ;  /* 0x0000000000007918 */ /* 0x000fc40000000000 */
[----:B------:R-:W-:Y:S04]  /*26110*/  STL.64 [R1+0xb0], R16 ;  /* 0x0000b01001007387 */ /* 0x000fe80000100a00 */
[----:B------:R0:W-:Y:S04]  /*26120*/  STL.64 [R1+0xb8], R18 ;  /* 0x0000b81201007387 */ /* 0x0001e80000100a00 */
[----:B0-----:R-:W2:Y:S04]  /*26130*/  LDL.LU.64 R18, [R1+0x1200] ;  /* 0x0012000001127983 */ /* 0x001ea80000300a00 */
[----:B------:R-:W2:Y:S02]  /*26140*/  LDL.LU.64 R16, [R1+0x11f8] ;  /* 0x0011f80001107983 */ /* 0x000ea40000300a00 */
[----:B--2---:R-:W-:Y:S02]  /*26150*/  HMMA.16816.F32 R24, R20, R24, R16 ;  /* 0x000000181418723c */ /* 0x004fe40000001810 */
[----:B------:R-:W2:Y:S04]  /*26160*/  LDL.LU.64 R18, [R1+0x11f0] ;  /* 0x0011f00001127983 */ /* 0x000ea80000300a00 */
[----:B------:R-:W2:-:S15]  /*26170*/  LDL.LU.64 R16, [R1+0x11e8] ;  /* 0x0011e80001107983 */ /* 0x000e9e0000300a00 */
[----:B------:R-:W-:-:S02]  /*26180*/  NOP ;  /* 0x0000000000007918 */ /* 0x000fc40000000000 */
[----:B------:R-:W-:Y:S04]  /*26190*/  STL.64 [R1+0xa0], R24 ;  /* 0x0000a01801007387 */ /* 0x000fe80000100a00 */
[----:B------:R-:W-:Y:S01]  /*261a0*/  STL.64 [R1+0xa8], R26 ;  /* 0x0000a81a01007387 */ /* 0x000fe20000100a00 */
[C---:B----4-:R-:W-:Y:S03]  /*261b0*/  HMMA.16816.F32 R4, R20.reuse, R4, R8 ;  /* 0x000000041404723c */ /* 0x050fe60000001808 */
[----:B------:R-:W-:Y:S03]  /*261c0*/  LDSM.16.M88.4 R24, [R2+0x6000] ;  /* 0x006000000218783b */ /* 0x000fe60000000200 */
[----:B--2---:R-:W-:Y:S01]  /*261d0*/  HMMA.16816.F32 R12, R20, R12, R16 ;  /* 0x0000000c140c723c */ /* 0x004fe20000001810 */
[----:B------:R-:W2:-:S15]  /*261e0*/  LDL.LU.64 R16, [R1+0x410] ;  /* 0x0004100001107983 */ /* 0x000e9e0000300a00 */
[----:B------:R-:W-:-:S07]  /*261f0*/  NOP ;  /* 0x0000000000007918 */ /* 0x000fce0000000000 */
[----:B------:R-:W-:Y:S04]  /*26200*/  STL.64 [R1+0x90], R12 ;  /* 0x0000900c01007387 */ /* 0x000fe80000100a00 */
[----:B------:R-:W-:Y:S04]  /*26210*/  STL.64 [R1+0x98], R14 ;  /* 0x0000980e01007387 */ /* 0x000fe80000100a00 */
[----:B------:R-:W3:Y:S04]  /*26220*/  LDL.LU.64 R18, [R1+0x418] ;  /* 0x0004180001127983 */ /* 0x000ee80000300a00 */
[----:B------:R-:W-:Y:S04]  /*26230*/  STL.64 [R1+0x80], R4 ;  /* 0x0000800401007387 */ /* 0x000fe80000100a00 */
[----:B------:R-:W-:Y:S04]  /*26240*/  STL.64 [R1+0x88], R6 ;  /* 0x0000880601007387 */ /* 0x000fe80000100a00 */
[----:B------:R-:W0:Y:S04]  /*26250*/  LDSM.16.M88.4 R4, [R2+0x4c00] ;  /* 0x004c00000204783b */ /* 0x000e280000000200 */
        /* <DEDUP_REMOVED lines=8> */
[----:B0-----:R-:W-:-:S03]  /*262e0*/  IMAD.MOV.U32 R12, RZ, RZ, R4 ;  /* 0x000000ffff0c7224 */ /* 0x001fc600078e0004 */
        /* <DEDUP_REMOVED lines=8> */
[----:B------:R1:W-:Y:S02]  /*26370*/  STL.64 [R1+0x278], R6 ;  /* 0x0002780601007387 */ /* 0x0003e40000100a00 */
[----:B-1----:R-:W-:-:S02]  /*26380*/  IMAD.MOV.U32 R7, RZ, RZ, R5 ;  /* 0x000000ffff077224 */ /* 0x002fc400078e0005 */
[----:B0-----:R-:W-:Y:S01]  /*26390*/  IMAD.MOV.U32 R6, RZ, RZ, R8 ;  /* 0x000000ffff067224 */ /* 0x001fe200078e0008 */
[----:B------:R-:W-:Y:S01]  /*263a0*/  STL.64 [R1+0x268], R10 ;  /* 0x0002680a01007387 */ /* 0x000fe20000100a00 */
[----:B------:R-:W-:-:S03]  /*263b0*/  IMAD.MOV.U32 R5, RZ, RZ, R9 ;  /* 0x000000ffff057224 */ /* 0x000fc600078e0009 */
[----:B------:R-:W0:Y:S04]  /*263c0*/  LDSM.16.M88.4 R8, [R2+0x5400] ;  /* 0x005400000208783b */ /* 0x000e280000000200 */
[----:B0-----:R-:W-:Y:S04]  /*263d0*/  STL.64 [R1+0x258], R10 ;  /* 0x0002580a01007387 */ /* 0x001fe80000100a00 */
[----:B------:R-:W-:Y:S04]  /*263e0*/  STL.64 [R1+0x11d8], R26 ;  /* 0x0011d81a01007387 */ /* 0x000fe80000100a00 */
[----:B------:R0:W-:Y:S02]  /*263f0*/  STL.64 [R1+0x11d0], R24 ;  /* 0x0011d01801007387 */ /* 0x0001e40000100a00 */
[----:B0-----:R-:W-:-:S02]  /*26400*/  IMAD.MOV.U32 R24, RZ, RZ, R12 ;  /* 0x000000ffff187224 */ /* 0x001fc400078e000c */
[----:B------:R-:W0:Y:S04]  /*26410*/  LDSM.16.M88.4 R12, [R2+0x6400] ;  /* 0x00640000020c783b */ /* 0x000e280000000200 */
[----:B0-----:R-:W-:Y:S04]  /*26420*/  STL.64 [R1+0x11c0], R14 ;  /* 0x0011c00e01007387 */ /* 0x001fe80000100a00 */
[----:B------:R0:W-:Y:S02]  /*26430*/  STL.64 [R1+0x11b8], R12 ;  /* 0x0011b80c01007387 */ /* 0x0001e40000100a00 */
[----:B0-----:R-:W-:-:S02]  /*26440*/  IMAD.MOV.U32 R12, RZ, RZ, R6 ;  /* 0x000000ffff0c7224 */ /* 0x001fc400078e0006 */
[----:B------:R-:W-:-:S05]  /*26450*/  IMAD.MOV.U32 R13, RZ, RZ, R5 ;  /* 0x000000ffff0d7224 */ /* 0x000fca00078e0005 */
[----:B------:R0:W-:Y:S04]  /*26460*/  STL.64 [R1+0x11e0], R12 ;  /* 0x0011e00c01007387 */ /* 0x0001e80000100a00 */
[----:B0-----:R-:W2:Y:S04]  /*26470*/  LDL.LU.64 R12, [R1+0x470] ;  /* 0x00047000010c7983 */ /* 0x001ea80000300a00 */
[----:B------:R-:W2:Y:S01]  /*26480*/  LDL.LU.64 R14, [R1+0x478] ;  /* 0x00047800010e7983 */ /* 0x000ea20000300a00 */
[----:B------:R-:W-:Y:S02]  /*26490*/  IMAD.MOV.U32 R4, RZ, RZ, R8 ;  /* 0x000000ffff047224 */ /* 0x000fe400078e0008 */
[----:B------:R-:W-:-:S02]  /*264a0*/  IMAD.MOV.U32 R0, RZ, RZ, R9 ;  /* 0x000000ffff007224 */ /* 0x000fc400078e0009 */
[----:B------:R-:W0:Y:S01]  /*264b0*/  LDSM.16.M88.4 R8, [R2+0x5800] ;  /* 0x005800000208783b */ /* 0x000e220000000200 */
[----:B------:R-:W-:-:S03]  /*264c0*/  IMAD.MOV.U32 R25, RZ, RZ, R7 ;  /* 0x000000ffff197224 */ /* 0x000fc600078e0007 */
[----:B0-----:R-:W-:Y:S04]  /*264d0*/  STL.64 [R1+0x248], R10 ;  /* 0x0002480a01007387 */ /* 0x001fe80000100a00 */
[----:B------:R0:W-:Y:S02]  /*264e0*/  STL.64 [R1+0x11a0], R8 ;  /* 0x0011a00801007387 */ /* 0x0001e40000100a00 */
[----:B0-----:R-:W-:Y:S02]  /*264f0*/  IMAD.MOV.U32 R8, RZ, RZ, R4 ;  /* 0x000000ffff087224 */ /* 0x001fe400078e0004 */
[----:B------:R-:W0:Y:S01]  /*26500*/  LDSM.16.M88.4 R4, [R2+0x6800] ;  /* 0x006800000204783b */ /* 0x000e220000000200 */
[----:B------:R-:W-:-:S05]  /*26510*/  IMAD.MOV.U32 R9, RZ, RZ, R0 ;  /* 0x000000ffff097224 */ /* 0x000fca00078e0000 */
[----:B------:R1:W-:Y:S04]  /*26520*/  STL.64 [R1+0x11c8], R8 ;  /* 0x0011c80801007387 */ /* 0x0003e80000100a00 */
[----:B-1----:R-:W3:Y:S04]  /*26530*/  LDL.LU.64 R8, [R1+0x460] ;  /* 0x0004600001087983 */ /* 0x002ee80000300a00 */
[----:B------:R-:W3:Y:S04]  /*26540*/  LDL.LU.64 R10, [R1+0x468] ;  /* 0x00046800010a7983 */ /* 0x000ee80000300a00 */
[----:B0-----:R-:W-:Y:S04]  /*26550*/  STL.64 [R1+0x11b0], R6 ;  /* 0x0011b00601007387 */ /* 0x001fe80000100a00 */
[----:B------:R0:W-:Y:S04]  /*26560*/  STL.64 [R1+0x11a8], R4 ;  /* 0x0011a80401007387 */ /* 0x0001e80000100a00 */
[----:B0-----:R-:W4:Y:S04]  /*26570*/  LDL.LU.64 R4, [R1+0x450] ;  /* 0x0004500001047983 */ /* 0x001f280000300a00 */
[----:B------:R-:W4:Y:S04]  /*26580*/  LDL.LU.64 R6, [R1+0x458] ;  /* 0x0004580001067983 */ /* 0x000f280000300a00 */
[----:B------:R-:W-:Y:S04]  /*26590*/  STL.64 [R1+0x238], R18 ;  /* 0x0002381201007387 */ /* 0x000fe80000100a00 */
[----:B------:R0:W-:Y:S04]  /*265a0*/  STL.64 [R1+0x1198], R16 ;  /* 0x0011981001007387 */ /* 0x0001e80000100a00 */
[----:B0-----:R-:W4:Y:S04]  /*265b0*/  LDL.LU.64 R16, [R1+0x440] ;  /* 0x0004400001107983 */ /* 0x001f280000300a00 */
[----:B------:R-:W4:Y:S01]  /*265c0*/  LDL.LU.64 R18, [R1+0x448] ;  /* 0x0004480001127983 */ /* 0x000f220000300a00 */
[----:B--2---:R-:W-:Y:S03]  /*265d0*/  HMMA.16816.F32 R24, R20, R24, R12 ;  /* 0x000000181418723c */ /* 0x004fe6000000180c */
[----:B------:R-:W3:-:S15]  /*265e0*/  LDL.LU.64 R12, [R1+0x11e0] ;  /* 0x0011e000010c7983 */ /* 0x000ede0000300a00 */
[----:B------:R-:W-:-:S05]  /*265f0*/  NOP ;  /* 0x0000000000007918 */ /* 0x000fca0000000000 */
[----:B------:R-:W-:Y:S04]  /*26600*/  STL.64 [R1+0x70], R24 ;  /* 0x0000701801007387 */ /* 0x000fe80000100a00 */
[----:B------:R0:W-:Y:S04]  /*26610*/  STL.64 [R1+0x78], R26 ;  /* 0x0000781a01007387 */ /* 0x0001e80000100a00 */
[----:B0-----:R-:W2:Y:S04]  /*26620*/  LDL.LU.64 R26, [R1+0x11d8] ;  /* 0x0011d800011a7983 */ /* 0x001ea80000300a00 */
[----:B------:R-:W4:Y:S01]  /*26630*/  LDL.LU.64 R24, [R1+0x11d0] ;  /* 0x0011d00001187983 */ /* 0x000f220000300a00 */
[----:B---3--:R-:W-:Y:S03]  /*26640*/  HMMA.16816.F32 R12, R20, R12, R8 ;  /* 0x0000000c140c723c */ /* 0x008fe60000001808 */
[----:B--2---:R-:W-:Y:S04]  /*26650*/  STL.64 [R1+0x228], R26 ;  /* 0x0002281a01007387 */ /* 0x004fe80000100a00 */
[----:B------:R-:W4:-:S15]  /*26660*/  LDL.LU.64 R8, [R1+0x11c8] ;  /* 0x0011c80001087983 */ /* 0x000f1e0000300a00 */
[----:B------:R-:W-:-:S01]  /*26670*/  NOP ;  /* 0x0000000000007918 */ /* 0x000fc20000000000 */
[----:B------:R-:W-:Y:S04]  /*26680*/  STL.64 [R1+0x60], R12 ;  /* 0x0000600c01007387 */ /* 0x000fe80000100a00 */
[----:B------:R0:W-:Y:S04]  /*26690*/  STL.64 [R1+0x68], R14 ;  /* 0x0000680e01007387 */ /* 0x0001e80000100a00 */
[----:B0-----:R-:W2:Y:S04]  /*266a0*/  LDL.LU.64 R14, [R1+0x11c0] ;  /* 0x0011c000010e7983 */ /* 0x001ea80000300a00 */
[----:B------:R-:W3:Y:S01]  /*266b0*/  LDL.LU.64 R12, [R1+0x11b8] ;  /* 0x0011b800010c7983 */ /* 0x000ee20000300a00 */
[----:B----4-:R-:W-:Y:S03]  /*266c0*/  HMMA.16816.F32 R8, R20, R8, R4 ;  /* 0x000000081408723c */ /* 0x010fe60000001804 */
[----:B--2---:R-:W-:Y:S04]  /*266d0*/  STL.64 [R1+0x218], R14 ;  /* 0x0002180e01007387 */ /* 0x004fe80000100a00 */
[----:B------:R-:W2:Y:S04]  /*266e0*/  LDL.LU.64 R6, [R1+0x11b0] ;  /* 0x0011b00001067983 */ /* 0x000ea80000300a00 */
[----:B------:R-:W4:-:S12]  /*266f0*/  LDL.LU.64 R4, [R1+0x11a8] ;  /* 0x0011a80001047983 */ /* 0x000f180000300a00 */
[----:B------:R0:W-:Y:S04]  /*26700*/  STL.64 [R1+0x50], R8 ;  /* 0x0000500801007387 */ /* 0x0001e80000100a00 */
[----:B------:R1:W-:Y:S04]  /*26710*/  STL.64 [R1+0x58], R10 ;  /* 0x0000580a01007387 */ /* 0x0003e80000100a00 */
[----:B0-----:R-:W1:Y:S02]  /*26720*/  LDL.LU.64 R8, [R1+0x11a0] ;  /* 0x0011a00001087983 */ /* 0x001e640000300a00 */
[----:B-1----:R-:W-:Y:S02]  /*26730*/  HMMA.16816.F32 R8, R20, R8, R16 ;  /* 0x000000081408723c */ /* 0x002fe40000001810 */
[----:B--2---:R-:W-:Y:S04]  /*26740*/  STL.64 [R1+0x208], R6 ;  /* 0x0002080601007387 */ /* 0x004fe80000100a00 */
[----:B------:R-:W2:-:S15]  /*26750*/  LDL.LU.64 R16, [R1+0x1198] ;  /* 0x0011980001107983 */ /* 0x000e9e0000300a00 */
[----:B------:R-:W-:-:S02]  /*26760*/  NOP ;  /* 0x0000000000007918 */ /* 0x000fc40000000000 */
        /* <DEDUP_REMOVED lines=13> */
[----:B------:R-:W3:Y:S04]  /*26840*/  LDL.LU.64 R18, [R1+0x1160] ;  /* 0x0011600001127983 */ /* 0x000ee80000300a00 */
[----:B------:R-:W3:-:S15]  /*26850*/  LDL.LU.64 R16, [R1+0x1158] ;  /* 0x0011580001107983 */ /* 0x000ede0000300a00 */
[----:B------:R-:W-:-:S02]  /*26860*/  NOP ;  /* 0x0000000000007918 */ /* 0x000fc40000000000 */
[----:B------:R-:W-:Y:S04]  /*26870*/  STL.64 [R1+0x20], R24 ;  /* 0x0000201801007387 */ /* 0x000fe80000100a00 */
[----:B------:R-:W-:Y:S01]  /*26880*/  STL.64 [R1+0x28], R26 ;  /* 0x0000281a01007387 */ /* 0x000fe20000100a00 */
[C---:B----4-:R-:W-:Y:S03]  /*26890*/  HMMA.16816.F32 R4, R20.reuse, R4, R8 ;  /* 0x000000041404723c */ /* 0x050fe60000001808 */
[----:B------:R-:W0:Y:S04]  /*268a0*/  LDSM.16.M88.4 R24, [R2+0x6c00] ;  /* 0x006c00000218783b */ /* 0x000e280000000200 */
[----:B------:R-:W-:Y:S01]  /*268b0*/  LDSM.16.M88.4 R8, [R2+0x7400] ;  /* 0x007400000208783b */ /* 0x000fe20000000200 */
[----:B---3--:R-:W-:Y:S03]  /*268c0*/  HMMA.16816.F32 R12, R20, R12, R16 ;  /* 0x0000000c140c723c */ /* 0x008fe60000001810 */
[----:B------:R-:W2:-:S15]  /*268d0*/  LDL.LU.64 R16, [R1+0x3e0] ;  /* 0x0003e00001107983 */ /* 0x000e9e0000300a00 */
[----:B------:R-:W-:-:S05]  /*268e0*/  NOP ;  /* 0x0000000000007918 */ /* 0x000fca0000000000 */
[----:B------:R-:W-:Y:S04]  /*268f0*/  STL.64 [R1+0x10], R12 ;  /* 0x0000100c01007387 */ /* 0x000fe80000100a00 */
[----:B------:R-:W-:Y:S04]  /*26900*/  STL.64 [R1+0x18], R14 ;  /* 0x0000180e01007387 */ /* 0x000fe80000100a00 */
[----:B------:R-:W3:Y:S04]  /*26910*/  LDL.LU.64 R18, [R1+0x3e8] ;  /* 0x0003e80001127983 */ /* 0x000ee80000300a00 */
[----:B------:R-:W-:Y:S04]  /*26920*/  STL.64 [R1], R4 ;  /* 0x0000000401007387 */ /* 0x000fe80000100a00 */
[----:B------:R-:W-:Y:S04]  /*26930*/  STL.64 [R1+0x8], R6 ;  /* 0x0000080601007387 */ /* 0x000fe80000100a00 */
[----:B------:R-:W1:Y:S04]  /*26940*/  LDSM.16.M88.4 R4, [R2+0x7000] ;  /* 0x007000000204783b */ /* 0x000e680000000200 */
[----:B------:R-:W4:Y:S04]  /*26950*/  LDSM.16.M88.4 R12, [R2+0x7800] ;  /* 0x00780000020c783b */ /* 0x000f280000000200 */
[----:B---3--:R-:W-:Y:S04]  /*26960*/  STL.64 [R1+0x1150], R18 ;  /* 0x0011501201007387 */ /* 0x008fe80000100a00 */
[----:B--2---:R2:W-:Y:S04]  /*26970*/  STL.64 [R1+0x1148], R16 ;  /* 0x0011481001007387 */ /* 0x0045e80000100a00 */
[----:B--2---:R-:W2:Y:S04]  /*26980*/  LDL.LU.64 R16, [R1+0x3f0] ;  /* 0x0003f00001107983 */ /* 0x004ea80000300a00 */
[----:B------:R-:W2:Y:S04]  /*26990*/  LDL.LU.64 R18, [R1+0x3f8] ;  /* 0x0003f80001127983 */ /* 0x000ea80000300a00 */
[----:B0-----:R2:W-:Y:S04]  /*269a0*/  STL.64 [R1+0x1f8], R26 ;  /* 0x0001f81a01007387 */ /* 0x0015e80000100a00 */
[----:B-1----:R-:W-:Y:S01]  /*269b0*/  STL.64 [R1+0x1e8], R6 ;  /* 0x0001e80601007387 */ /* 0x002fe20000100a00 */
[----:B--2---:R-:W-:Y:S03]  /*269c0*/  HMMA.16816.F32 R24, R20, R24, R16 ;  /* 0x000000181418723c */ /* 0x004fe60000001810 */
[----:B------:R-:W2:Y:S04]  /*269d0*/  LDL.LU.64 R18, [R1+0x1150] ;  /* 0x0011500001127983 */ /* 0x000ea80000300a00 */
[----:B------:R-:W2:Y:S04]  /*269e0*/  LDL.LU.64 R16, [R1+0x1148] ;  /* 0x0011480001107983 */ /* 0x000ea80000300a00 */
[----:B------:R-:W-:-:S12]  /*269f0*/  STL [R1+0x1d8], R10 ;  /* 0x0001d80a01007387 */ /* 0x000fd80000100800 */
[----:B------:R0:W-:Y:S04]  /*26a00*/  STL.64 [R1+0xed8], R26 ;  /* 0x000ed81a01007387 */ /* 0x0001e80000100a00 */
[----:B------:R-:W-:Y:S04]  /*26a10*/  STL.64 [R1+0xed0], R24 ;  /* 0x000ed01801007387 */ /* 0x000fe80000100a00 */
[----:B----4-:R-:W-:Y:S04]  /*26a20*/  STL.64 [R1+0x1c8], R14 ;  /* 0x0001c80e01007387 */ /* 0x010fe80000100a00 */
[----:B0-----:R-:W3:Y:S04]  /*26a30*/  LDL.LU R26, [R1+0x388] ;  /* 0x00038800011a7983 */ /* 0x001ee80000300800 */
[----:B------:R-:W3:Y:S04]  /*26a40*/  LDL.LU R27, [R1+0x38c] ;  /* 0x00038c00011b7983 */ /* 0x000ee80000300800 */
[----:B---3--:R0:W-:Y:S04]  /*26a50*/  STL.64 [R1+0x1108], R26 ;  /* 0x0011081a01007387 */ /* 0x0081e80000100a00 */
[----:B0-----:R-:W3:Y:S04]  /*26a60*/  LDL.LU R26, [R1+0x3a8] ;  /* 0x0003a800011a7983 */ /* 0x001ee80000300800 */
[----:B------:R-:W3:Y:S01]  /*26a70*/  LDL.LU R27, [R1+0x3ac] ;  /* 0x0003ac00011b7983 */ /* 0x000ee20000300800 */
[C---:B--2---:R-:W-:Y:S03]  /*26a80*/  HMMA.16816.F32 R4, R20.reuse, R4, R16 ;  /* 0x000000041404723c */ /* 0x044fe60000001810 */
[----:B---3--:R0:W-:Y:S04]  /*26a90*/  STL.64 [R1+0x1120], R26 ;  /* 0x0011201a01007387 */ /* 0x0081e80000100a00 */
[----:B------:R-:W2:Y:S04]  /*26aa0*/  LDL.LU.64 R16, [R1+0x3d0] ;  /* 0x0003d00001107983 */ /* 0x000ea80000300a00 */
[----:B------:R-:W2:Y:S04]  /*26ab0*/  LDL.LU.64 R18, [R1+0x3d8] ;  /* 0x0003d80001127983 */ /* 0x000ea80000300a00 */
[----:B------:R-:W3:Y:S04]  /*26ac0*/  LDL.LU.64 R24, [R1+0x3c0] ;  /* 0x0003c00001187983 */ /* 0x000ee80000300a00 */
[----:B0-----:R-:W3:Y:S04]  /*26ad0*/  LDL.LU.64 R26, [R1+0x3c8] ;  /* 0x0003c800011a7983 */ /* 0x001ee80000300a00 */
[----:B------:R-:W-:Y:S04]  /*26ae0*/  STL.64 [R1+0xec8], R6 ;  /* 0x000ec80601007387 */ /* 0x000fe80000100a00 */
[----:B------:R0:W-:Y:S04]  /*26af0*/  STL.64 [R1+0xec0], R4 ;  /* 0x000ec00401007387 */ /* 0x0001e80000100a00 */
[----:B0-----:R-:W4:Y:S04]  /*26b00*/  LDL.LU R4, [R1+0x180] ;  /* 0x0001800001047983 */ /* 0x001f280000300800 */
[----:B------:R-:W4:Y:S04]  /*26b10*/  LDL.LU R5, [R1+0x184] ;  /* 0x0001840001057983 */ /* 0x000f280000300800 */
[----:B------:R-:W2:Y:S04]  /*26b20*/  LDL.LU R6, [R1+0x188] ;  /* 0x0001880001067983 */ /* 0x000ea80000300800 */
[----:B------:R-:W2:Y:S04]  /*26b30*/  LDL.LU R7, [R1+0x18c] ;  /* 0x00018c0001077983 */ /* 0x000ea80000300800 */
[----:B--2---:R-:W-:Y:S04]  /*26b40*/  STL.64 [R1+0x1118], R6 ;  /* 0x0011180601007387 */ /* 0x004fe80000100a00 */
[----:B----4-:R0:W-:Y:S04]  /*26b50*/  STL.64 [R1+0x1110], R4 ;  /* 0x0011100401007387 */ /* 0x0101e80000100a00 */
[----:B0-----:R-:W2:Y:S04]  /*26b60*/  LDL.LU R4, [R1+0x1a0] ;  /* 0x0001a00001047983 */ /* 0x001ea80000300800 */
[----:B------:R-:W2:Y:S04]  /*26b70*/  LDL.LU R5, [R1+0x1a4] ;  /* 0x0001a40001057983 */ /* 0x000ea80000300800 */
[----:B------:R-:W4:Y:S04]  /*26b80*/  LDL.LU R6, [R1+0x1a8] ;  /* 0x0001a80001067983 */ /* 0x000f280000300800 */
[----:B------:R-:W4:Y:S01]  /*26b90*/  LDL.LU R7, [R1+0x1ac] ;  /* 0x0001ac0001077983 */ /* 0x000f220000300800 */
[----:B------:R-:W-:Y:S01]  /*26ba0*/  IMAD.MOV.U32 R0, RZ, RZ, R11 ;  /* 0x000000ffff007224 */ /* 0x000fe200078e000b */
[C---:B---3--:R-:W-:Y:S06]  /*26bb0*/  HMMA.16816.F32 R12, R20.reuse, R12, R24 ;  /* 0x0000000c140c723c */ /* 0x048fec0000001818 */
[----:B------:R-:W-:Y:S01]  /*26bc0*/  HMMA.16816.F32 R8, R20, R8, R16 ;  /* 0x000000081408723c */ /* 0x000fe20000001810 */
[----:B------:R-:W0:Y:S04]  /*26bd0*/  LDSM.16.M88.4 R24, [R2+0x7c00] ;  /* 0x007c00000218783b */ /* 0x000e280000000200 */
[----:B----4-:R-:W-:Y:S04]  /*26be0*/  STL.64 [R1+0x1130], R6 ;  /* 0x0011300601007387 */ /* 0x010fe80000100a00 */
[----:B--2---:R1:W-:Y:S04]  /*26bf0*/  STL.64 [R1+0x1128], R4 ;  /* 0x0011280401007387 */ /* 0x0043e80000100a00 */
[----:B-1----:R-:W2:Y:S04]  /*26c00*/  LDL.LU.64 R4, [R1+0x3b0] ;  /* 0x0003b00001047983 */ /* 0x002ea80000300a00 */
[----:B------:R-:W2:Y:S04]  /*26c10*/  LDL.LU.64 R6, [R1+0x3b8] ;  /* 0x0003b80001067983 */ /* 0x000ea80000300a00 */
[----:B------:R-:W3:Y:S04]  /*26c20*/  LDL.LU R18, [R1+0x1140] ;  /* 0x0011400001127983 */ /* 0x000ee80000300800 */
[----:B------:R-:W4:Y:S04]  /*26c30*/  LDL.LU.64 R16, [R1+0x1138] ;  /* 0x0011380001107983 */ /* 0x000f280000300a00 */
[----:B------:R-:W-:Y:S04]  /*26c40*/  STL.64 [R1+0xeb8], R10 ;  /* 0x000eb80a01007387 */ /* 0x000fe80000100a00 */
[----:B------:R0:W-:Y:S04]  /*26c50*/  STL.64 [R1+0xeb0], R8 ;  /* 0x000eb00801007387 */ /* 0x0001e80000100a00 */
[----:B------:R4:W-:Y:S04]  /*26c60*/  STL.64 [R1+0xea8], R14 ;  /* 0x000ea80e01007387 */ /* 0x0009e80000100a00 */
[----:B------:R-:W-:Y:S04]  /*26c70*/  STL.64 [R1+0xea0], R12 ;  /* 0x000ea00c01007387 */ /* 0x000fe80000100a00 */
[----:B------:R-:W-:Y:S01]  /*26c80*/  STL [R1+0xe04], R2 ;  /* 0x000e040201007387 */ /* 0x000fe20000100800 */
[----:B0-----:R-:W-:-:S02]  /*26c90*/  IMAD.MOV.U32 R9, RZ, RZ, R26 ;  /* 0x000000ffff097224 */ /* 0x001fc400078e001a */
[----:B------:R-:W-:Y:S01]  /*26ca0*/  IMAD.MOV.U32 R8, RZ, RZ, R27 ;  /* 0x000000ffff087224 */ /* 0x000fe200078e001b */
[----:B--2---:R-:W-:Y:S01]  /*26cb0*/  HMMA.16816.F32 R20, R20, R24, R4 ;  /* 0x000000181414723c */ /* 0x004fe20000001804 */
[----:B------:R-:W2:Y:S04]  /*26cc0*/  LDL.LU.64 R6, [R1+0x1130] ;  /* 0x0011300001067983 */ /* 0x000ea80000300a00 */
[----:B------:R-:W2:Y:S04]  /*26cd0*/  LDL.LU.64 R4, [R1+0x1128] ;  /* 0x0011280001047983 */ /* 0x000ea80000300a00 */
[----:B------:R-:W2:Y:S01]  /*26ce0*/  LDL.LU.64 R26, [R1+0x1120] ;  /* 0x00112000011a7983 */ /* 0x000ea20000300a00 */
[----:B----4-:R-:W-:-:S02]  /*26cf0*/  IMAD.MOV.U32 R14, RZ, RZ, R17 ;  /* 0x000000ffff0e7224 */ /* 0x010fc400078e0011 */
[----:B------:R-:W-:Y:S02]  /*26d00*/  IMAD.MOV.U32 R15, RZ, RZ, R16 ;  /* 0x000000ffff0f7224 */ /* 0x000fe400078e0010 */
[----:B---3--:R-:W2:Y:S09]  /*26d10*/  LDSM.16.MT88.4 R16, [R18+0x8200] ;  /* 0x008200001210783b */ /* 0x008eb20000004200 */
[----:B------:R-:W-:Y:S04]  /*26d20*/  STL.64 [R1+0xee8], R22 ;  /* 0x000ee81601007387 */ /* 0x000fe80000100a00 */
[----:B------:R0:W-:Y:S04]  /*26d30*/  STL.64 [R1+0xee0], R20 ;  /* 0x000ee01401007387 */ /* 0x0001e80000100a00 */
[----:B0-----:R-:W3:Y:S01]  /*26d40*/  LDL.LU R20, [R1+0x190] ;  /* 0x0001900001147983 */ /* 0x001ee20000300800 */
[----:B--2---:R-:W-:Y:S03]  /*26d50*/  HMMA.16816.F32 R24, R16, R26, R4 ;  /* 0x0000001a1018723c */ /* 0x004fe60000001804 */
[----:B------:R-:W2:Y:S04]  /*26d60*/  LDL.LU.64 R6, [R1+0x1118] ;  /* 0x0011180001067983 */ /* 0x000ea80000300a00 */
[----:B------:R-:W2:-:S15]  /*26d70*/  LDL.LU.64 R4, [R1+0x1110] ;  /* 0x0011100001047983 */ /* 0x000e9e0000300a00 */
[----:B------:R-:W-:-:S01]  /*26d80*/  NOP ;  /* 0x0000000000007918 */ /* 0x000fc20000000000 */
[----:B------:R-:W-:Y:S04]  /*26d90*/  STL.64 [R1+0x1a0], R24 ;  /* 0x0001a01801007387 */ /* 0x000fe80000100a00 */
[----:B------:R0:W-:Y:S04]  /*26da0*/  STL.64 [R1+0x1a8], R26 ;  /* 0x0001a81a01007387 */ /* 0x0001e80000100a00 */
[----:B0-----:R-:W2:Y:S01]  /*26db0*/  LDL.LU.64 R26, [R1+0x1108] ;  /* 0x00110800011a7983 */ /* 0x001ea20000300a00 */
[----:B------:R-:W-:Y:S02]  /*26dc0*/  IMAD.MOV.U32 R21, RZ, RZ, R29 ;  /* 0x000000ffff157224 */ /* 0x000fe400078e001d */
[----:B------:R-:W-:-:S02]  /*26dd0*/  IMAD.MOV.U32 R22, RZ, RZ, R28 ;  /* 0x000000ffff167224 */ /* 0x000fc400078e001c */
[----:B------:R-:W-:-:S07]  /*26de0*/  IMAD.MOV.U32 R23, RZ, RZ, R3 ;  /* 0x000000ffff177224 */ /* 0x000fce00078e0003 */
[----:B---3--:R-:W-:Y:S01]  /*26df0*/  HMMA.16816.F32 R12, R16, R14, R20 ;  /* 0x0000000e100c723c */ /* 0x008fe20000001814 */
[----:B------:R-:W-:-:S05]  /*26e00*/  IMAD.MOV.U32 R3, RZ, RZ, R24 ;  /* 0x000000ffff037224 */ /* 0x000fca00078e0018 */
[----:B------:R-:W-:-:S15]  /*26e10*/  STL [R1+0xe08], R3 ;  /* 0x000e080301007387 */ /* 0x000fde0000100800 */
[----:B------:R-:W-:-:S03]  /*26e20*/  NOP ;  /* 0x0000000000007918 */ /* 0x000fc60000000000 */
[----:B------:R-:W-:Y:S01]  /*26e30*/  IMAD.MOV.U32 R28, RZ, RZ, R12 ;  /* 0x000000ffff1c7224 */ /* 0x000fe200078e000c */
[----:B------:R-:W-:Y:S04]  /*26e40*/  STL.64 [R1+0x190], R12 ;  /* 0x0001900c01007387 */ /* 0x000fe80000100a00 */
[----:B------:R-:W-:Y:S04]  /*26e50*/  STL.64 [R1+0x198], R14 ;  /* 0x0001980e01007387 */ /* 0x000fe80000100a00 */
[----:B------:R-:W-:Y:S01]  /*26e60*/  STL [R1+0xe0c], R28 ;  /* 0x000e0c1c01007387 */ /* 0x000fe20000100800 */
[----:B--2---:R-:W-:-:S15]  /*26e70*/  HMMA.16816.F32 R4, R16, R26, R4 ;  /* 0x0000001a1004723c */ /* 0x004fde0000001804 */
[----:B------:R-:W-:-:S08]  /*26e80*/  NOP ;  /* 0x0000000000007918 */ /* 0x000fd00000000000 */
[----:B------:R-:W-:Y:S04]  /*26e90*/  STL.64 [R1+0x180], R4 ;  /* 0x0001800401007387 */ /* 0x000fe80000100a00 */
[----:B------:R-:W-:Y:S04]  /*26ea0*/  STL.64 [R1+0x188], R6 ;  /* 0x0001880601007387 */ /* 0x000fe80000100a00 */
[----:B------:R-:W2:Y:S04]  /*26eb0*/  LDL.LU R26, [R1+0x208] ;  /* 0x00020800011a7983 */ /* 0x000ea80000300800 */
[----:B------:R-:W2:Y:S04]  /*26ec0*/  LDL.LU R27, [R1+0x20c] ;  /* 0x00020c00011b7983 */ /* 0x000ea80000300800 */
[----:B--2---:R0:W-:Y:S04]  /*26ed0*/  STL.64 [R1+0xef0], R26 ;  /* 0x000ef01a01007387 */ /* 0x0041e80000100a00 */
[----:B------:R-:W2:Y:S04]  /*26ee0*/  LDL.LU R20, [R1] ;  /* 0x0000000001147983 */ /* 0x000ea80000300800 */
[----:B------:R-:W2:Y:S04]  /*26ef0*/  LDL.LU R21, [R1+0x4] ;  /* 0x0000040001157983 */ /* 0x000ea80000300800 */
[----:B------:R-:W3:Y:S04]  /*26f00*/  LDL.LU R22, [R1+0x8] ;  /* 0x0000080001167983 */ /* 0x000ee80000300800 */
[----:B------:R-:W3:Y:S04]  /*26f10*/  LDL.LU R23, [R1+0xc] ;  /* 0x00000c0001177983 */ /* 0x000ee80000300800 */
[----:B---3--:R-:W-:Y:S04]  /*26f20*/  STL.64 [R1+0xf00], R22 ;  /* 0x000f001601007387 */ /* 0x008fe80000100a00 */
[----:B--2---:R-:W-:Y:S04]  /*26f30*/  STL.64 [R1+0xef8], R20 ;  /* 0x000ef81401007387 */ /* 0x004fe80000100a00 */
[----:B0-----:R-:W2:Y:S04]  /*26f40*/  LDL.LU R26, [R1+0x218] ;  /* 0x00021800011a7983 */ /* 0x001ea80000300800 */
[----:B------:R-:W2:Y:S04]  /*26f50*/  LDL.LU R27, [R1+0x21c] ;  /* 0x00021c00011b7983 */ /* 0x000ea80000300800 */
[----:B--2---:R0:W-:Y:S04]  /*26f60*/  STL.64 [R1+0xf08], R26 ;  /* 0x000f081a01007387 */ /* 0x0041e80000100a00 */
[----:B0-----:R-:W2:Y:S04]  /*26f70*/  LDL.LU R26, [R1+0x228] ;  /* 0x00022800011a7983 */ /* 0x001ea80000300800 */
[----:B------:R-:W2:Y:S04]  /*26f80*/  LDL.LU R27, [R1+0x22c] ;  /* 0x00022c00011b7983 */ /* 0x000ea80000300800 */
[----:B--2---:R0:W-:Y:S04]  /*26f90*/  STL.64 [R1+0xf20], R26 ;  /* 0x000f201a01007387 */ /* 0x0041e80000100a00 */
[----:B------:R-:W2:Y:S04]  /*26fa0*/  LDL.LU R20, [R1+0x10] ;  /* 0x0000100001147983 */ /* 0x000ea80000300800 */
[----:B------:R-:W2:Y:S04]  /*26fb0*/  LDL.LU R21, [R1+0x14] ;  /* 0x0000140001157983 */ /* 0x000ea80000300800 */
[----:B------:R-:W3:Y:S04]  /*26fc0*/  LDL.LU R22, [R1+0x18] ;  /* 0x0000180001167983 */ /* 0x000ee80000300800 */
[----:B------:R-:W3:Y:S04]  /*26fd0*/  LDL.LU R23, [R1+0x1c] ;  /* 0x00001c0001177983 */ /* 0x000ee80000300800 */
[----:B0-----:R-:W4:Y:S04]  /*26fe0*/  LDL.LU R26, [R1+0x238] ;  /* 0x00023800011a7983 */ /* 0x001f280000300800 */
[----:B------:R-:W4:Y:S04]  /*26ff0*/  LDL.LU R27, [R1+0x23c] ;  /* 0x00023c00011b7983 */ /* 0x000f280000300800 */
[----:B----4-:R-:W-:Y:S04]  /*27000*/  STL.64 [R1+0xf38], R26 ;  /* 0x000f381a01007387 */ /* 0x010fe80000100a00 */
[----:B---3--:R-:W-:Y:S04]  /*27010*/  STL.64 [R1+0xf18], R22 ;  /* 0x000f181601007387 */ /* 0x008fe80000100a00 */
[----:B--2---:R0:W-:Y:S04]  /*27020*/  STL.64 [R1+0xf10], R20 ;  /* 0x000f101401007387 */ /* 0x0041e80000100a00 */
[----:B0-----:R-:W2:Y:S04]  /*27030*/  LDL.LU R20, [R1+0x20] ;  /* 0x0000200001147983 */ /* 0x001ea80000300800 */
[----:B------:R-:W2:Y:S04]  /*27040*/  LDL.LU R21, [R1+0x24] ;  /* 0x0000240001157983 */ /* 0x000ea80000300800 */
[----:B------:R-:W3:Y:S04]  /*27050*/  LDL.LU R22, [R1+0x28] ;  /* 0x0000280001167983 */ /* 0x000ee80000300800 */
[----:B------:R-:W3:Y:S04]  /*27060*/  LDL.LU R23, [R1+0x2c] ;  /* 0x00002c0001177983 */ /* 0x000ee80000300800 */
[----:B------:R-:W4:Y:S04]  /*27070*/  LDL.LU R26, [R1+0x248] ;  /* 0x00024800011a7983 */ /* 0x000f280000300800 */
        /* <DEDUP_REMOVED lines=19> */
[----:B----4-:R0:W-:Y:S04]  /*271b0*/  STL.64 [R1+0xf80], R26 ;  /* 0x000f801a01007387 */ /* 0x0101e80000100a00 */
        /* <DEDUP_REMOVED lines=126> */
[----:B------:R-:W4:Y:S04]  /*279a0*/  LDL.LU R14, [R1+0x378] ;  /* 0x00037800010e7983 */ /* 0x000f280000300800 */
[----:B------:R-:W4:Y:S04]  /*279b0*/  LDL.LU R15, [R1+0x37c] ;  /* 0x00037c00010f7983 */ /* 0x000f280000300800 */
[----:B------:R-:W4:Y:S04]  /*279c0*/  LDL.LU R24, [R1+0x170] ;  /* 0x0001700001187983 */ /* 0x000f280000300800 */
[----:B------:R-:W4:Y:S04]  /*279d0*/  LDL.LU R25, [R1+0x174] ;  /* 0x0001740001197983 */ /* 0x000f280000300800 */
[----:B0-----:R-:W4:Y:S04]  /*279e0*/  LDL.LU R26, [R1+0x178] ;  /* 0x00017800011a7983 */ /* 0x001f280000300800 */
[----:B------:R-:W4:Y:S04]  /*279f0*/  LDL.LU R27, [R1+0x17c] ;  /* 0x00017c00011b7983 */ /* 0x000f280000300800 */
[----:B---3--:R-:W-:Y:S04]  /*27a00*/  STL.64 [R1+0x1098], R22 ;  /* 0x0010981601007387 */ /* 0x008fe80000100a00 */
[----:B--2---:R0:W-:Y:S04]  /*27a10*/  STL.64 [R1+0x1090], R20 ;  /* 0x0010901401007387 */ /* 0x0041e80000100a00 */
[----:B0-----:R-:W2:Y:S04]  /*27a20*/  LDL.LU R20, [R1+0x120] ;  /* 0x0001200001147983 */ /* 0x001ea80000300800 */
[----:B------:R-:W2:Y:S04]  /*27a30*/  LDL.LU R21, [R1+0x124] ;  /* 0x0001240001157983 */ /* 0x000ea80000300800 */
[----:B------:R-:W3:Y:S04]  /*27a40*/  LDL.LU R22, [R1+0x128] ;  /* 0x0001280001167983 */ /* 0x000ee80000300800 */
[----:B------:R-:W3:Y:S04]  /*27a50*/  LDL.LU R23, [R1+0x12c] ;  /* 0x00012c0001177983 */ /* 0x000ee80000300800 */
        /* <DEDUP_REMOVED lines=17> */
[----:B------:R-:W3:Y:S01]  /*27b70*/  LDL.LU R23, [R1+0x15c] ;  /* 0x00015c0001177983 */ /* 0x000ee20000300800 */
[----:B------:R-:W-:Y:S01]  /*27b80*/  IMAD.MOV.U32 R29, RZ, RZ, R4 ;  /* 0x000000ffff1d7224 */ /* 0x000fe200078e0004 */
[C---:B----4-:R-:W-:Y:S02]  /*27b90*/  HMMA.16816.F32 R12, R16.reuse, R14, R24 ;  /* 0x0000000e100c723c */ /* 0x050fe40000001818 */
[----:B---3--:R-:W-:Y:S04]  /*27ba0*/  STL.64 [R1+0x10f8], R22 ;  /* 0x0010f81601007387 */ /* 0x008fe80000100a00 */
[----:B--2---:R0:W-:Y:S04]  /*27bb0*/  STL.64 [R1+0x10f0], R20 ;  /* 0x0010f01401007387 */ /* 0x0041e80000100a00 */
[----:B0-----:R-:W2:Y:S04]  /*27bc0*/  LDL.LU R20, [R1+0x160] ;  /* 0x0001600001147983 */ /* 0x001ea80000300800 */
[----:B------:R-:W2:Y:S04]  /*27bd0*/  LDL.LU R21, [R1+0x164] ;  /* 0x0001640001157983 */ /* 0x000ea80000300800 */
[----:B------:R-:W2:Y:S04]  /*27be0*/  LDL.LU R22, [R1+0x168] ;  /* 0x0001680001167983 */ /* 0x000ea80000300800 */
[----:B------:R-:W2:Y:S04]  /*27bf0*/  LDL.LU R23, [R1+0x16c] ;  /* 0x00016c0001177983 */ /* 0x000ea80000300800 */
[----:B------:R-:W3:Y:S04]  /*27c00*/  LDL.LU R6, [R1+0x1f8] ;  /* 0x0001f80001067983 */ /* 0x000ee80000300800 */
[----:B------:R-:W3:Y:S04]  /*27c10*/  LDL.LU R7, [R1+0x1fc] ;  /* 0x0001fc0001077983 */ /* 0x000ee80000300800 */
[----:B------:R-:W4:Y:S04]  /*27c20*/  LDL.LU R10, [R1+0x1e8] ;  /* 0x0001e800010a7983 */ /* 0x000f280000300800 */
[----:B------:R-:W4:Y:S04]  /*27c30*/  LDL.LU R11, [R1+0x1ec] ;  /* 0x0001ec00010b7983 */ /* 0x000f280000300800 */
[----:B------:R-:W-:Y:S04]  /*27c40*/  STL [R1+0xe10], R29 ;  /* 0x000e101d01007387 */ /* 0x000fe80000100800 */
[----:B------:R-:W2:Y:S04]  /*27c50*/  LDL.LU.64 R26, [R1+0x1100] ;  /* 0x00110000011a7983 */ /* 0x000ea80000300a00 */
[----:B------:R-:W-:Y:S04]  /*27c60*/  STL.64 [R1+0x570], R12 ;  /* 0x0005700c01007387 */ /* 0x000fe80000100a00 */
[----:B------:R0:W-:Y:S04]  /*27c70*/  STL.64 [R1+0x578], R14 ;  /* 0x0005780e01007387 */ /* 0x0001e80000100a00 */
[----:B0-----:R-:W4:Y:S01]  /*27c80*/  LDL.LU R14, [R1+0x1d8] ;  /* 0x0001d800010e7983 */ /* 0x001f220000300800 */
[----:B--2---:R-:W-:Y:S03]  /*27c90*/  HMMA.16816.F32 R24, R16, R26, R20 ;  /* 0x0000001a1018723c */ /* 0x004fe60000001814 */
[----:B------:R-:W2:Y:S04]  /*27ca0*/  LDL.LU.64 R22, [R1+0x10f8] ;  /* 0x0010f80001167983 */ /* 0x000ea80000300a00 */
[----:B------:R-:W2:-:S15]  /*27cb0*/  LDL.LU.64 R20, [R1+0x10f0] ;  /* 0x0010f00001147983 */ /* 0x000e9e0000300a00 */
[----:B------:R-:W-:-:S01]  /*27cc0*/  NOP ;  /* 0x0000000000007918 */ /* 0x000fc20000000000 */
[----:B------:R-:W-:Y:S04]  /*27cd0*/  STL.64 [R1+0x560], R24 ;  /* 0x0005601801007387 */ /* 0x000fe80000100a00 */
[----:B------:R0:W-:Y:S04]  /*27ce0*/  STL.64 [R1+0x568], R26 ;  /* 0x0005681a01007387 */ /* 0x0001e80000100a00 */
[----:B0-----:R-:W2:Y:S02]  /*27cf0*/  LDL.LU.64 R26, [R1+0x10e8] ;  /* 0x0010e800011a7983 */ /* 0x001ea40000300a00 */
[----:B--2---:R-:W-:Y:S02]  /*27d00*/  HMMA.16816.F32 R24, R16, R26, R20 ;  /* 0x0000001a1018723c */ /* 0x004fe40000001814 */
[----:B------:R-:W2:Y:S04]  /*27d10*/  LDL.LU.64 R22, [R1+0x10e0] ;  /* 0x0010e00001167983 */ /* 0x000ea80000300a00 */
[----:B------:R-:W2:-:S15]  /*27d20*/  LDL.LU.64 R20, [R1+0x10d8] ;  /* 0x0010d80001147983 */ /* 0x000e9e0000300a00 */
[----:B------:R-:W-:-:S02]  /*27d30*/  NOP ;  /* 0x0000000000007918 */ /* 0x000fc40000000000 */
        /* <DEDUP_REMOVED lines=107> */
[----:B0-----:R-:W2:Y:S01]  /*283f0*/  LDL.LU.64 R26, [R1+0xf68] ;  /* 0x000f6800011a7983 */ /* 0x001ea20000300a00 */
[----:B------:R-:W-:-:S03]  /*28400*/  IMAD.MOV.U32 R15, RZ, RZ, R0 ;  /* 0x000000ffff0f7224 */ /* 0x000fc600078e0000 */
[----:B------:R-:W4:Y:S01]  /*28410*/  LDL R0, [R1+0xdd4] ;  /* 0x000dd40001007983 */ /* 0x000f220000100800 */
        /* <DEDUP_REMOVED lines=41> */
[----:B0-----:R-:W3:Y:S04]  /*286b0*/  LDL.LU.64 R26, [R1+0xed8] ;  /* 0x000ed800011a7983 */ /* 0x001ee80000300a00 */
[----:B------:R-:W3:Y:S02]  /*286c0*/  LDL.LU.64 R24, [R1+0xed0] ;  /* 0x000ed00001187983 */ /* 0x000ee40000300a00 */
[----:B---3--:R-:W-:Y:S02]  /*286d0*/  HMMA.16816.F32 R24, R16, R6, R24 ;  /* 0x000000061018723c */ /* 0x008fe40000001818 */
[----:B------:R-:W4:Y:S04]  /*286e0*/  LDL.LU.64 R6, [R1+0xec8] ;  /* 0x000ec80001067983 */ /* 0x000f280000300a00 */
[----:B------:R-:W4:-:S15]  /*286f0*/  LDL.LU.64 R4, [R1+0xec0] ;  /* 0x000ec00001047983 */ /* 0x000f1e0000300a00 */
[----:B------:R-:W-:-:S02]  /*28700*/  NOP ;  /* 0x0000000000007918 */ /* 0x000fc40000000000 */
[----:B------:R-:W-:Y:S04]  /*28710*/  STL.64 [R1+0x3f0], R24 ;  /* 0x0003f01801007387 */ /* 0x000fe80000100a00 */
[----:B------:R0:W-:Y:S02]  /*28720*/  STL.64 [R1+0x3f8], R26 ;  /* 0x0003f81a01007387 */ /* 0x0001e40000100a00 */
[----:B0-----:R-:W-:Y:S02]  /*28730*/  IMAD.MOV.U32 R26, RZ, RZ, R9 ;  /* 0x000000ffff1a7224 */ /* 0x001fe400078e0009 */
[----:B------:R-:W-:Y:S01]  /*28740*/  IMAD.MOV.U32 R27, RZ, RZ, R8 ;  /* 0x000000ffff1b7224 */ /* 0x000fe200078e0008 */
[----:B----4-:R-:W-:Y:S01]  /*28750*/  HMMA.16816.F32 R4, R16, R10, R4 ;  /* 0x0000000a1004723c */ /* 0x010fe20000001804 */
[----:B------:R-:W3:Y:S04]  /*28760*/  LDL.LU.64 R10, [R1+0xeb8] ;  /* 0x000eb800010a7983 */ /* 0x000ee80000300a00 */
[----:B------:R-:W3:-:S15]  /*28770*/  LDL.LU.64 R8, [R1+0xeb0] ;  /* 0x000eb00001087983 */ /* 0x000ede0000300a00 */
[----:B------:R-:W-:-:S03]  /*28780*/  NOP ;  /* 0x0000000000007918 */ /* 0x000fc60000000000 */
[----:B------:R-:W-:Y:S04]  /*28790*/  STL.64 [R1+0x3e0], R4 ;  /* 0x0003e00401007387 */ /* 0x000fe80000100a00 */
[----:B------:R0:W-:Y:S04]  /*287a0*/  STL.64 [R1+0x3e8], R6 ;  /* 0x0003e80601007387 */ /* 0x0001e80000100a00 */
[----:B0-----:R-:W4:Y:S04]  /*287b0*/  LDL.LU R6, [R1+0x1c8] ;  /* 0x0001c80001067983 */ /* 0x001f280000300800 */
[----:B------:R-:W4:Y:S01]  /*287c0*/  LDL.LU R7, [R1+0x1cc] ;  /* 0x0001cc0001077983 */ /* 0x000f220000300800 */
[C---:B---3--:R-:W-:Y:S03]  /*287d0*/  HMMA.16816.F32 R8, R16.reuse, R14, R8 ;  /* 0x0000000e1008723c */ /* 0x048fe60000001808 */
[----:B------:R-:W4:Y:S04]  /*287e0*/  LDL.LU.64 R14, [R1+0xea8] ;  /* 0x000ea800010e7983 */ /* 0x000f280000300a00 */
[----:B------:R-:W4:Y:S02]  /*287f0*/  LDL.LU.64 R12, [R1+0xea0] ;  /* 0x000ea000010c7983 */ /* 0x000f240000300a00 */
[----:B----4-:R-:W-:-:S15]  /*28800*/  HMMA.16816.F32 R4, R16, R6, R12 ;  /* 0x000000061004723c */ /* 0x010fde000000180c */
[----:B------:R-:W-:-:S08]  /*28810*/  NOP ;  /* 0x0000000000007918 */ /* 0x000fd00000000000 */
[----:B------:R-:W-:Y:S04]  /*28820*/  STL.64 [R1+0x3c0], R4 ;  /* 0x0003c00401007387 */ /* 0x000fe80000100a00 */
[----:B------:R-:W-:Y:S04]  /*28830*/  STL.64 [R1+0x3d0], R8 ;  /* 0x0003d00801007387 */ /* 0x000fe80000100a00 */
[----:B------:R2:W-:Y:S02]  /*28840*/  STL.64 [R1+0x3d8], R10 ;  /* 0x0003d80a01007387 */ /* 0x0005e40000100a00 */
[----:B--2---:R-:W-:Y:S01]  /*28850*/  HMMA.16816.F32 R8, R16, R26, R20 ;  /* 0x0000001a1008723c */ /* 0x004fe20000001814 */
[----:B------:R-:W-:Y:S01]  /*28860*/  IMAD.MOV.U32 R5, RZ, RZ, R7 ;  /* 0x000000ffff057224 */ /* 0x000fe200078e0007 */
[----:B------:R-:W-:Y:S04]  /*28870*/  STL.64 [R1+0x3c8], R6 ;  /* 0x0003c80601007387 */ /* 0x000fe80000100a00 */
[----:B------:R-:W-:-:S15]  /*28880*/  STL [R1+0xe14], R5 ;  /* 0x000e140501007387 */ /* 0x000fde0000100800 */
[----:B------:R-:W-:-:S03]  /*28890*/  NOP ;  /* 0x0000000000007918 */ /* 0x000fc60000000000 */
[----:B------:R-:W-:Y:S01]  /*288a0*/  IMAD.MOV.U32 R4, RZ, RZ, R11 ;  /* 0x000000ffff047224 */ /* 0x000fe200078e000b */
[----:B------:R-:W-:Y:S04]  /*288b0*/  STL.64 [R1+0x3b0], R8 ;  /* 0x0003b00801007387 */ /* 0x000fe80000100a00 */
[----:B------:R-:W-:Y:S04]  /*288c0*/  STL.64 [R1+0x3b8], R10 ;  /* 0x0003b80a01007387 */ /* 0x000fe80000100a00 */
[----:B------:R0:W-:Y:S04]  /*288d0*/  STL [R1+0xe18], R4 ;  /* 0x000e180401007387 */ /* 0x0001e80000100800 */
[----:B0-----:R-:W2:Y:S04]  /*288e0*/  LDL.LU R4, [R1+0x5ac] ;  /* 0x0005ac0001047983 */ /* 0x001ea80000300800 */
[----:B--2---:R0:W-:Y:S04]  /*288f0*/  STL [R1+0xe98], R4 ;  /* 0x000e980401007387 */ /* 0x0041e80000100800 */
[----:B0-----:R-:W2:Y:S01]  /*28900*/  LDL.LU R4, [R1+0x5b4] ;  /* 0x0005b40001047983 */ /* 0x001ea20000300800 */
[----:B------:R-:W-:-:S03]  /*28910*/  UIADD3 UR4, UR4, 0x1, URZ ;  /* 0x0000000104047890 */ /* 0x000fc6000fffe03f */
[----:B--2---:R0:W-:Y:S04]  /*28920*/  STL [R1+0xe9c], R4 ;  /* 0x000e9c0401007387 */ /* 0x0041e80000100800 */
[----:B0-----:R-:W2:Y:S04]  /*28930*/  LDL.LU R4, [R1+0x5bc] ;  /* 0x0005bc0001047983 */ /* 0x001ea80000300800 */
[----:B------:R-:W3:Y:S04]  /*28940*/  LDL.LU R16, [R1+0x5a4] ;  /* 0x0005a40001107983 */ /* 0x000ee80000300800 */
        /* <DEDUP_REMOVED lines=25> */
[----:B------:R-:W-:-:S03]  /*28ae0*/  ISETP.NE.U32.AND P0, PT, R0, UR4, PT ;  /* 0x0000000400007c0c */ /* 0x000fc6000bf05070 */
[----:B------:R-:W4:Y:S04]  /*28af0*/  LDL.LU R2, [R1+0xd2c] ;  /* 0x000d2c0001027983 */ /* 0x000f280000300800 */
[----:B------:R-:W4:Y:S01]  /*28b00*/  LDL.LU R0, [R1+0x5d0] ;  /* 0x0005d00001007983 */ /* 0x000f220000300800 */
[----:B--2---:R-:W-:-:S05]  /*28b10*/  IADD3 R4, P2, R4, UR13, RZ ;  /* 0x0000000d04047c10 */ /* 0x004fca000ff5e0ff */
[----:B------:R0:W-:Y:S04]  /*28b20*/  STL [R1+0x5bc], R4 ;  /* 0x0005bc0401007387 */ /* 0x0001e80000100800 */
[----:B0-----:R-:W2:Y:S02]  /*28b30*/  LDL.LU R4, [R1+0xe9c] ;  /* 0x000e9c0001047983 */ /* 0x001ea40000300800 */
[----:B--2---:R-:W-:-:S05]  /*28b40*/  IADD3 R4, P1, R4, UR13, RZ ;  /* 0x0000000d04047c10 */ /* 0x004fca000ff3e0ff */
[----:B------:R0:W-:Y:S04]  /*28b50*/  STL [R1+0x5b4], R4 ;  /* 0x0005b40401007387 */ /* 0x0001e80000100800 */
[----:B0-----:R-:W2:Y:S01]  /*28b60*/  LDL.LU R4, [R1+0xe98] ;  /* 0x000e980001047983 */ /* 0x001ea20000300800 */
[----:B---3--:R-:W-:Y:S02]  /*28b70*/  IADD3 R16, P6, R16, UR13, RZ ;  /* 0x0000000d10107c10 */ /* 0x008fe4000ffde0ff */
[----:B----4-:R-:W-:Y:S02]  /*28b80*/  IADD3 R17, P5, R17, UR13, RZ ;  /* 0x0000000d11117c10 */ /* 0x010fe4000ffbe0ff */
[----:B------:R-:W-:Y:S02]  /*28b90*/  IADD3 R18, P3, R18, UR13, RZ ;  /* 0x0000000d12127c10 */ /* 0x000fe4000ff7e0ff */
[----:B------:R-:W-:-:S02]  /*28ba0*/  IADD3.X R19, R19, UR8, RZ, P2, !PT ;  /* 0x0000000813137c10 */ /* 0x000fc400097fe4ff */
[----:B------:R-:W-:Y:S02]  /*28bb0*/  IADD3 R20, P2, R20, UR13, RZ ;  /* 0x0000000d14147c10 */ /* 0x000fe4000ff5e0ff */
[----:B------:R-:W-:Y:S02]  /*28bc0*/  IADD3.X R21, R21, UR8, RZ, P1, !PT ;  /* 0x0000000815157c10 */ /* 0x000fe40008ffe4ff */
[----:B------:R-:W-:Y:S02]  /*28bd0*/  IADD3 R22, P1, R22, UR12, RZ ;  /* 0x0000000c16167c10 */ /* 0x000fe4000ff3e0ff */
[----:B------:R-:W-:Y:S02]  /*28be0*/  IADD3.X R12, R12, UR8, RZ, P6, !PT ;  /* 0x000000080c0c7c10 */ /* 0x000fe4000b7fe4ff */
        /* <DEDUP_REMOVED lines=13> */
[----:B--2---:R-:W-:-:S05]  /*28cc0*/  IADD3 R4, P4, R4, UR13, RZ ;  /* 0x0000000d04047c10 */ /* 0x004fca000ff9e0ff */
[----:B------:R0:W-:Y:S04]  /*28cd0*/  STL [R1+0x5ac], R4 ;  /* 0x0005ac0401007387 */ /* 0x0001e80000100800 */
[----:B------:R-:W-:Y:S04]  /*28ce0*/  STL [R1+0x5a4], R16 ;  /* 0x0005a41001007387 */ /* 0x000fe80000100800 */
[----:B------:R-:W-:Y:S04]  /*28cf0*/  STL [R1+0x59c], R17 ;  /* 0x00059c1101007387 */ /* 0x000fe80000100800 */
[----:B------:R-:W-:Y:S01]  /*28d00*/  STL [R1+0x594], R18 ;  /* 0x0005941201007387 */ /* 0x000fe20000100800 */
[----:B------:R-:W-:-:S03]  /*28d10*/  IADD3.X R23, R23, UR8, RZ, P4, !PT ;  /* 0x0000000817177c10 */ /* 0x000fc6000a7fe4ff */
[----:B------:R-:W-:Y:S01]  /*28d20*/  STL [R1+0x5b8], R19 ;  /* 0x0005b81301007387 */ /* 0x000fe20000100800 */
[----:B------:R-:W-:-:S03]  /*28d30*/  IADD3 R5, P4, R5, UR12, RZ ;  /* 0x0000000c05057c10 */ /* 0x000fc6000ff9e0ff */
        /* <DEDUP_REMOVED lines=23> */
[----:B0-----:R-:W2:Y:S01]  /*28eb0*/  LDL.LU R4, [R1+0xd1c] ;  /* 0x000d1c0001047983 */ /* 0x001ea20000300800 */
[----:B------:R-:W-:-:S02]  /*28ec0*/  IADD3.X R3, R3, UR9, RZ, P3, !PT ;  /* 0x0000000903037c10 */ /* 0x000fc40009ffe4ff */
[----:B------:R-:W-:-:S03]  /*28ed0*/  IADD3 R2, P3, R2, UR12, RZ ;  /* 0x0000000c02027c10 */ /* 0x000fc6000ff7e0ff */
[----:B------:R-:W-:Y:S04]  /*28ee0*/  STL [R1+0x5d4], R3 ;  /* 0x0005d40301007387 */ /* 0x000fe80000100800 */
[----:B--2---:R0:W-:Y:S04]  /*28ef0*/  STL [R1+0xe90], R4 ;  /* 0x000e900401007387 */ /* 0x0041e80000100800 */
[----:B------:R-:W-:Y:S04]  /*28f00*/  STL [R1+0xd2c], R2 ;  /* 0x000d2c0201007387 */ /* 0x000fe80000100800 */
[----:B0-----:R-:W2:Y:S01]  /*28f10*/  LDL.LU R4, [R1+0x5cc] ;  /* 0x0005cc0001047983 */ /* 0x001ea20000300800 */
[----:B------:R-:W-:-:S05]  /*28f20*/  IADD3.X R0, R0, UR9, RZ, P2, !PT ;  /* 0x0000000900007c10 */ /* 0x000fca00097fe4ff */
[----:B------:R-:W-:Y:S04]  /*28f30*/  STL [R1+0x5d0], R0 ;  /* 0x0005d00001007387 */ /* 0x000fe80000100800 */
        /* <DEDUP_REMOVED lines=30> */
[----:B--2---:R-:W-:-:S05]  /*29120*/  IADD3 R4, P2, R4, UR12, RZ ;  /* 0x0000000c04047c10 */ /* 0x004fca000ff5e0ff */
[----:B------:R0:W-:Y:S04]  /*29130*/  STL [R1+0xd24], R4 ;  /* 0x000d240401007387 */ /* 0x0001e80000100800 */
[----:B0-----:R-:W2:Y:S02]  /*29140*/  LDL.LU R4, [R1+0xe94] ;  /* 0x000e940001047983 */ /* 0x001ea40000300800 */
[----:B--2---:R-:W-:-:S05]  /*29150*/  IADD3.X R4, R4, UR9, RZ, P1, !PT ;  /* 0x0000000904047c10 */ /* 0x004fca0008ffe4ff */
[----:B------:R0:W-:Y:S04]  /*29160*/  STL [R1+0x5cc], R4 ;  /* 0x0005cc0401007387 */ /* 0x0001e80000100800 */
[----:B0-----:R-:W2:Y:S01]  /*29170*/  LDL.LU R4, [R1+0xe90] ;  /* 0x000e900001047983 */ /* 0x001ea20000300800 */
[----:B---3--:R-:W-:Y:S02]  /*29180*/  IADD3.X R16, R16, UR9, RZ, P4, !PT ;  /* 0x0000000910107c10 */ /* 0x008fe4000a7fe4ff */
[----:B----4-:R-:W-:Y:S02]  /*29190*/  IADD3 R17, P4, R17, UR12, RZ ;  /* 0x0000000c11117c10 */ /* 0x010fe4000ff9e0ff */
[----:B------:R-:W-:Y:S02]  /*291a0*/  IADD3.X R18, R18, UR9, RZ, P6, !PT ;  /* 0x0000000912127c10 */ /* 0x000fe4000b7fe4ff */
[----:B------:R-:W-:-:S02]  /*291b0*/  IADD3 R19, P6, R19, UR12, RZ ;  /* 0x0000000c13137c10 */ /* 0x000fc4000ffde0ff */
[----:B------:R-:W-:Y:S02]  /*291c0*/  IADD3.X R20, R20, UR9, RZ, P5, !PT ;  /* 0x0000000914147c10 */ /* 0x000fe4000affe4ff */
[----:B------:R-:W-:Y:S02]  /*291d0*/  IADD3 R21, P5, R21, UR12, RZ ;  /* 0x0000000c15157c10 */ /* 0x000fe4000ffbe0ff */
[----:B------:R-:W-:Y:S02]  /*291e0*/  IADD3.X R22, R22, UR9, RZ, P3, !PT ;  /* 0x0000000916167c10 */ /* 0x000fe40009ffe4ff */
[----:B------:R-:W-:Y:S02]  /*291f0*/  IADD3 R23, P3, R23, UR12, RZ ;  /* 0x0000000c17177c10 */ /* 0x000fe4000ff7e0ff */
        /* <DEDUP_REMOVED lines=13> */
[----:B--2---:R-:W-:-:S05]  /*292d0*/  IADD3 R4, P1, R4, UR12, RZ ;  /* 0x0000000c04047c10 */ /* 0x004fca000ff3e0ff */
[----:B------:R0:W-:Y:S04]  /*292e0*/  STL [R1+0xd1c], R4 ;  /* 0x000d1c0401007387 */ /* 0x0001e80000100800 */
        /* <DEDUP_REMOVED lines=29> */
[----:B0-----:R-:W2:Y:S01]  /*294c0*/  LDL.LU R4, [R1+0xcc8] ;  /* 0x000cc80001047983 */ /* 0x001ea20000300800 */
[----:B------:R-:W-:-:S02]  /*294d0*/  IADD3 R3, P4, R3, UR12, RZ ;  /* 0x0000000c03037c10 */ /* 0x000fc4000ff9e0ff */
[----:B------:R-:W-:-:S03]  /*294e0*/  IADD3.X R2, R2, UR9, RZ, P6, !PT ;  /* 0x0000000902027c10 */ /* 0x000fc6000b7fe4ff */
[----:B------:R-:W-:Y:S04]  /*294f0*/  STL [R1+0xcb4], R3 ;  /* 0x000cb40301007387 */ /* 0x000fe80000100800 */
[----:B--2---:R0:W-:Y:S04]  /*29500*/  STL [R1+0xe88], R4 ;  /* 0x000e880401007387 */ /* 0x0041e80000100800 */
[----:B------:R-:W-:Y:S04]  /*29510*/  STL [R1+0xcd8], R2 ;  /* 0x000cd80201007387 */ /* 0x000fe80000100800 */
[----:B0-----:R-:W2:Y:S01]  /*29520*/  LDL.LU R4, [R1+0xca4] ;  /* 0x000ca40001047983 */ /* 0x001ea20000300800 */
[----:B------:R-:W-:-:S05]  /*29530*/  IADD3 R0, P6, R0, UR12, RZ ;  /* 0x0000000c00007c10 */ /* 0x000fca000ffde0ff */
[----:B------:R-:W-:Y:S04]  /*29540*/  STL [R1+0xcac], R0 ;  /* 0x000cac0001007387 */ /* 0x000fe80000100800 */
[----:B--2---:R0:W-:Y:S04]  /*29550*/  STL [R1+0xe8c], R4 ;  /* 0x000e8c0401007387 */ /* 0x0041e80000100800 */
[----:B0-----:R-:W2:Y:S04]  /*29560*/  LDL.LU R4, [R1+0xcd0] ;  /* 0x000cd00001047983 */ /* 0x001ea80000300800 */
[----:B------:R-:W3:Y:S04]  /*29570*/  LDL.LU R16, [R1+0xc9c] ;  /* 0x000c9c0001107983 */ /* 0x000ee80000300800 */
[----:B------:R-:W4:Y:S04]  /*29580*/  LDL.LU R17, [R1+0xcc0] ;  /* 0x000cc00001117983 */ /* 0x000f280000300800 */
[----:B------:R-:W3:Y:S04]  /*29590*/  LDL.LU R18, [R1+0xc94] ;  /* 0x000c940001127983 */ /* 0x000ee80000300800 */
        /* <DEDUP_REMOVED lines=24> */
[----:B------:R-:W3:Y:S01]  /*29720*/  LDL.LU R0, [R1+0xc58] ;  /* 0x000c580001007983 */ /* 0x000ee20000300800 */
[----:B--2---:R-:W-:-:S05]  /*29730*/  IADD3.X R4, R4, UR9, RZ, P5, !PT ;  /* 0x0000000904047c10 */ /* 0x004fca000affe4ff */
[----:B------:R0:W-:Y:S04]  /*29740*/  STL [R1+0xcd0], R4 ;  /* 0x000cd00401007387 */ /* 0x0001e80000100800 */
[----:B0-----:R-:W2:Y:S02]  /*29750*/  LDL.LU R4, [R1+0xe8c] ;  /* 0x000e8c0001047983 */ /* 0x001ea40000300800 */
[----:B--2---:R-:W-:-:S05]  /*29760*/  IADD3 R4, P5, R4, UR12, RZ ;  /* 0x0000000c04047c10 */ /* 0x004fca000ffbe0ff */
[----:B------:R0:W-:Y:S04]  /*29770*/  STL [R1+0xca4], R4 ;  /* 0x000ca40401007387 */ /* 0x0001e80000100800 */
[----:B0-----:R-:W2:Y:S01]  /*29780*/  LDL.LU R4, [R1+0xe88] ;  /* 0x000e880001047983 */ /* 0x001ea20000300800 */
[----:B----4-:R-:W-:Y:S02]  /*29790*/  IADD3.X R17, R17, UR9, RZ, P2, !PT ;  /* 0x0000000911117c10 */ /* 0x010fe400097fe4ff */
[----:B---3--:R-:W-:Y:S02]  /*297a0*/  IADD3 R18, P2, R18, UR12, RZ ;  /* 0x0000000c12127c10 */ /* 0x008fe4000ff5e0ff */
        /* <DEDUP_REMOVED lines=18> */
[----:B--2---:R-:W-:Y:S02]  /*298d0*/  IADD3.X R4, R4, UR9, RZ, P3, !PT ;  /* 0x0000000904047c10 */ /* 0x004fe40009ffe4ff */
[----:B------:R-:W-:-:S03]  /*298e0*/  IADD3 R16, P3, R16, UR12, RZ ;  /* 0x0000000c10107c10 */ /* 0x000fc6000ff7e0ff */
[----:B------:R0:W-:Y:S04]  /*298f0*/  STL [R1+0xcc8], R4 ;  /* 0x000cc80401007387 */ /* 0x0001e80000100800 */
        /* <DEDUP_REMOVED lines=1260> */
[----:B--2---:R-:W-:-:S05]  /*2e7c0*/  IADD3 R4, P4, R4, UR12, RZ ;  /* 0x0000000c04047c10 */ /* 0x004fca000ff9e0ff */
        /* <DEDUP_REMOVED lines=27> */
[----:B------:R0:W-:Y:S04]  /*2e980*/  STL [R1+0x620], R27 ;  /* 0x0006201b01007387 */ /* 0x0001e80000100800 */
[----:B------:R-:W-:Y:S04]  /*2e990*/  STL [R1+0xd6c], R29 ;  /* 0x000d6c1d01007387 */ /* 0x000fe80000100800 */
[----:B------:R-:W-:Y:S04]  /*2e9a0*/  STL [R1+0x618], R28 ;  /* 0x0006181c01007387 */ /* 0x000fe80000100800 */
[----:B0-----:R-:W2:Y:S04]  /*2e9b0*/  LDL.LU R27, [R1+0x608] ;  /* 0x00060800011b7983 */ /* 0x001ea80000300800 */
[----:B------:R-:W-:Y:S04]  /*2e9c0*/  STL [R1+0xd74], R3 ;  /* 0x000d740301007387 */ /* 0x000fe80000100800 */
[----:B------:R-:W3:Y:S01]  /*2e9d0*/  LDL.LU R4, [R1+0x600] ;  /* 0x0006000001047983 */ /* 0x000ee20000300800 */
[----:B------:R-:W-:-:S02]  /*2e9e0*/  IADD3.X R2, R2, UR9, RZ, P5, !PT ;  /* 0x0000000902027c10 */ /* 0x000fc4000affe4ff */
[----:B------:R-:W-:-:S03]  /*2e9f0*/  IADD3 R0, P5, R0, UR12, RZ ;  /* 0x0000000c00007c10 */ /* 0x000fc6000ffbe0ff */
[----:B------:R-:W-:Y:S04]  /*2ea00*/  STL [R1+0x610], R2 ;  /* 0x0006100201007387 */ /* 0x000fe80000100800 */
[----:B---3--:R0:W-:Y:S04]  /*2ea10*/  STL [R1+0xe1c], R4 ;  /* 0x000e1c0401007387 */ /* 0x0081e80000100800 */
[----:B------:R1:W-:Y:S04]  /*2ea20*/  STL [R1+0xd7c], R0 ;  /* 0x000d7c0001007387 */ /* 0x0003e80000100800 */
[----:B0-----:R-:W3:Y:S04]  /*2ea30*/  LDL.LU R4, [R1+0xd84] ;  /* 0x000d840001047983 */ /* 0x001ee80000300800 */
[----:B------:R-:W4:Y:S04]  /*2ea40*/  LDL.LU R5, [R1+0xd8c] ;  /* 0x000d8c0001057983 */ /* 0x000f280000300800 */
[----:B------:R-:W4:Y:S04]  /*2ea50*/  LDL.LU R29, [R1+0x5fc] ;  /* 0x0005fc00011d7983 */ /* 0x000f280000300800 */
[----:B------:R-:W4:Y:S04]  /*2ea60*/  LDL.LU R28, [R1+0xd94] ;  /* 0x000d9400011c7983 */ /* 0x000f280000300800 */
[----:B------:R-:W4:Y:S04]  /*2ea70*/  LDL.LU R3, [R1+0x5f8] ;  /* 0x0005f80001037983 */ /* 0x000f280000300800 */
[----:B------:R-:W4:Y:S04]  /*2ea80*/  LDL.LU R2, [R1+0xd9c] ;  /* 0x000d9c0001027983 */ /* 0x000f280000300800 */
[----:B-1----:R-:W4:Y:S04]  /*2ea90*/  LDL.LU R0, [R1+0x5f4] ;  /* 0x0005f40001007983 */ /* 0x002f280000300800 */
        /* <DEDUP_REMOVED lines=17> */
[----:B--2---:R-:W-:-:S03]  /*2ebb0*/  IADD3.X R27, R27, UR9, RZ, P3, !PT ;  /* 0x000000091b1b7c10 */ /* 0x004fc60009ffe4ff */
[----:B------:R-:W2:Y:S04]  /*2ebc0*/  LDL.LU R7, [R1+0xd80] ;  /* 0x000d800001077983 */ /* 0x000ea80000300800 */
[----:B------:R-:W2:Y:S04]  /*2ebd0*/  LDL.LU R24, [R1+0xd88] ;  /* 0x000d880001187983 */ /* 0x000ea80000300800 */
[----:B------:R-:W2:Y:S04]  /*2ebe0*/  LDL.LU R25, [R1+0xd90] ;  /* 0x000d900001197983 */ /* 0x000ea80000300800 */
[----:B------:R-:W2:Y:S04]  /*2ebf0*/  LDL.LU R26, [R1+0xd98] ;  /* 0x000d9800011a7983 */ /* 0x000ea80000300800 */
[----:B------:R0:W-:Y:S04]  /*2ec00*/  STL [R1+0x608], R27 ;  /* 0x0006081b01007387 */ /* 0x0001e80000100800 */
[----:B0-----:R-:W2:Y:S01]  /*2ec10*/  LDL.LU R27, [R1+0x5c0] ;  /* 0x0005c000011b7983 */ /* 0x001ea20000300800 */
[----:B---3--:R-:W-:-:S05]  /*2ec20*/  IADD3 R4, P3, R4, UR12, RZ ;  /* 0x0000000c04047c10 */ /* 0x008fca000ff7e0ff */
[----:B------:R0:W-:Y:S04]  /*2ec30*/  STL [R1+0xd84], R4 ;  /* 0x000d840401007387 */ /* 0x0001e80000100800 */
[----:B0-----:R-:W3:Y:S01]  /*2ec40*/  LDL.LU R4, [R1+0xe1c] ;  /* 0x000e1c0001047983 */ /* 0x001ee20000300800 */
[----:B----4-:R-:W-:Y:S02]  /*2ec50*/  IADD3.X R29, R29, UR9, RZ, P1, !PT ;  /* 0x000000091d1d7c10 */ /* 0x010fe40008ffe4ff */
[----:B------:R-:W-:Y:S02]  /*2ec60*/  IADD3 R28, P1, R28, UR12, RZ ;  /* 0x0000000c1c1c7c10 */ /* 0x000fe4000ff3e0ff */
[----:B------:R-:W-:Y:S02]  /*2ec70*/  IADD3.X R3, R3, UR9, RZ, P4, !PT ;  /* 0x0000000903037c10 */ /* 0x000fe4000a7fe4ff */
[----:B------:R-:W-:-:S02]  /*2ec80*/  IADD3 R2, P4, R2, UR12, RZ ;  /* 0x0000000c02027c10 */ /* 0x000fc4000ff9e0ff */
[----:B------:R-:W-:Y:S02]  /*2ec90*/  IADD3.X R0, R0, UR9, RZ, P6, !PT ;  /* 0x0000000900007c10 */ /* 0x000fe4000b7fe4ff */
[----:B---3--:R-:W-:Y:S02]  /*2eca0*/  IADD3.X R4, R4, UR9, RZ, P2, !PT ;  /* 0x0000000904047c10 */ /* 0x008fe400097fe4ff */
[----:B------:R-:W-:-:S03]  /*2ecb0*/  IADD3 R5, P2, R5, UR12, RZ ;  /* 0x0000000c05057c10 */ /* 0x000fc6000ff5e0ff */
[----:B------:R0:W-:Y:S04]  /*2ecc0*/  STL [R1+0x600], R4 ;  /* 0x0006000401007387 */ /* 0x0001e80000100800 */
[----:B0-----:R0:W5:Y:S04]  /*2ecd0*/  LDL.LU R4, [R1+0xe18] ;  /* 0x000e180001047983 */ /* 0x0011680000300800 */
[----:B------:R1:W-:Y:S04]  /*2ece0*/  STL [R1+0xd8c], R5 ;  /* 0x000d8c0501007387 */ /* 0x0003e80000100800 */
[----:B-1----:R0:W5:Y:S04]  /*2ecf0*/  LDL.LU R5, [R1+0xe14] ;  /* 0x000e140001057983 */ /* 0x0021680000300800 */
        /* <DEDUP_REMOVED lines=9> */
[----:B-1----:R-:W3:Y:S01]  /*2ed90*/  LDL.LU R0, [R1+0xe00] ;  /* 0x000e000001007983 */ /* 0x002ee20000300800 */
[----:B------:R-:W-:-:S02]  /*2eda0*/  IADD3 R16, P6, R16, UR12, RZ ;  /* 0x0000000c10107c10 */ /* 0x000fc4000ffde0ff */
[----:B------:R-:W-:Y:S02]  /*2edb0*/  IADD3.X R17, R17, UR9, RZ, P5, !PT ;  /* 0x0000000911117c10 */ /* 0x000fe4000affe4ff */
[----:B------:R-:W-:Y:S02]  /*2edc0*/  IADD3 R18, P5, R18, UR12, RZ ;  /* 0x0000000c12127c10 */ /* 0x000fe4000ffbe0ff */
[----:B------:R-:W-:Y:S02]  /*2edd0*/  IADD3.X R19, R19, UR9, RZ, P3, !PT ;  /* 0x0000000913137c10 */ /* 0x000fe40009ffe4ff */
[----:B------:R-:W-:Y:S01]  /*2ede0*/  IADD3 R20, P3, R20, UR12, RZ ;  /* 0x0000000c14147c10 */ /* 0x000fe2000ff7e0ff */
[----:B------:R-:W-:Y:S01]  /*2edf0*/  STL [R1+0xda4], R16 ;  /* 0x000da41001007387 */ /* 0x000fe20000100800 */
[----:B------:R-:W-:-:S03]  /*2ee00*/  IADD3.X R21, R21, UR9, RZ, P2, !PT ;  /* 0x0000000915157c10 */ /* 0x000fc600097fe4ff */
[----:B------:R-:W-:Y:S01]  /*2ee10*/  STL [R1+0x5f0], R17 ;  /* 0x0005f01101007387 */ /* 0x000fe20000100800 */
[----:B------:R-:W-:-:S03]  /*2ee20*/  IADD3 R22, P2, R22, UR12, RZ ;  /* 0x0000000c16167c10 */ /* 0x000fc6000ff5e0ff */
        /* <DEDUP_REMOVED lines=21> */
[----:B--2---:R-:W-:-:S03]  /*2ef80*/  IADD3.X R7, R7, UR9, RZ, P2, !PT ;  /* 0x0000000907077c10 */ /* 0x004fc600097fe4ff */
[----:B------:R-:W-:Y:S01]  /*2ef90*/  STL [R1+0xd70], R9 ;  /* 0x000d700901007387 */ /* 0x000fe20000100800 */
[----:B------:R-:W-:-:S03]  /*2efa0*/  IADD3.X R24, R24, UR9, RZ, P1, !PT ;  /* 0x0000000918187c10 */ /* 0x000fc60008ffe4ff */
[----:B------:R-:W-:Y:S04]  /*2efb0*/  STL [R1+0xda8], R10 ;  /* 0x000da80a01007387 */ /* 0x000fe80000100800 */
[----:B------:R-:W-:Y:S04]  /*2efc0*/  STL [R1+0xd78], R11 ;  /* 0x000d780b01007387 */ /* 0x000fe80000100800 */
[----:B------:R-:W-:Y:S04]  /*2efd0*/  STL [R1+0x5c4], R6 ;  /* 0x0005c40601007387 */ /* 0x000fe80000100800 */
[----:B------:R-:W-:Y:S04]  /*2efe0*/  STL [R1+0xd80], R7 ;  /* 0x000d800701007387 */ /* 0x000fe80000100800 */
[----:B------:R-:W-:Y:S01]  /*2eff0*/  STL [R1+0xd88], R24 ;  /* 0x000d881801007387 */ /* 0x000fe20000100800 */
[----:B------:R-:W-:-:S02]  /*2f000*/  IADD3.X R25, R25, UR9, RZ, P4, !PT ;  /* 0x0000000919197c10 */ /* 0x000fc4000a7fe4ff */
[----:B------:R-:W-:Y:S02]  /*2f010*/  IADD3.X R26, R26, UR9, RZ, P6, !PT ;  /* 0x000000091a1a7c10 */ /* 0x000fe4000b7fe4ff */
[----:B------:R-:W-:Y:S02]  /*2f020*/  IADD3.X R27, R27, UR8, RZ, P3, !PT ;  /* 0x000000081b1b7c10 */ /* 0x000fe40009ffe4ff */
[----:B---3--:R-:W-:-:S05]  /*2f030*/  IADD3.X R0, R0, UR9, RZ, P5, !PT ;  /* 0x0000000900007c10 */ /* 0x008fca000affe4ff */
[----:B------:R1:W-:Y:S02]  /*2f040*/  STL [R1+0xda0], R0 ;  /* 0x000da00001007387 */ /* 0x0003e40000100800 */
[----:B-1----:R-:W1:Y:S02]  /*2f050*/  S2R R0, SR_TID.X ;  /* 0x0000000000007919 */ /* 0x002e640000002100 */
[----:B------:R0:W-:Y:S04]  /*2f060*/  STL [R1+0xd90], R25 ;  /* 0x000d901901007387 */ /* 0x0001e80000100800 */
[----:B------:R0:W-:Y:S04]  /*2f070*/  STL [R1+0xd98], R26 ;  /* 0x000d981a01007387 */ /* 0x0001e80000100800 */
[----:B------:R0:W-:Y:S01]  /*2f080*/  STL [R1+0x5c0], R27 ;  /* 0x0005c01b01007387 */ /* 0x0001e20000100800 */
[----:B-1----:R-:W-:-:S05]  /*2f090*/  IMAD.SHL.U32 R0, R0, 0x2, RZ ;  /* 0x0000000200007824 */ /* 0x002fca00078e00ff */
[----:B------:R-:W-:Y:S01]  /*2f0a0*/  LOP3.LUT R0, R0, 0x7e, RZ, 0xc0, !PT ;  /* 0x0000007e00007812 */ /* 0x000fe200078ec0ff */
[----:B0-----:R-:W-:Y:S06]  /*2f0b0*/  @P0 BRA `(.L_x_2) ;  /* 0xfffffeac00300947 */ /* 0x001fec000383ffff */
[----:B------:R-:W2:Y:S04]  /*2f0c0*/  LDL.LU R0, [R1+0x49c] ;  /* 0x00049c0001007983 */ /* 0x000ea80000300800 */
[----:B--2---:R0:W-:Y:S04]  /*2f0d0*/  STL [R1+0xe8c], R0 ;  /* 0x000e8c0001007387 */ /* 0x0041e80000100800 */
[----:B0-----:R-:W2:Y:S04]  /*2f0e0*/  LDL.LU R0, [R1+0x45c] ;  /* 0x00045c0001007983 */ /* 0x001ea80000300800 */
        /* <DEDUP_REMOVED lines=33> */
[----:B-----5:R-:W2:Y:S01]  /*2f300*/  LDL.LU R2, [R1+0x4ac] ;  /* 0x0004ac0001027983 */ /* 0x020ea20000300800 */
[----:B0-----:R-:W-:-:S03]  /*2f310*/  IMAD.MOV.U32 R0, RZ, RZ, R5 ;  /* 0x000000ffff007224 */ /* 0x001fc600078e0005 */
        /* <DEDUP_REMOVED lines=33> */
[----:B------:R-:W2:Y:S04]  /*2f530*/  LDL.LU R16, [R1+0x438] ;  /* 0x0004380001107983 */ /* 0x000ea80000300800 */
[----:B------:R-:W2:Y:S04]  /*2f540*/  LDL.LU R17, [R1+0x448] ;  /* 0x0004480001117983 */ /* 0x000ea80000300800 */
[----:B------:R-:W3:Y:S04]  /*2f550*/  LDL.LU R18, [R1+0x458] ;  /* 0x0004580001127983 */ /* 0x000ee80000300800 */
        /* <DEDUP_REMOVED lines=9> */
[----:B0-----:R-:W-:-:S03]  /*2f5f0*/  IMAD.MOV.U32 R2, RZ, RZ, R4 ;  /* 0x000000ffff027224 */ /* 0x001fc600078e0004 */
        /* <DEDUP_REMOVED lines=11> */
[----:B------:R-:W-:-:S03]  /*2f6b0*/  F2FP.F16.F32.PACK_AB R0, R2, R0 ;  /* 0x000000000200723e */ /* 0x000fc600000000ff */
[----:B------:R-:W4:Y:S04]  /*2f6c0*/  LDL.LU R27, [R1+0x4a0] ;  /* 0x0004a000011b7983 */ /* 0x000f280000300800 */
[----:B------:R0:W-:Y:S04]  /*2f6d0*/  STL [R1+0xe08], R29 ;  /* 0x000e081d01007387 */ /* 0x0001e80000100800 */
[----:B0-----:R-:W2:Y:S04]  /*2f6e0*/  LDL.LU R29, [R1+0x48c] ;  /* 0x00048c00011d7983 */ /* 0x001ea80000300800 */
[----:B------:R0:W-:Y:S04]  /*2f6f0*/  STL [R1+0xe04], R3 ;  /* 0x000e040301007387 */ /* 0x0001e80000100800 */
[----:B0-----:R-:W2:Y:S04]  /*2f700*/  LDL.LU R3, [R1+0x47c] ;  /* 0x00047c0001037983 */ /* 0x001ea80000300800 */
[----:B------:R0:W-:Y:S04]  /*2f710*/  STL [R1+0xe00], R28 ;  /* 0x000e001c01007387 */ /* 0x0001e80000100800 */
[----:B0-----:R-:W3:Y:S04]  /*2f720*/  LDL.LU R28, [R1+0x46c] ;  /* 0x00046c00011c7983 */ /* 0x001ee80000300800 */
[----:B------:R-:W4:Y:S04]  /*2f730*/  LDL.LU R2, [R1+0xf14] ;  /* 0x000f140001027983 */ /* 0x000f280000300800 */
[----:B------:R0:W-:Y:S04]  /*2f740*/  STL [R1+0x9c], R0 ;  /* 0x00009c0001007387 */ /* 0x0001e80000100800 */
[----:B0-----:R-:W4:Y:S02]  /*2f750*/  LDL.LU R0, [R1+0xf10] ;  /* 0x000f100001007983 */ /* 0x001f240000300800 */
[----:B----4-:R-:W-:-:S02]  /*2f760*/  F2FP.F16.F32.PACK_AB R0, R2, R0 ;  /* 0x000000000200723e */ /* 0x010fc400000000ff */
        /* <DEDUP_REMOVED lines=62> */
[----:B0-----:R-:W3:Y:S02]  /*2fb50*/  LDL.LU R0, [R1+0xe90] ;  /* 0x000e900001007983 */ /* 0x001ee40000300800 */
[----:B---3--:R-:W-:-:S02]  /*2fb60*/  F2FP.F16.F32.PACK_AB R28, R0, R28 ;  /* 0x0000001c001c723e */ /* 0x008fc400000000ff */
[----:B------:R-:W4:Y:S04]  /*2fb70*/  LDL.LU R0, [R1+0xe8c] ;  /* 0x000e8c0001007983 */ /* 0x000f280000300800 */
[----:B------:R2:W-:Y:S02]  /*2fb80*/  STL [R1+0x58], R28 ;  /* 0x0000581c01007387 */ /* 0x0005e40000100800 */
[----:B--2---:R-:W-:Y:S02]  /*2fb90*/  F2FP.F16.F32.PACK_AB R28, R3, R29 ;  /* 0x0000001d031c723e */ /* 0x004fe400000000ff */
[----:B------:R-:W-:-:S03]  /*2fba0*/  F2FP.F16.F32.PACK_AB R3, R16, R17 ;  /* 0x000000111003723e */ /* 0x000fc600000000ff */
[----:B------:R-:W-:Y:S01]  /*2fbb0*/  STL [R1+0x54], R28 ;  /* 0x0000541c01007387 */ /* 0x000fe20000100800 */
[----:B----4-:R-:W-:Y:S02]  /*2fbc0*/  F2FP.F16.F32.PACK_AB R0, R0, R2 ;  /* 0x000000020000723e */ /* 0x010fe400000000ff */
[----:B------:R-:W-:-:S03]  /*2fbd0*/  F2FP.F16.F32.PACK_AB R2, R18, R19 ;  /* 0x000000131202723e */ /* 0x000fc600000000ff */
[----:B------:R0:W-:Y:S04]  /*2fbe0*/  STL [R1+0x50], R0 ;  /* 0x0000500001007387 */ /* 0x0001e80000100800 */
[----:B------:R1:W-:Y:S01]  /*2fbf0*/  STL [R1+0x4c], R3 ;  /* 0x00004c0301007387 */ /* 0x0003e20000100800 */
[----:B0-----:R-:W-:-:S03]  /*2fc00*/  F2FP.F16.F32.PACK_AB R0, R20, R21 ;  /* 0x000000151400723e */ /* 0x001fc600000000ff */
[----:B------:R0:W-:Y:S01]  /*2fc10*/  STL [R1+0x48], R2 ;  /* 0x0000480201007387 */ /* 0x0001e20000100800 */
[----:B-1----:R-:W-:-:S03]  /*2fc20*/  F2FP.F16.F32.PACK_AB R3, R22, R23 ;  /* 0x000000171603723e */ /* 0x002fc600000000ff */
[----:B------:R1:W-:Y:S04]  /*2fc30*/  STL [R1+0x44], R0 ;  /* 0x0000440001007387 */ /* 0x0003e80000100800 */
[----:B------:R2:W-:Y:S01]  /*2fc40*/  STL [R1+0x40], R3 ;  /* 0x0000400301007387 */ /* 0x0005e20000100800 */
[----:B0-----:R-:W-:Y:S02]  /*2fc50*/  F2FP.F16.F32.PACK_AB R2, R12, R13 ;  /* 0x0000000d0c02723e */ /* 0x001fe400000000ff */
[----:B-1----:R-:W-:-:S03]  /*2fc60*/  F2FP.F16.F32.PACK_AB R0, R14, R15 ;  /* 0x0000000f0e00723e */ /* 0x002fc600000000ff */
[----:B------:R0:W-:Y:S01]  /*2fc70*/  STL [R1+0x3c], R2 ;  /* 0x00003c0201007387 */ /* 0x0001e20000100800 */
[----:B--2---:R-:W-:-:S03]  /*2fc80*/  F2FP.F16.F32.PACK_AB R3, R8, R9 ;  /* 0x000000090803723e */ /* 0x004fc600000000ff */
[----:B------:R1:W-:Y:S04]  /*2fc90*/  STL [R1+0x38], R0 ;  /* 0x0000380001007387 */ /* 0x0003e80000100800 */
[----:B------:R2:W-:Y:S01]  /*2fca0*/  STL [R1+0x34], R3 ;  /* 0x0000340301007387 */ /* 0x0005e20000100800 */
[----:B0-----:R-:W-:Y:S02]  /*2fcb0*/  F2FP.F16.F32.PACK_AB R2, R10, R11 ;  /* 0x0000000b0a02723e */ /* 0x001fe400000000ff */
[----:B-1----:R-:W-:-:S03]  /*2fcc0*/  F2FP.F16.F32.PACK_AB R0, R4, R5 ;  /* 0x000000050400723e */ /* 0x002fc600000000ff */
[----:B------:R0:W-:Y:S01]  /*2fcd0*/  STL [R1+0x30], R2 ;  /* 0x0000300201007387 */ /* 0x0001e20000100800 */
[----:B--2---:R-:W-:-:S03]  /*2fce0*/  F2FP.F16.F32.PACK_AB R3, R6, R7 ;  /* 0x000000070603723e */ /* 0x004fc600000000ff */
[----:B------:R1:W-:Y:S04]  /*2fcf0*/  STL [R1+0x2c], R0 ;  /* 0x00002c0001007387 */ /* 0x0003e80000100800 */
[----:B------:R-:W-:Y:S04]  /*2fd00*/  STL [R1+0x28], R3 ;  /* 0x0000280301007387 */ /* 0x000fe80000100800 */
[----:B------:R-:W2:Y:S01]  /*2fd10*/  LDL.LU R7, [R1+0x4c4] ;  /* 0x0004c40001077983 */ /* 0x000ea20000300800 */
[----:B0-----:R-:W-:Y:S02]  /*2fd20*/  F2FP.F16.F32.PACK_AB R2, R24, R25 ;  /* 0x000000191802723e */ /* 0x001fe400000000ff */
[----:B-1----:R-:W-:-:S03]  /*2fd30*/  F2FP.F16.F32.PACK_AB R0, R26, R27 ;  /* 0x0000001b1a00723e */ /* 0x002fc600000000ff */
        /* <DEDUP_REMOVED lines=18> */
[----:B------:R-:W3:Y:S04]  /*2fe60*/  LDL.LU R6, [R1+0x4e4] ;  /* 0x0004e40001067983 */ /* 0x000ee80000300800 */
[----:B---3--:R0:W-:Y:S04]  /*2fe70*/  STL [R1+0xe48], R6 ;  /* 0x000e480601007387 */ /* 0x0081e80000100800 */
[----:B0-----:R-:W3:Y:S04]  /*2fe80*/  LDL.LU R6, [R1+0x4b4] ;  /* 0x0004b40001067983 */ /* 0x001ee80000300800 */
        /* <DEDUP_REMOVED lines=15> */
[----:B0-----:R-:W2:Y:S04]  /*2ff80*/  LDL.LU R6, [R1+0x4bc] ;  /* 0x0004bc0001067983 */ /* 0x001ea80000300800 */
[----:B------:R-:W3:Y:S04]  /*2ff90*/  LDL.LU R5, [R1+0x504] ;  /* 0x0005040001057983 */ /* 0x000ee80000300800 */
[----:B---3--:R0:W-:Y:S04]  /*2ffa0*/  STL [R1+0xe44], R5 ;  /* 0x000e440501007387 */ /* 0x0081e80000100800 */
[----:B0-----:R-:W3:Y:S04]  /*2ffb0*/  LDL.LU R5, [R1+0x4d4] ;  /* 0x0004d40001057983 */ /* 0x001ee80000300800 */
[----:B------:R-:W4:Y:S04]  /*2ffc0*/  LDL.LU R4, [R1+0x524] ;  /* 0x0005240001047983 */ /* 0x000f280000300800 */
[----:B----4-:R0:W-:Y:S04]  /*2ffd0*/  STL [R1+0xe40], R4 ;  /* 0x000e400401007387 */ /* 0x0101e80000100800 */
[----:B0-----:R-:W4:Y:S04]  /*2ffe0*/  LDL.LU R4, [R1+0x4f4] ;  /* 0x0004f40001047983 */ /* 0x001f280000300800 */
[----:B------:R-:W2:Y:S04]  /*2fff0*/  LDL.LU R11, [R1+0x4c0] ;  /* 0x0004c000010b7983 */ /* 0x000ea80000300800 */
[----:B--2---:R0:W-:Y:S04]  /*30000*/  STL [R1+0xe3c], R11 ;  /* 0x000e3c0b01007387 */ /* 0x0041e80000100800 */
        /* <DEDUP_REMOVED lines=34> */
[----:B------:R-:W2:Y:S01]  /*30230*/  LDL.LU R29, [R1+0x534] ;  /* 0x00053400011d7983 */ /* 0x000ea20000300800 */
[----:B------:R-:W-:-:S03]  /*30240*/  F2FP.F16.F32.PACK_AB R7, R6, R7 ;  /* 0x000000070607723e */ /* 0x000fc600000000ff */
[----:B--2---:R0:W-:Y:S04]  /*30250*/  STL [R1+0xe0c], R29 ;  /* 0x000e0c1d01007387 */ /* 0x0041e80000100800 */
[----:B0-----:R-:W2:Y:S04]  /*30260*/  LDL.LU R29, [R1+0x198] ;  /* 0x00019800011d7983 */ /* 0x001ea80000300800 */
        /* <DEDUP_REMOVED lines=12> */
[----:B------:R-:W3:Y:S04]  /*30330*/  LDL.LU R6, [R1+0xe88] ;  /* 0x000e880001067983 */ /* 0x000ee80000300800 */
[----:B------:R0:W-:Y:S04]  /*30340*/  STL [R1+0x1c], R7 ;  /* 0x00001c0701007387 */ /* 0x0001e80000100800 */
[----:B0-----:R-:W3:Y:S02]  /*30350*/  LDL.LU R7, [R1+0xe84] ;  /* 0x000e840001077983 */ /* 0x001ee40000300800 */
[----:B---3--:R-:W-:-:S02]  /*30360*/  F2FP.F16.F32.PACK_AB R7, R6, R7 ;  /* 0x000000070607723e */ /* 0x008fc400000000ff */
        /* <DEDUP_REMOVED lines=25> */
[----:B------:R0:W-:Y:S04]  /*30500*/  STL [R1], R7 ;  /* 0x0000000701007387 */ /* 0x0001e80000100800 */
[----:B0-----:R-:W3:Y:S02]  /*30510*/  LDL.LU R7, [R1+0xe4c] ;  /* 0x000e4c0001077983 */ /* 0x001ee40000300800 */
[----:B---3--:R-:W-:-:S02]  /*30520*/  F2FP.F16.F32.PACK_AB R7, R6, R7 ;  /* 0x000000070607723e */ /* 0x008fc400000000ff */
[----:B------:R-:W3:Y:S02]  /*30530*/  LDL.LU R6, [R1+0xe48] ;  /* 0x000e480001067983 */ /* 0x000ee40000300800 */
[----:B---3--:R-:W-:Y:S02]  /*30540*/  F2FP.F16.F32.PACK_AB R6, R5, R6 ;  /* 0x000000060506723e */ /* 0x008fe400000000ff */
[----:B------:R-:W3:Y:S02]  /*30550*/  LDL.LU R5, [R1+0xe44] ;  /* 0x000e440001057983 */ /* 0x000ee40000300800 */
[----:B---3--:R-:W-:Y:S02]  /*30560*/  F2FP.F16.F32.PACK_AB R5, R4, R5 ;  /* 0x000000050405723e */ /* 0x008fe400000000ff */
[----:B------:R-:W3:Y:S02]  /*30570*/  LDL.LU R4, [R1+0xe40] ;  /* 0x000e400001047983 */ /* 0x000ee40000300800 */
        /* <DEDUP_REMOVED lines=21> */
[----:B------:R-:W4:Y:S02]  /*306d0*/  LDL.LU R17, [R1+0xe14] ;  /* 0x000e140001117983 */ /* 0x000f240000300800 */
[----:B----4-:R-:W-:Y:S02]  /*306e0*/  F2FP.F16.F32.PACK_AB R17, R16, R17 ;  /* 0x000000111011723e */ /* 0x010fe400000000ff */
[----:B------:R-:W2:Y:S02]  /*306f0*/  LDL.LU R16, [R1+0xe10] ;  /* 0x000e100001107983 */ /* 0x000ea40000300800 */
[----:B--2---:R-:W-:-:S02]  /*30700*/  F2FP.F16.F32.PACK_AB R16, R29, R16 ;  /* 0x000000101d10723e */ /* 0x004fc400000000ff */
[----:B------:R-:W2:Y:S01]  /*30710*/  LDL.LU R29, [R1+0xe0c] ;  /* 0x000e0c00011d7983 */ /* 0x000ea20000300800 */
[----:B------:R-:W-:Y:S02]  /*30720*/  F2FP.F16.F32.PACK_AB R22, R3, R22 ;  /* 0x000000160316723e */ /* 0x000fe400000000ff */
[----:B------:R-:W-:Y:S02]  /*30730*/  F2FP.F16.F32.PACK_AB R21, R28, R21 ;  /* 0x000000151c15723e */ /* 0x000fe400000000ff */
[----:B--2---:R-:W-:Y:S02]  /*30740*/  F2FP.F16.F32.PACK_AB R23, R29, R23 ;  /* 0x000000171d17723e */ /* 0x004fe400000000ff */
[----:B------:R-:W2:Y:S04]  /*30750*/  LDL.LU R29, [R1+0xe08] ;  /* 0x000e0800011d7983 */ /* 0x000ea80000300800 */
[----:B------:R-:W3:Y:S04]  /*30760*/  LDL.LU R3, [R1+0xe04] ;  /* 0x000e040001037983 */ /* 0x000ee80000300800 */
[----:B------:R-:W3:Y:S01]  /*30770*/  LDL.LU R28, [R1+0xe00] ;  /* 0x000e0000011c7983 */ /* 0x000ee20000300800 */
[----:B------:R-:W-:-:S02]  /*30780*/  F2FP.F16.F32.PACK_AB R26, R24, R26 ;  /* 0x0000001a181a723e */ /* 0x000fc400000000ff */
[----:B------:R-:W-:Y:S02]  /*30790*/  F2FP.F16.F32.PACK_AB R20, R0, R20 ;  /* 0x000000140014723e */ /* 0x000fe400000000ff */
[----:B------:R-:W-:Y:S02]  /*307a0*/  F2FP.F16.F32.PACK_AB R27, R2, R27 ;  /* 0x0000001b021b723e */ /* 0x000fe400000000ff */
[----:B--2---:R-:W-:Y:S02]  /*307b0*/  F2FP.F16.F32.PACK_AB R25, R25, R29 ;  /* 0x0000001d1919723e */ /* 0x004fe400000000ff */
[----:B---3--:R-:W-:-:S07]  /*307c0*/  F2FP.F16.F32.PACK_AB R24, R28, R3 ;  /* 0x000000031c18723e */ /* 0x008fce00000000ff */
.L_x_1:
[----:B------:R-:W2:Y:S01]  /*307d0*/  LDL.LU R3, [R1+0xdf8] ;  /* 0x000df80001037983 */ /* 0x000ea20000300800 */
[----:B------:R-:W0:Y:S01]  /*307e0*/  S2R R28, SR_TID.X ;  /* 0x00000000001c7919 */ /* 0x000e220000002100 */
[----:B------:R-:W1:Y:S01]  /*307f0*/  S2UR UR5, SR_CgaCtaId ;  /* 0x00000000000579c3 */ /* 0x000e620000008800 */
[----:B------:R-:W-:Y:S01]  /*30800*/  UMOV UR4, 0x400 ;  /* 0x0000040000047882 */ /* 0x000fe20000000000 */
[----:B------:R-:W-:Y:S01]  /*30810*/  ULDC.64 UR8, c[0x0][0x228] ;  /* 0x00008a0000087ab9 */ /* 0x000fe20000000a00 */
[----:B------:R-:W3:Y:S01]  /*30820*/  LDL R29, [R1+0xdfc] ;  /* 0x000dfc00011d7983 */ /* 0x000ee20000100800 */
[----:B------:R-:W-:-:S03]  /*30830*/  ULDC.64 UR6, c[0x0][0x220] ;  /* 0x0000880000067ab9 */ /* 0x000fc60000000a00 */
[----:B------:R4:W-:Y:S04]  /*30840*/  STL [R1+0xe84], R6 ;  /* 0x000e840601007387 */ /* 0x0009e80000100800 */
[----:B----4-:R-:W4:Y:S04]  /*30850*/  LDL.LU R6, [R1+0xdf4] ;  /* 0x000df40001067983 */ /* 0x010f280000300800 */
[----:B------:R5:W-:Y:S04]  /*30860*/  STL [R1+0xe80], R7 ;  /* 0x000e800701007387 */ /* 0x000be80000100800 */
[----:B-----5:R-:W5:Y:S01]  /*30870*/  LDL.LU R7, [R1+0x580] ;  /* 0x0005800001077983 */ /* 0x020f620000300800 */
[C---:B0-----:R-:W-:Y:S01]  /*30880*/  IMAD.SHL.U32 R0, R28.reuse, 0x80, RZ ;  /* 0x000000801c007824 */ /* 0x041fe200078e00ff */
[----:B-1----:R-:W-:Y:S01]  /*30890*/  ULEA UR4, UR5, UR4, 0x18 ;  /* 0x0000000405047291 */ /* 0x002fe2000f8ec03f */
[----:B------:R-:W-:-:S02]  /*308a0*/  IMAD.SHL.U32 R2, R28, 0x200, RZ ;  /* 0x000002001c027824 */ /* 0x000fc400078e00ff */
[----:B------:R-:W-:-:S03]  /*308b0*/  ULDC UR5, c[0x0][0x22c] ;  /* 0x00008b0000057ab9 */ /* 0x000fc60000000800 */
[----:B------:R-:W-:Y:S01]  /*308c0*/  LOP3.LUT R2, R2, 0xc00, RZ, 0xc0, !PT ;  /* 0x00000c0002027812 */ /* 0x000fe200078ec0ff */
[----:B------:R-:W-:Y:S01]  /*308d0*/  BAR.SYNC.DEFER_BLOCKING 0x0 ;  /* 0x0000000000007b1d */ /* 0x000fe20000010000 */
[----:B--2---:R-:W-:Y:S01]  /*308e0*/  LOP3.LUT R0, R3, 0xc00, R0, 0xf8, !PT ;  /* 0x00000c0003007812 */ /* 0x004fe200078ef800 */
[----:B------:R-:W-:Y:S01]  /*308f0*/  IMAD.SHL.U32 R3, R28, 0x4, RZ ;  /* 0x000000041c037824 */ /* 0x000fe200078e00ff */
[----:B------:R-:W-:-:S04]  /*30900*/  SHF.R.U32.HI R28, RZ, 0x4, R28 ;  /* 0x00000004ff1c7819 */ /* 0x000fc8000001161c */
[----:B------:R-:W-:Y:S02]  /*30910*/  LOP3.LUT R3, R0, 0x70, R3, 0x78, !PT ;  /* 0x0000007000037812 */ /* 0x000fe400078e7803 */
[----:B------:R-:W0:Y:S01]  /*30920*/  S2R R0, SR_TID.X ;  /* 0x0000000000007919 */ /* 0x000e220000002100 */
[----:B---3--:R-:W-:Y:S02]  /*30930*/  ISETP.GE.AND P0, PT, R29, UR8, PT ;  /* 0x000000081d007c0c */ /* 0x008fe4000bf06270 */
[----:B----4-:R-:W-:Y:S02]  /*30940*/  IADD3 R3, R3, UR4, R6 ;  /* 0x0000000403037c10 */ /* 0x010fe4000fffe006 */
[----:B0-----:R-:W-:-:S05]  /*30950*/  LOP3.LUT R0, R0, 0x1f, RZ, 0xc0, !PT ;  /* 0x0000001f00007812 */ /* 0x001fca00078ec0ff */
[----:B------:R-:W-:Y:S01]  /*30960*/  IMAD R2, R0, 0x10, R2 ;  /* 0x0000001000027824 */ /* 0x000fe200078e0202 */
[----:B------:R-:W-:-:S04]  /*30970*/  SGXT.U32 R0, R28, 0x2 ;  /* 0x000000021c00781a */ /* 0x000fc80000000000 */
[C-C-:B-----5:R-:W-:Y:S02]  /*30980*/  LOP3.LUT R6, R7.reuse, 0x4, R0.reuse, 0xfe, !PT ;  /* 0x0000000407067812 */ /* 0x160fe400078efe00 */
[C-C-:B------:R-:W-:Y:S02]  /*30990*/  LOP3.LUT R28, R7.reuse, 0x8, R0.reuse, 0xfe, !PT ;  /* 0x00000008071c7812 */ /* 0x140fe400078efe00 */
[C---:B------:R-:W-:Y:S01]  /*309a0*/  LOP3.LUT R29, R7.reuse, R0, RZ, 0xfc, !PT ;  /* 0x00000000071d7212 */ /* 0x040fe200078efcff */
[----:B------:R0:W-:Y:S04]  /*309b0*/  STL [R1+0xe4], R6 ;  /* 0x0000e40601007387 */ /* 0x0001e80000100800 */
[----:B------:R1:W-:Y:S01]  /*309c0*/  STL [R1+0xe8], R28 ;  /* 0x0000e81c01007387 */ /* 0x0003e20000100800 */
[----:B0-----:R-:W-:-:S02]  /*309d0*/  LOP3.LUT R6, R7, 0xc, R0, 0xfe, !PT ;  /* 0x0000000c07067812 */ /* 0x001fc400078efe00 */
[----:B-1----:R-:W-:-:S03]  /*309e0*/  LOP3.LUT R28, R7, 0x10, R0, 0xfe, !PT ;  /* 0x00000010071c7812 */ /* 0x002fc600078efe00 */
[----:B------:R0:W-:Y:S04]  /*309f0*/  STL [R1+0xec], R6 ;  /* 0x0000ec0601007387 */ /* 0x0001e80000100800 */
[----:B------:R1:W-:Y:S01]  /*30a00*/  STL [R1+0x100], R28 ;  /* 0x0001001c01007387 */ /* 0x0003e20000100800 */
[C-C-:B0-----:R-:W-:Y:S02]  /*30a10*/  LOP3.LUT R6, R7.reuse, 0x14, R0.reuse, 0xfe, !PT ;  /* 0x0000001407067812 */ /* 0x141fe400078efe00 */
[----:B-1----:R-:W-:-:S03]  /*30a20*/  LOP3.LUT R28, R7, 0x18, R0, 0xfe, !PT ;  /* 0x00000018071c7812 */ /* 0x002fc600078efe00 */
[----:B------:R0:W-:Y:S04]  /*30a30*/  STL [R1+0x104], R6 ;  /* 0x0001040601007387 */ /* 0x0001e80000100800 */
[----:B------:R1:W-:Y:S01]  /*30a40*/  STL [R1+0x108], R28 ;  /* 0x0001081c01007387 */ /* 0x0003e20000100800 */
[C-C-:B0-----:R-:W-:Y:S02]  /*30a50*/  LOP3.LUT R6, R7.reuse, 0x1c, R0.reuse, 0xfe, !PT ;  /* 0x0000001c07067812 */ /* 0x141fe400078efe00 */
[----:B-1----:R-:W-:-:S03]  /*30a60*/  LOP3.LUT R28, R7, 0x20, R0, 0xfe, !PT ;  /* 0x00000020071c7812 */ /* 0x002fc600078efe00 */
[----:B------:R0:W-:Y:S02]  /*30a70*/  STL [R1+0x10c], R6 ;  /* 0x00010c0601007387 */ /* 0x0001e40000100800 */
[----:B0-----:R-:W-:-:S05]  /*30a80*/  LOP3.LUT R6, R7, 0x24, R0, 0xfe, !PT ;  /* 0x0000002407067812 */ /* 0x001fca00078efe00 */
        /* <DEDUP_REMOVED lines=217> */
[C-C-:B0-----:R-:W-:Y:S02]  /*31820*/  LOP3.LUT R6, R7.reuse, 0x1f4, R0.reuse, 0xfe, !PT ;  /* 0x000001f407067812 */ /* 0x141fe400078efe00 */
[----:B------:R-:W-:-:S03]  /*31830*/  LOP3.LUT R0, R7, 0x1f8, R0, 0xfe, !PT ;  /* 0x000001f807007812 */ /* 0x000fc600078efe00 */
[----:B------:R0:W-:Y:S04]  /*31840*/  STL [R1+0x2d4], R6 ;  /* 0x0002d40601007387 */ /* 0x0001e80000100800 */
[----:B0-----:R-:W2:Y:S04]  /*31850*/  LDL.LU R6, [R1+0xe84] ;  /* 0x000e840001067983 */ /* 0x001ea80000300800 */
[----:B------:R0:W-:Y:S02]  /*31860*/  STL [R1+0x26c], R0 ;  /* 0x00026c0001007387 */ /* 0x0001e40000100800 */
[----:B0-----:R-:W0:Y:S02]  /*31870*/  S2R R0, SR_TID.X ;  /* 0x0000000000007919 */ /* 0x001e240000002100 */
[----:B------:R-:W-:Y:S01]  /*31880*/  STS.128 [R3], R24 ;  /* 0x0000001803007388 */ /* 0x000fe20000000c00 */
[----:B0-----:R-:W-:-:S05]  /*31890*/  LEA.HI R7, R0, R7, RZ, 0x1c ;  /* 0x0000000700077211 */ /* 0x001fca00078fe0ff */
[----:B------:R0:W-:Y:S04]  /*318a0*/  STL [R1+0x164], R7 ;  /* 0x0001640701007387 */ /* 0x0001e80000100800 */
[----:B0-----:R-:W2:Y:S01]  /*318b0*/  LDL.LU R7, [R1+0xe80] ;  /* 0x000e800001077983 */ /* 0x001ea20000300800 */
[----:B------:R-:W-:-:S03]  /*318c0*/  LOP3.LUT R2, R2, 0x20, R0, 0x78, !PT ;  /* 0x0000002002027812 */ /* 0x000fc600078e7800 */
[----:B------:R0:W-:Y:S04]  /*318d0*/  STS.128 [R3+0x80], R16 ;  /* 0x0000801003007388 */ /* 0x0001e80000000c00 */
[----:B------:R-:W-:Y:S04]  /*318e0*/  STS.128 [R3+0x100], R20 ;  /* 0x0001001403007388 */ /* 0x000fe80000000c00 */
[----:B------:R-:W-:Y:S01]  /*318f0*/  STS.128 [R3+0x180], R12 ;  /* 0x0001800c03007388 */ /* 0x000fe20000000c00 */
[----:B------:R-:W-:Y:S01]  /*31900*/  BAR.SYNC.DEFER_BLOCKING 0x0 ;  /* 0x0000000000007b1d */ /* 0x000fe20000010000 */
[----:B------:R-:W-:-:S02]  /*31910*/  ISETP.LT.AND P2, PT, R29, UR9, !P0 ;  /* 0x000000091d007c0c */ /* 0x000fc4000c741270 */
[----:B------:R-:W-:Y:S01]  /*31920*/  ISETP.LT.AND P5, PT, R28, UR5, !P0 ;  /* 0x000000051c007c0c */ /* 0x000fe2000c7a1270 */
[----:B0-----:R-:W-:-:S04]  /*31930*/  IMAD.SHL.U32 R19, R0, 0x200, RZ ;  /* 0x0000020000137824 */ /* 0x001fc800078e00ff */
[----:B------:R-:W0:Y:S01]  /*31940*/  LDC R16, c[0x0][0x248] ;  /* 0x00009200ff107b82 */ /* 0x000e220000000800 */
[----:B------:R-:W-:Y:S01]  /*31950*/  ULDC UR5, c[0x0][0x244] ;  /* 0x0000910000057ab9 */ /* 0x000fe20000000800 */
[----:B------:R-:W3:Y:S01]  /*31960*/  LDL.LU R24, [R1+0x50] ;  /* 0x0000500001187983 */ /* 0x000ee20000300800 */
[----:B------:R-:W-:-:S03]  /*31970*/  LOP3.LUT R19, R19, 0xc00, RZ, 0xc0, !PT ;  /* 0x00000c0013137812 */ /* 0x000fc600078ec0ff */
[----:B------:R-:W3:Y:S04]  /*31980*/  LDL.LU R25, [R1+0x54] ;  /* 0x0000540001197983 */ /* 0x000ee80000300800 */
[----:B------:R-:W4:Y:S04]  /*31990*/  LDL.LU R26, [R1+0x58] ;  /* 0x00005800011a7983 */ /* 0x000f280000300800 */
[----:B------:R-:W4:Y:S01]  /*319a0*/  LDL.LU R27, [R1+0x5c] ;  /* 0x00005c00011b7983 */ /* 0x000f220000300800 */
[----:B------:R-:W1:Y:S02]  /*319b0*/  S2R R2, SR_TID.X ;  /* 0x0000000000027919 */ /* 0x000e640000002100 */
[----:B-1----:R-:W-:-:S05]  /*319c0*/  LOP3.LUT R2, R2, 0x1f, RZ, 0xc0, !PT ;  /* 0x0000001f02027812 */ /* 0x002fca00078ec0ff */
[----:B------:R-:W-:-:S05]  /*319d0*/  IMAD R19, R2, 0x10, R19 ;  /* 0x0000001002137824 */ /* 0x000fca00078e0213 */
[----:B------:R-:W-:Y:S02]  /*319e0*/  LOP3.LUT R19, R19, 0x20, R0, 0x78, !PT ;  /* 0x0000002013137812 */ /* 0x000fe400078e7800 */
[----:B------:R-:W5:Y:S04]  /*319f0*/  LDL.LU R0, [R1+0xdfc] ;  /* 0x000dfc0001007983 */ /* 0x000f680000300800 */
[----:B------:R-:W1:Y:S04]  /*31a00*/  LDS.128 R20, [R19+UR4] ;  /* 0x0000000413147984 */ /* 0x000e680008000c00 */
[----:B----4-:R-:W-:Y:S04]  /*31a10*/  STL.64 [R1+0xe68], R26 ;  /* 0x000e681a01007387 */ /* 0x010fe80000100a00 */
[----:B---3--:R3:W-:Y:S04]  /*31a20*/  STL.64 [R1+0xe60], R24 ;  /* 0x000e601801007387 */ /* 0x0087e80000100a00 */
[----:B---3--:R-:W3:Y:S04]  /*31a30*/  LDL.LU R24, [R1+0x10] ;  /* 0x0000100001187983 */ /* 0x008ee80000300800 */
[----:B------:R-:W3:Y:S04]  /*31a40*/  LDL.LU R25, [R1+0x14] ;  /* 0x0000140001197983 */ /* 0x000ee80000300800 */
[----:B------:R-:W4:Y:S04]  /*31a50*/  LDL.LU R26, [R1+0x18] ;  /* 0x00001800011a7983 */ /* 0x000f280000300800 */
[----:B------:R-:W4:Y:S01]  /*31a60*/  LDL.LU R27, [R1+0x1c] ;  /* 0x00001c00011b7983 */ /* 0x000f220000300800 */
[----:B------:R-:W-:-:S03]  /*31a70*/  LOP3.LUT R2, R19, 0x40, RZ, 0x3c, !PT ;  /* 0x0000004013027812 */ /* 0x000fc600078e3cff */
[----:B----4-:R-:W-:Y:S04]  /*31a80*/  STL.64 [R1+0xe78], R26 ;  /* 0x000e781a01007387 */ /* 0x010fe80000100a00 */
[----:B---3--:R3:W-:Y:S04]  /*31a90*/  STL.64 [R1+0xe70], R24 ;  /* 0x000e701801007387 */ /* 0x0087e80000100a00 */
[----:B---3--:R-:W3:Y:S04]  /*31aa0*/  LDL.LU R24, [R1] ;  /* 0x0000000001187983 */ /* 0x008ee80000300800 */
[----:B------:R-:W3:Y:S04]  /*31ab0*/  LDL.LU R25, [R1+0x4] ;  /* 0x0000040001197983 */ /* 0x000ee80000300800 */
[----:B------:R-:W3:Y:S04]  /*31ac0*/  LDL.LU R26, [R1+0x8] ;  /* 0x00000800011a7983 */ /* 0x000ee80000300800 */
[----:B------:R-:W3:Y:S04]  /*31ad0*/  LDL.LU R27, [R1+0xc] ;  /* 0x00000c00011b7983 */ /* 0x000ee80000300800 */
[----:B------:R-:W4:Y:S04]  /*31ae0*/  LDL.LU R12, [R1+0x40] ;  /* 0x00004000010c7983 */ /* 0x000f280000300800 */
[----:B------:R-:W4:Y:S04]  /*31af0*/  LDL.LU R13, [R1+0x44] ;  /* 0x00004400010d7983 */ /* 0x000f280000300800 */
[----:B------:R-:W4:Y:S04]  /*31b00*/  LDL.LU R14, [R1+0x48] ;  /* 0x00004800010e7983 */ /* 0x000f280000300800 */
[----:B------:R-:W4:Y:S04]  /*31b10*/  LDL.LU R15, [R1+0x4c] ;  /* 0x00004c00010f7983 */ /* 0x000f280000300800 */
[----:B------:R-:W-:Y:S04]  /*31b20*/  STL [R1+0x1dc], R2 ;  /* 0x0001dc0201007387 */ /* 0x000fe80000100800 */
[----:B-1----:R-:W-:Y:S04]  /*31b30*/  STL.64 [R1+0xc0], R20 ;  /* 0x0000c01401007387 */ /* 0x002fe80000100a00 */
[----:B------:R-:W-:Y:S04]  /*31b40*/  STL.64 [R1+0xc8], R22 ;  /* 0x0000c81601007387 */ /* 0x000fe80000100a00 */
[----:B------:R-:W1:Y:S04]  /*31b50*/  LDS.128 R20, [R19+UR4+0x200] ;  /* 0x0002000413147984 */ /* 0x000e680008000c00 */
[----:B-1----:R-:W-:Y:S04]  /*31b60*/  STL.64 [R1+0xb0], R20 ;  /* 0x0000b01401007387 */ /* 0x002fe80000100a00 */
[----:B------:R-:W-:Y:S04]  /*31b70*/  STL.64 [R1+0xb8], R22 ;  /* 0x0000b81601007387 */ /* 0x000fe80000100a00 */
[----:B------:R-:W1:Y:S04]  /*31b80*/  LDS.128 R20, [R2+UR4] ;  /* 0x0000000402147984 */ /* 0x000e680008000c00 */
[----:B-1----:R-:W-:Y:S04]  /*31b90*/  STL.64 [R1+0xa0], R20 ;  /* 0x0000a01401007387 */ /* 0x002fe80000100a00 */
[----:B------:R-:W-:Y:S04]  /*31ba0*/  STL.64 [R1+0xa8], R22 ;  /* 0x0000a81601007387 */ /* 0x000fe80000100a00 */
[----:B------:R-:W1:Y:S01]  /*31bb0*/  LDS.128 R20, [R2+UR4+0x200] ;  /* 0x0002000402147984 */ /* 0x000e620008000c00 */
[----:B------:R-:W-:Y:S06]  /*31bc0*/  BAR.SYNC.DEFER_BLOCKING 0x0 ;  /* 0x0000000000007b1d */ /* 0x000fec0000010000 */
[----:B------:R-:W-:Y:S04]  /*31bd0*/  STS.128 [R3], R8 ;  /* 0x0000000803007388 */ /* 0x000fe80000000c00 */
[----:B--2---:R-:W-:Y:S04]  /*31be0*/  STS.128 [R3+0x100], R4 ;  /* 0x0001000403007388 */ /* 0x004fe80000000c00 */
[----:B-1----:R1:W-:Y:S04]  /*31bf0*/  STL [R1+0xe20], R22 ;  /* 0x000e201601007387 */ /* 0x0023e80000100800 */
[----:B-1----:R-:W2:Y:S04]  /*31c00*/  LDL R22, [R1+0x1dc] ;  /* 0x0001dc0001167983 */ /* 0x002ea80000100800 */
[----:B------:R-:W-:Y:S04]  /*31c10*/  STL [R1+0xe1c], R23 ;  /* 0x000e1c1701007387 */ /* 0x000fe80000100800 */
[----:B------:R-:W5:Y:S04]  /*31c20*/  LDL.LU R8, [R1+0x30] ;  /* 0x0000300001087983 */ /* 0x000f680000300800 */
[----:B------:R-:W5:Y:S04]  /*31c30*/  LDL.LU R9, [R1+0x34] ;  /* 0x0000340001097983 */ /* 0x000f680000300800 */
[----:B------:R-:W5:Y:S04]  /*31c40*/  LDL.LU R10, [R1+0x38] ;  /* 0x00003800010a7983 */ /* 0x000f680000300800 */
[----:B------:R-:W5:Y:S04]  /*31c50*/  LDL.LU R11, [R1+0x3c] ;  /* 0x00003c00010b7983 */ /* 0x000f680000300800 */
[----:B------:R-:W4:Y:S04]  /*31c60*/  LDL.LU R4, [R1+0x20] ;  /* 0x0000200001047983 */ /* 0x000f280000300800 */
[----:B------:R-:W4:Y:S04]  /*31c70*/  LDL.LU R5, [R1+0x24] ;  /* 0x0000240001057983 */ /* 0x000f280000300800 */
[----:B------:R-:W4:Y:S04]  /*31c80*/  LDL.LU R6, [R1+0x28] ;  /* 0x0000280001067983 */ /* 0x000f280000300800 */
[----:B------:R-:W4:Y:S04]  /*31c90*/  LDL.LU R7, [R1+0x2c] ;  /* 0x00002c0001077983 */ /* 0x000f280000300800 */
[----:B---3--:R1:W-:Y:S04]  /*31ca0*/  STS.128 [R3+0x80], R24 ;  /* 0x0000801803007388 */ /* 0x0083e80000000c00 */
[----:B-1----:R-:W3:Y:S04]  /*31cb0*/  LDL.LU.64 R26, [R1+0xe78] ;  /* 0x000e7800011a7983 */ /* 0x002ee80000300a00 */
[----:B------:R-:W3:Y:S04]  /*31cc0*/  LDL.LU.64 R24, [R1+0xe70] ;  /* 0x000e700001187983 */ /* 0x000ee80000300a00 */
[----:B---3--:R-:W-:Y:S01]  /*31cd0*/  STS.128 [R3+0x180], R24 ;  /* 0x0001801803007388 */ /* 0x008fe20000000c00 */
[----:B------:R-:W-:Y:S06]  /*31ce0*/  BAR.SYNC.DEFER_BLOCKING 0x0 ;  /* 0x0000000000007b1d */ /* 0x000fec0000010000 */
[----:B------:R-:W1:Y:S04]  /*31cf0*/  LDS.128 R24, [R19+UR4] ;  /* 0x0000000413187984 */ /* 0x000e680008000c00 */
[----:B-1----:R-:W-:Y:S04]  /*31d00*/  STL.64 [R1+0xd0], R24 ;  /* 0x0000d01801007387 */ /* 0x002fe80000100a00 */
[----:B------:R-:W-:Y:S04]  /*31d10*/  STL.64 [R1+0xd8], R26 ;  /* 0x0000d81a01007387 */ /* 0x000fe80000100a00 */
[----:B------:R-:W1:Y:S04]  /*31d20*/  LDS.128 R24, [R19+UR4+0x200] ;  /* 0x0002000413187984 */ /* 0x000e680008000c00 */
[----:B-1----:R-:W-:Y:S04]  /*31d30*/  STL.64 [R1+0xf0], R24 ;  /* 0x0000f01801007387 */ /* 0x002fe80000100a00 */
[----:B------:R-:W-:Y:S04]  /*31d40*/  STL.64 [R1+0xf8], R26 ;  /* 0x0000f81a01007387 */ /* 0x000fe80000100a00 */
[----:B--2---:R-:W1:Y:S04]  /*31d50*/  LDS.128 R24, [R22+UR4] ;  /* 0x0000000416187984 */ /* 0x004e680008000c00 */
[----:B-1----:R-:W-:Y:S04]  /*31d60*/  STL.64 [R1+0x10], R24 ;  /* 0x0000101801007387 */ /* 0x002fe80000100a00 */
[----:B------:R-:W-:Y:S04]  /*31d70*/  STL.64 [R1+0x18], R26 ;  /* 0x0000181a01007387 */ /* 0x000fe80000100a00 */
[----:B------:R-:W1:Y:S01]  /*31d80*/  LDS.128 R24, [R22+UR4+0x200] ;  /* 0x0002000416187984 */ /* 0x000e620008000c00 */
[----:B------:R-:W-:Y:S06]  /*31d90*/  BAR.SYNC.DEFER_BLOCKING 0x0 ;  /* 0x0000000000007b1d */ /* 0x000fec0000010000 */
[----:B-1----:R-:W-:Y:S04]  /*31da0*/  STL.64 [R1], R24 ;  /* 0x0000001801007387 */ /* 0x002fe80000100a00 */
[----:B------:R1:W-:Y:S04]  /*31db0*/  STL.64 [R1+0x8], R26 ;  /* 0x0000081a01007387 */ /* 0x0003e80000100a00 */
[----:B-1----:R-:W2:Y:S04]  /*31dc0*/  LDL.LU.64 R26, [R1+0xe68] ;  /* 0x000e6800011a7983 */ /* 0x002ea80000300a00 */
[----:B------:R-:W2:Y:S04]  /*31dd0*/  LDL.LU.64 R24, [R1+0xe60] ;  /* 0x000e600001187983 */ /* 0x000ea80000300a00 */
[----:B----4-:R-:W-:Y:S04]  /*31de0*/  STS.128 [R3], R4 ;  /* 0x0000000403007388 */ /* 0x010fe80000000c00 */
[----:B-----5:R-:W-:Y:S04]  /*31df0*/  STS.128 [R3+0x100], R8 ;  /* 0x0001000803007388 */ /* 0x020fe80000000c00 */
[----:B------:R-:W-:Y:S01]  /*31e00*/  STS.128 [R3+0x80], R12 ;  /* 0x0000800c03007388 */ /* 0x000fe20000000c00 */
[----:B0-----:R-:W-:-:S03]  /*31e10*/  IMAD R29, R29, R16, RZ ;  /* 0x000000101d1d7224 */ /* 0x001fc600078e02ff */
[----:B--2---:R0:W-:Y:S01]  /*31e20*/  STS.128 [R3+0x180], R24 ;  /* 0x0001801803007388 */ /* 0x0041e20000000c00 */
[----:B------:R-:W-:Y:S06]  /*31e30*/  BAR.SYNC.DEFER_BLOCKING 0x0 ;  /* 0x0000000000007b1d */ /* 0x000fec0000010000 */
[----:B0-----:R-:W2:Y:S01]  /*31e40*/  LDL.LU R27, [R1+0xe4] ;  /* 0x0000e400011b7983 */ /* 0x001ea20000300800 */
[----:B------:R-:W-:Y:S01]  /*31e50*/  IMAD R2, R0, UR5, RZ ;  /* 0x0000000500027c24 */ /* 0x000fe2000f8e02ff */
[----:B------:R-:W-:Y:S02]  /*31e60*/  ULDC UR5, c[0x0][0x22c] ;  /* 0x00008b0000057ab9 */ /* 0x000fe40000000800 */
[----:B------:R-:W3:Y:S04]  /*31e70*/  LDL.LU R28, [R1+0xec] ;  /* 0x0000ec00011c7983 */ /* 0x000ee80000300800 */
[----:B------:R-:W0:Y:S04]  /*31e80*/  LDS.128 R8, [R19+UR4] ;  /* 0x0000000413087984 */ /* 0x000e280008000c00 */
[----:B------:R-:W1:Y:S04]  /*31e90*/  LDS.128 R12, [R19+UR4+0x200] ;  /* 0x00020004130c7984 */ /* 0x000e680008000c00 */
[----:B------:R-:W4:Y:S01]  /*31ea0*/  LDS.128 R16, [R22+UR4] ;  /* 0x0000000416107984 */ /* 0x000f220008000c00 */
[----:B------:R-:W-:Y:S01]  /*31eb0*/  LEA R0, P1, R2, UR6, 0x1 ;  /* 0x0000000602007c11 */ /* 0x000fe2000f8208ff */
[----:B------:R-:W-:-:S02]  /*31ec0*/  ULDC UR6, c[0x0][0x22c] ;  /* 0x00008b0000067ab9 */ /* 0x000fc40000000800 */
[----:B------:R-:W5:Y:S01]  /*31ed0*/  LDS.128 R4, [R22+UR4+0x200] ;  /* 0x0002000416047984 */ /* 0x000f620008000c00 */
[----:B------:R-:W-:Y:S01]  /*31ee0*/  BAR.SYNC.DEFER_BLOCKING 0x0 ;  /* 0x0000000000007b1d */ /* 0x000fe20000010000 */
[----:B------:R-:W-:-:S05]  /*31ef0*/  LEA R24, P3, R29, R0, 0x1 ;  /* 0x000000001d187211 */ /* 0x000fca00078608ff */
[----:B--2---:R-:W-:Y:S04]  /*31f00*/  STL [R1+0xe5c], R27 ;  /* 0x000e5c1b01007387 */ /* 0x004fe80000100800 */
[----:B------:R2:W-:Y:S04]  /*31f10*/  STL [R1+0xe58], R24 ;  /* 0x000e581801007387 */ /* 0x0005e80000100800 */
[----:B--2---:R-:W2:Y:S04]  /*31f20*/  LDL.LU R24, [R1+0x60] ;  /* 0x0000600001187983 */ /* 0x004ea80000300800 */
[----:B------:R-:W2:Y:S04]  /*31f30*/  LDL.LU R25, [R1+0x64] ;  /* 0x0000640001197983 */ /* 0x000ea80000300800 */
[----:B------:R-:W2:Y:S04]  /*31f40*/  LDL.LU R26, [R1+0x68] ;  /* 0x00006800011a7983 */ /* 0x000ea80000300800 */
[----:B------:R-:W2:Y:S04]  /*31f50*/  LDL.LU R27, [R1+0x6c] ;  /* 0x00006c00011b7983 */ /* 0x000ea80000300800 */
[----:B0-----:R0:W-:Y:S04]  /*31f60*/  STL [R1+0xe0c], R8 ;  /* 0x000e0c0801007387 */ /* 0x0011e80000100800 */
[----:B------:R1:W-:Y:S01]  /*31f70*/  STL [R1+0xe08], R9 ;  /* 0x000e080901007387 */ /* 0x0003e20000100800 */
[----:B0-----:R-:W0:Y:S03]  /*31f80*/  LDC R8, c[0x0][0x248] ;  /* 0x00009200ff087b82 */ /* 0x001e260000000800 */
[----:B-1----:R-:W5:Y:S04]  /*31f90*/  LDL.LU R9, [R1+0xc0] ;  /* 0x0000c00001097983 */ /* 0x002f680000300800 */
[----:B------:R-:W-:Y:S04]  /*31fa0*/  STL [R1+0xe04], R10 ;  /* 0x000e040a01007387 */ /* 0x000fe80000100800 */
[----:B------:R1:W-:Y:S04]  /*31fb0*/  STL [R1+0xe00], R11 ;  /* 0x000e000b01007387 */ /* 0x0003e80000100800 */
[----:B-1----:R-:W3:Y:S04]  /*31fc0*/  LDL.LU R11, [R1+0xa0] ;  /* 0x0000a000010b7983 */ /* 0x002ee80000300800 */
[----:B------:R-:W-:Y:S04]  /*31fd0*/  STL [R1+0xe18], R13 ;  /* 0x000e180d01007387 */ /* 0x000fe80000100800 */
[----:B------:R-:W-:Y:S04]  /*31fe0*/  STL [R1+0xe14], R14 ;  /* 0x000e140e01007387 */ /* 0x000fe80000100800 */
[----:B------:R-:W-:Y:S04]  /*31ff0*/  STL [R1+0xe10], R15 ;  /* 0x000e100f01007387 */ /* 0x000fe80000100800 */
[----:B----4-:R-:W-:Y:S04]  /*32000*/  STL.64 [R1+0xe30], R18 ;  /* 0x000e301201007387 */ /* 0x010fe80000100a00 */
[----:B------:R1:W-:Y:S04]  /*32010*/  STL.64 [R1+0xe28], R16 ;  /* 0x000e281001007387 */ /* 0x0003e80000100a00 */
[----:B-1----:R-:W4:Y:S04]  /*32020*/  LDL.LU R16, [R1+0x90] ;  /* 0x0000900001107983 */ /* 0x002f280000300800 */
[----:B------:R-:W4:Y:S04]  /*32030*/  LDL.LU R17, [R1+0x94] ;  /* 0x0000940001117983 */ /* 0x000f280000300800 */
[----:B------:R-:W2:Y:S04]  /*32040*/  LDL.LU R18, [R1+0x98] ;  /* 0x0000980001127983 */ /* 0x000ea80000300800 */
[----:B------:R-:W2:Y:S04]  /*32050*/  LDL.LU R19, [R1+0x9c] ;  /* 0x00009c0001137983 */ /* 0x000ea80000300800 */
[----:B--2---:R-:W-:Y:S04]  /*32060*/  STL.64 [R1+0xe40], R18 ;  /* 0x000e401201007387 */ /* 0x004fe80000100a00 */
[----:B----4-:R1:W-:Y:S04]  /*32070*/  STL.64 [R1+0xe38], R16 ;  /* 0x000e381001007387 */ /* 0x0103e80000100a00 */
[----:B-1----:R-:W2:Y:S04]  /*32080*/  LDL.LU R16, [R1+0x80] ;  /* 0x0000800001107983 */ /* 0x002ea80000300800 */
[----:B------:R-:W2:Y:S04]  /*32090*/  LDL.LU R17, [R1+0x84] ;  /* 0x0000840001117983 */ /* 0x000ea80000300800 */
[----:B------:R-:W4:Y:S04]  /*320a0*/  LDL.LU R18, [R1+0x88] ;  /* 0x0000880001127983 */ /* 0x000f280000300800 */
[----:B------:R-:W4:Y:S04]  /*320b0*/  LDL.LU R19, [R1+0x8c] ;  /* 0x00008c0001137983 */ /* 0x000f280000300800 */
[----:B----4-:R-:W-:Y:S04]  /*320c0*/  STL.64 [R1+0xe50], R18 ;  /* 0x000e501201007387 */ /* 0x010fe80000100a00 */
[----:B--2---:R1:W-:Y:S04]  /*320d0*/  STL.64 [R1+0xe48], R16 ;  /* 0x000e481001007387 */ /* 0x0043e80000100a00 */
[----:B-1----:R-:W2:Y:S04]  /*320e0*/  LDL.LU R16, [R1+0x70] ;  /* 0x0000700001107983 */ /* 0x002ea80000300800 */
[----:B------:R-:W2:Y:S04]  /*320f0*/  LDL.LU R17, [R1+0x74] ;  /* 0x0000740001117983 */ /* 0x000ea80000300800 */
[----:B------:R-:W2:Y:S04]  /*32100*/  LDL.LU R18, [R1+0x78] ;  /* 0x0000780001127983 */ /* 0x000ea80000300800 */
[----:B------:R-:W2:Y:S04]  /*32110*/  LDL.LU R19, [R1+0x7c] ;  /* 0x00007c0001137983 */ /* 0x000ea80000300800 */
[----:B------:R-:W4:Y:S04]  /*32120*/  LDL.LU R23, [R1+0x100] ;  /* 0x0001000001177983 */ /* 0x000f280000300800 */
[----:B------:R-:W4:Y:S04]  /*32130*/  LDL.LU R22, [R1+0x110] ;  /* 0x0001100001167983 */ /* 0x000f280000300800 */
[----:B------:R-:W4:Y:S04]  /*32140*/  LDL.LU R13, [R1+0xb0] ;  /* 0x0000b000010d7983 */ /* 0x000f280000300800 */
[----:B------:R1:W-:Y:S04]  /*32150*/  STS.128 [R3], R24 ;  /* 0x0000001803007388 */ /* 0x0003e80000000c00 */
[----:B-1----:R-:W5:Y:S04]  /*32160*/  LDL.LU R27, [R1+0xe5c] ;  /* 0x000e5c00011b7983 */ /* 0x002f680000300800 */
[----:B------:R-:W3:Y:S04]  /*32170*/  LDL.LU R24, [R1+0xe58] ;  /* 0x000e580001187983 */ /* 0x000ee80000300800 */
[----:B--2---:R1:W-:Y:S04]  /*32180*/  STS.128 [R3+0x100], R16 ;  /* 0x0001001003007388 */ /* 0x0043e80000000c00 */
[----:B-1----:R-:W2:Y:S04]  /*32190*/  LDL.LU.64 R18, [R1+0xe50] ;  /* 0x000e500001127983 */ /* 0x002ea80000300a00 */
[----:B------:R-:W2:Y:S04]  /*321a0*/  LDL.LU.64 R16, [R1+0xe48] ;  /* 0x000e480001107983 */ /* 0x000ea80000300a00 */
[----:B--2---:R1:W-:Y:S04]  /*321b0*/  STS.128 [R3+0x80], R16 ;  /* 0x0000801003007388 */ /* 0x0043e80000000c00 */
[----:B-1----:R-:W2:Y:S04]  /*321c0*/  LDL.LU.64 R18, [R1+0xe40] ;  /* 0x000e400001127983 */ /* 0x002ea80000300a00 */
[----:B------:R-:W2:Y:S01]  /*321d0*/  LDL.LU.64 R16, [R1+0xe38] ;  /* 0x000e380001107983 */ /* 0x000ea20000300a00 */
[----:B------:R-:W-:Y:S01]  /*321e0*/  LEA.HI.X.SX32 R2, R2, UR7, 0x1, P1 ;  /* 0x0000000702027c11 */ /* 0x000fe200088f0eff */
[----:B------:R-:W-:Y:S01]  /*321f0*/  ULDC UR7, c[0x0][0x22c] ;  /* 0x00008b0000077ab9 */ /* 0x000fe20000000800 */
[C---:B-----5:R-:W-:Y:S01]  /*32200*/  ISETP.LT.AND P1, PT, R27.reuse, UR5, !P0 ;  /* 0x000000051b007c0c */ /* 0x060fe2000c721270 */
[----:B0-----:R-:W-:Y:S01]  /*32210*/  IMAD R27, R27, R8, RZ ;  /* 0x000000081b1b7224 */ /* 0x001fe200078e02ff */
[----:B--2---:R0:W-:Y:S01]  /*32220*/  STS.128 [R3+0x180], R16 ;  /* 0x0001801003007388 */ /* 0x0041e20000000c00 */
[----:B------:R-:W-:Y:S01]  /*32230*/  LEA.HI.X.SX32 R25, R29, R2, 0x1, P3 ;  /* 0x000000021d197211 */ /* 0x000fe200018f0eff */
[----:B------:R-:W-:Y:S01]  /*32240*/  ULDC UR5, c[0x0][0x22c] ;  /* 0x00008b0000057ab9 */ /* 0x000fe20000000800 */
[----:B------:R-:W-:Y:S06]  /*32250*/  BAR.SYNC.DEFER_BLOCKING 0x0 ;  /* 0x0000000000007b1d */ /* 0x000fec0000010000 */
[----:B0-----:R-:W2:Y:S04]  /*32260*/  LDL.LU.64 R18, [R1+0xe30] ;  /* 0x000e300001127983 */ /* 0x001ea80000300a00 */
[----:B------:R-:W5:Y:S04]  /*32270*/  LDL.LU.64 R16, [R1+0xe28] ;  /* 0x000e280001107983 */ /* 0x000f680000300a00 */
[----:B------:R-:W4:Y:S01]  /*32280*/  LDL.LU R3, [R1+0xe8] ;  /* 0x0000e80001037983 */ /* 0x000f220000300800 */
[----:B------:R-:W-:-:S03]  /*32290*/  LEA R26, P3, R27, R0, 0x1 ;  /* 0x000000001b1a7211 */ /* 0x000fc600078608ff */
[----:B------:R-:W2:Y:S01]  /*322a0*/  LDL.LU R15, [R1+0x104] ;  /* 0x00010400010f7983 */ /* 0x000ea20000300800 */
[----:B------:R-:W-:-:S03]  /*322b0*/  LEA.HI.X.SX32 R27, R27, R2, 0x1, P3 ;  /* 0x000000021b1b7211 */ /* 0x000fc600018f0eff */
[----:B------:R-:W5:Y:S04]  /*322c0*/  LDL.LU R14, [R1+0x108] ;  /* 0x00010800010e7983 */ /* 0x000f680000300800 */
[----:B---3--:R0:W-:Y:S04]  /*322d0*/  @P2 STG.E.U16 desc[UR10][R24.64], R9 ;  /* 0x0000000918002986 */ /* 0x0081e8000c10150a */
[----:B------:R1:W-:Y:S01]  /*322e0*/  @P1 STG.E.U16 desc[UR10][R26.64], R11 ;  /* 0x0000000b1a001986 */ /* 0x0003e2000c10150a */
[C---:B------:R-:W-:Y:S01]  /*322f0*/  ISETP.LT.AND P4, PT, R28.reuse, UR6, !P0 ;  /* 0x000000061c007c0c */ /* 0x040fe2000c781270 */
[----:B------:R-:W-:Y:S01]  /*32300*/  ULDC UR6, c[0x0][0x22c] ;  /* 0x00008b0000067ab9 */ /* 0x000fe20000000800 */
[----:B0-----:R-:W-:-:S02]  /*32310*/  IMAD R25, R28, R8, RZ ;  /* 0x000000081c197224 */ /* 0x001fc400078e02ff */
[----:B------:R-:W3:Y:S01]  /*32320*/  LDL.LU R28, [R1+0x10c] ;  /* 0x00010c00011c7983 */ /* 0x000ee20000300800 */
[C---:B----4-:R-:W-:Y:S01]  /*32330*/  ISETP.LT.AND P3, PT, R3.reuse, UR5, !P0 ;  /* 0x0000000503007c0c */ /* 0x050fe2000c761270 */
[----:B------:R-:W-:Y:S01]  /*32340*/  IMAD R3, R3, R8, RZ ;  /* 0x0000000803037224 */ /* 0x000fe200078e02ff */
[----:B------:R-:W-:-:S04]  /*32350*/  ULDC UR5, c[0x0][0x22c] ;  /* 0x00008b0000057ab9 */ /* 0x000fc80000000800 */
[----:B-1----:R-:W-:-:S04]  /*32360*/  LEA R26, P1, R3, R0, 0x1 ;  /* 0x00000000031a7211 */ /* 0x002fc800078208ff */
[----:B------:R-:W-:Y:S01]  /*32370*/  LEA.HI.X.SX32 R27, R3, R2, 0x1, P1 ;  /* 0x00000002031b7211 */ /* 0x000fe200008f0eff */
[C---:B------:R-:W-:Y:S01]  /*32380*/  IMAD R3, R23.reuse, R8, RZ ;  /* 0x0000000817037224 */ /* 0x040fe200078e02ff */
[----:B------:R-:W-:Y:S01]  /*32390*/  ISETP.LT.AND P1, PT, R23, UR5, !P0 ;  /* 0x0000000517007c0c */ /* 0x000fe2000c721270 */
[----:B------:R-:W-:Y:S01]  /*323a0*/  ULDC UR5, c[0x0][0x22c] ;  /* 0x00008b0000057ab9 */ /* 0x000fe20000000800 */
[----:B------:R-:W4:Y:S01]  /*323b0*/  LDL.LU R23, [R1+0x114] ;  /* 0x0001140001177983 */ /* 0x000f220000300800 */
[----:B------:R-:W-:-:S03]  /*323c0*/  LEA R24, P2, R25, R0, 0x1 ;  /* 0x0000000019187211 */ /* 0x000fc600078408ff */
[----:B------:R0:W-:Y:S01]  /*323d0*/  @P3 STG.E.U16 desc[UR10][R26.64], R13 ;  /* 0x0000000d1a003986 */ /* 0x0001e2000c10150a */
[----:B------:R-:W-:-:S05]  /*323e0*/  LEA.HI.X.SX32 R25, R25, R2, 0x1, P2 ;  /* 0x0000000219197211 */ /* 0x000fca00010f0eff */
[----:B------:R1:W-:Y:S01]  /*323f0*/  @P4 STG.E.U16 desc[UR10][R24.64], R20 ;  /* 0x0000001418004986 */ /* 0x0003e2000c10150a */
[----:B0-----:R-:W-:-:S04]  /*32400*/  LEA R26, P3, R3, R0, 0x1 ;  /* 0x00000000031a7211 */ /* 0x001fc800078608ff */
[----:B------:R-:W-:Y:S02]  /*32410*/  LEA.HI.X.SX32 R27, R3, R2, 0x1, P3 ;  /* 0x00000002031b7211 */ /* 0x000fe400018f0eff */
[----:B-1----:R-:W-:Y:S01]  /*32420*/  PRMT R20, R9, 0x7632, R20 ;  /* 0x0000763209147816 */ /* 0x002fe20000000014 */
[CC--:B--2---:R-:W-:Y:S01]  /*32430*/  IMAD R25, R15.reuse, R8.reuse, RZ ;  /* 0x000000080f197224 */ /* 0x0c4fe200078e02ff */
[----:B------:R-:W-:Y:S01]  /*32440*/  ISETP.LT.AND P2, PT, R22, UR6, !P0 ;  /* 0x0000000616007c0c */ /* 0x000fe2000c741270 */
[----:B------:R-:W-:Y:S01]  /*32450*/  ULDC UR6, c[0x0][0x22c] ;  /* 0x00008b0000067ab9 */ /* 0x000fe20000000800 */
[----:B------:R-:W-:Y:S01]  /*32460*/  ISETP.LT.AND P4, PT, R15, UR5, !P0 ;  /* 0x000000050f007c0c */ /* 0x000fe2000c781270 */
[----:B------:R0:W-:Y:S01]  /*32470*/  @P1 STG.E.U16 desc[UR10][R26.64], R20 ;  /* 0x000000141a001986 */ /* 0x0001e2000c10150a */
[C---:B-----5:R-:W-:Y:S01]  /*32480*/  IMAD R3, R14.reuse, R8, RZ ;  /* 0x000000080e037224 */ /* 0x060fe200078e02ff */
[----:B------:R-:W-:Y:S01]  /*32490*/  ISETP.LT.AND P1, PT, R14, UR6, !P0 ;  /* 0x000000060e007c0c */ /* 0x000fe2000c721270 */
[----:B------:R-:W-:Y:S01]  /*324a0*/  ULDC UR6, c[0x0][0x22c] ;  /* 0x00008b0000067ab9 */ /* 0x000fe20000000800 */
[----:B------:R-:W2:Y:S01]  /*324b0*/  LDL.LU R22, [R1+0xe20] ;  /* 0x000e200001167983 */ /* 0x000ea20000300800 */
[----:B------:R-:W-:Y:S01]  /*324c0*/  PRMT R10, R13, 0x7632, R10 ;  /* 0x000076320d0a7816 */ /* 0x000fe2000000000a */
[----:B------:R-:W-:Y:S01]  /*324d0*/  ULDC UR5, c[0x0][0x22c] ;  /* 0x00008b0000057ab9 */ /* 0x000fe20000000800 */
[-C--:B------:R-:W-:Y:S01]  /*324e0*/  LEA R24, P6, R3, R0.reuse, 0x1 ;  /* 0x0000000003187211 */ /* 0x080fe200078c08ff */
[----:B------:R-:W5:Y:S01]  /*324f0*/  LDL.LU R9, [R1+0x118] ;  /* 0x0001180001097983 */ /* 0x000f620000300800 */
[----:B0-----:R-:W-:-:S03]  /*32500*/  LEA R26, P3, R25, R0, 0x1 ;  /* 0x00000000191a7211 */ /* 0x001fc600078608ff */
[----:B------:R-:W2:Y:S01]  /*32510*/  LDL.LU R15, [R1+0x120] ;  /* 0x00012000010f7983 */ /* 0x000ea20000300800 */
[----:B------:R-:W-:Y:S02]  /*32520*/  PRMT R20, R11, 0x7632, R20 ;  /* 0x000076320b147816 */ /* 0x000fe40000000014 */
[-C--:B------:R-:W-:Y:S01]  /*32530*/  LEA.HI.X.SX32 R27, R25, R2.reuse, 0x1, P3 ;  /* 0x00000002191b7211 */ /* 0x080fe200018f0eff */
[----:B------:R-:W2:Y:S01]  /*32540*/  LDL.LU R13, [R1+0xc4] ;  /* 0x0000c400010d7983 */ /* 0x000ea20000300800 */
[----:B------:R-:W-:-:S03]  /*32550*/  LEA.HI.X.SX32 R25, R3, R2, 0x1, P6 ;  /* 0x0000000203197211 */ /* 0x000fc600030f0eff */
[----:B------:R-:W2:Y:S04]  /*32560*/  LDL.LU R11, [R1+0xa4] ;  /* 0x0000a400010b7983 */ /* 0x000ea80000300800 */
[----:B------:R-:W-:Y:S04]  /*32570*/  @P4 STG.E.U16 desc[UR10][R26.64], R20 ;  /* 0x000000141a004986 */ /* 0x000fe8000c10150a */
[----:B------:R-:W2:Y:S04]  /*32580*/  LDL.LU R14, [R1+0x124] ;  /* 0x00012400010e7983 */ /* 0x000ea80000300800 */
[----:B------:R0:W-:Y:S02]  /*32590*/  @P1 STG.E.U16 desc[UR10][R24.64], R10 ;  /* 0x0000000a18001986 */ /* 0x0001e4000c10150a */
[----:B0-----:R-:W-:Y:S01]  /*325a0*/  IMAD R25, R8, 0x20, R29 ;  /* 0x0000002008197824 */ /* 0x001fe200078e021d */
[----:B----4-:R-:W-:-:S02]  /*325b0*/  ISETP.LT.AND P4, PT, R23, UR6, !P0 ;  /* 0x0000000617007c0c */ /* 0x010fc4000c781270 */
[C---:B---3--:R-:W-:Y:S01]  /*325c0*/  ISETP.LT.AND P3, PT, R28.reuse, UR5, !P0 ;  /* 0x000000051c007c0c */ /* 0x048fe2000c761270 */
[----:B------:R-:W3:Y:S01]  /*325d0*/  LDL.LU R23, [R1+0xb4] ;  /* 0x0000b40001177983 */ /* 0x000ee20000300800 */
[----:B------:R-:W-:Y:S01]  /*325e0*/  IMAD R28, R28, R8, RZ ;  /* 0x000000081c1c7224 */ /* 0x000fe200078e02ff */
[----:B------:R-:W-:Y:S01]  /*325f0*/  PRMT R20, R20, 0x7632, R20 ;  /* 0x0000763214147816 */ /* 0x000fe20000000014 */
[----:B------:R-:W-:Y:S01]  /*32600*/  ULDC UR5, c[0x0][0x22c] ;  /* 0x00008b0000057ab9 */ /* 0x000fe20000000800 */
[----:B------:R-:W4:Y:S01]  /*32610*/  LDL.LU R10, [R1+0x128] ;  /* 0x00012800010a7983 */ /* 0x000f220000300800 */
[----:B------:R-:W-:Y:S01]  /*32620*/  IMAD R3, R8, 0x4, R25 ;  /* 0x0000000408037824 */ /* 0x000fe200078e0219 */
[----:B------:R-:W-:Y:S02]  /*32630*/  ULDC UR6, c[0x0][0x22c] ;  /* 0x00008b0000067ab9 */ /* 0x000fe40000000800 */
[----:B------:R-:W3:Y:S01]  /*32640*/  LDL.LU R29, [R1+0x11c] ;  /* 0x00011c00011d7983 */ /* 0x000ee20000300800 */
[----:B------:R-:W-:-:S04]  /*32650*/  LEA R26, P6, R28, R0, 0x1 ;  /* 0x000000001c1a7211 */ /* 0x000fc800078c08ff */
[----:B------:R-:W-:Y:S02]  /*32660*/  LEA.HI.X.SX32 R27, R28, R2, 0x1, P6 ;  /* 0x000000021c1b7211 */ /* 0x000fe400030f0eff */
[----:B------:R-:W-:-:S03]  /*32670*/  LEA R24, P6, R25, R0, 0x1 ;  /* 0x0000000019187211 */ /* 0x000fc600078c08ff */
[----:B------:R0:W-:Y:S01]  /*32680*/  @P3 STG.E.U16 desc[UR10][R26.64], R20 ;  /* 0x000000141a003986 */ /* 0x0001e2000c10150a */
[----:B------:R-:W-:Y:S02]  /*32690*/  LEA.HI.X.SX32 R25, R25, R2, 0x1, P6 ;  /* 0x0000000219197211 */ /* 0x000fe400030f0eff */
[----:B-----5:R-:W-:Y:S01]  /*326a0*/  ISETP.LT.AND P1, PT, R9, UR5, !P0 ;  /* 0x0000000509007c0c */ /* 0x020fe2000c721270 */
[----:B------:R-:W-:Y:S01]  /*326b0*/  ULDC UR5, c[0x0][0x22c] ;  /* 0x00008b0000057ab9 */ /* 0x000fe20000000800 */
[----:B------:R-:W5:Y:S01]  /*326c0*/  LDL.LU R9, [R1+0x12c] ;  /* 0x00012c0001097983 */ /* 0x000f620000300800 */
[----:B0-----:R-:W-:Y:S01]  /*326d0*/  LEA R26, P6, R3, R0, 0x1 ;  /* 0x00000000031a7211 */ /* 0x001fe200078c08ff */
[----:B------:R-:W-:-:S03]  /*326e0*/  IMAD R20, R8, 0x4, R3 ;  /* 0x0000000408147824 */ /* 0x000fc600078e0203 */
[----:B------:R-:W-:Y:S01]  /*326f0*/  LEA.HI.X.SX32 R27, R3, R2, 0x1, P6 ;  /* 0x00000002031b7211 */ /* 0x000fe200030f0eff */
[----:B--2---:R0:W-:Y:S04]  /*32700*/  @P5 STG.E.U16 desc[UR10][R24.64], R13 ;  /* 0x0000000d18005986 */ /* 0x0041e8000c10150a */
[----:B------:R1:W-:Y:S01]  /*32710*/  @P2 STG.E.U16 desc[UR10][R26.64], R11 ;  /* 0x0000000b1a002986 */ /* 0x0003e2000c10150a */
[----:B0-----:R-:W-:-:S04]  /*32720*/  LEA R24, P6, R20, R0, 0x1 ;  /* 0x0000000014187211 */ /* 0x001fc800078c08ff */
[----:B------:R-:W-:Y:S02]  /*32730*/  LEA.HI.X.SX32 R25, R20, R2, 0x1, P6 ;  /* 0x0000000214197211 */ /* 0x000fe400030f0eff */
[----:B---3--:R-:W-:Y:S01]  /*32740*/  ISETP.LT.AND P3, PT, R29, UR5, !P0 ;  /* 0x000000051d007c0c */ /* 0x008fe2000c761270 */
[----:B------:R-:W-:Y:S01]  /*32750*/  ULDC UR5, c[0x0][0x22c] ;  /* 0x00008b0000057ab9 */ /* 0x000fe20000000800 */
[----:B------:R-:W2:Y:S01]  /*32760*/  LDL.LU R29, [R1+0x164] ;  /* 0x00016400011d7983 */ /* 0x000ea20000300800 */
[----:B------:R-:W-:Y:S01]  /*32770*/  ISETP.LT.AND P5, PT, R15, UR5, !P0 ;  /* 0x000000050f007c0c */ /* 0x000fe2000c7a1270 */
[----:B------:R-:W-:Y:S02]  /*32780*/  ULDC UR5, c[0x0][0x22c] ;  /* 0x00008b0000057ab9 */ /* 0x000fe40000000800 */
[----:B------:R-:W-:Y:S01]  /*32790*/  ISETP.LT.AND P2, PT, R14, UR5, !P0 ;  /* 0x000000050e007c0c */ /* 0x000fe2000c741270 */
[----:B------:R-:W-:Y:S01]  /*327a0*/  ULDC UR5, c[0x0][0x22c] ;  /* 0x00008b0000057ab9 */ /* 0x000fe20000000800 */
[----:B------:R-:W3:Y:S04]  /*327b0*/  LDL.LU R14, [R1+0x130] ;  /* 0x00013000010e7983 */ /* 0x000ee80000300800 */
[----:B------:R0:W-:Y:S01]  /*327c0*/  @P4 STG.E.U16 desc[UR10][R24.64], R23 ;  /* 0x0000001718004986 */ /* 0x0001e2000c10150a */
[----:B----4-:R-:W-:Y:S01]  /*327d0*/  ISETP.LT.AND P4, PT, R10, UR5, !P0 ;  /* 0x000000050a007c0c */ /* 0x010fe2000c781270 */
[C---:B------:R-:W-:Y:S01]  /*327e0*/  IMAD R3, R8.reuse, 0x4, R20 ;  /* 0x0000000408037824 */ /* 0x040fe200078e0214 */
[----:B------:R-:W-:Y:S01]  /*327f0*/  ULDC UR5, c[0x0][0x22c] ;  /* 0x00008b0000057ab9 */ /* 0x000fe20000000800 */
[----:B------:R-:W4:Y:S02]  /*32800*/  LDL.LU R10, [R1+0x134] ;  /* 0x00013400010a7983 */ /* 0x000f240000300800 */
[C---:B------:R-:W-:Y:S01]  /*32810*/  IMAD R20, R8.reuse, 0x4, R3 ;  /* 0x0000000408147824 */ /* 0x040fe200078e0203 */
[C---:B-1----:R-:W-:Y:S01]  /*32820*/  LEA R26, P6, R3.reuse, R0, 0x1 ;  /* 0x00000000031a7211 */ /* 0x042fe200078c08ff */
[----:B------:R-:W4:Y:S03]  /*32830*/  LDL.LU R15, [R1+0x138] ;  /* 0x00013800010f7983 */ /* 0x000f260000300800 */
[----:B------:R-:W-:Y:S01]  /*32840*/  LEA.HI.X.SX32 R27, R3, R2, 0x1, P6 ;  /* 0x00000002031b7211 */ /* 0x000fe200030f0eff */
[----:B------:R-:W-:Y:S01]  /*32850*/  IMAD R3, R8, 0x4, R20 ;  /* 0x0000000408037824 */ /* 0x000fe200078e0214 */
[----:B0-----:R-:W-:-:S03]  /*32860*/  LEA R24, P6, R20, R0, 0x1 ;  /* 0x0000000014187211 */ /* 0x001fc600078c08ff */
[----:B------:R0:W-:Y:S01]  /*32870*/  @P1 STG.E.U16 desc[UR10][R26.64], R21 ;  /* 0x000000151a001986 */ /* 0x0001e2000c10150a */
[----:B------:R-:W-:Y:S02]  /*32880*/  LEA.HI.X.SX32 R25, R20, R2, 0x1, P6 ;  /* 0x0000000214197211 */ /* 0x000fe400030f0eff */
[----:B------:R-:W-:Y:S02]  /*32890*/  PRMT R20, R11, 0x7632, R20 ;  /* 0x000076320b147816 */ /* 0x000fe40000000014 */
[----:B0-----:R-:W-:Y:S02]  /*328a0*/  LEA R26, P1, R3, R0, 0x1 ;  /* 0x00000000031a7211 */ /* 0x001fe400078208ff */
[----:B------:R-:W-:Y:S02]  /*328b0*/  PRMT R21, R13, 0x7632, R21 ;  /* 0x000076320d157816 */ /* 0x000fe40000000015 */
[----:B------:R-:W-:-:S03]  /*328c0*/  LEA.HI.X.SX32 R27, R3, R2, 0x1, P1 ;  /* 0x00000002031b7211 */ /* 0x000fc600008f0eff */
[----:B------:R0:W-:Y:S01]  /*328d0*/  @P3 STG.E.U16 desc[UR10][R24.64], R21 ;  /* 0x0000001518003986 */ /* 0x0001e2000c10150a */
[----:B------:R-:W-:-:S03]  /*328e0*/  IMAD R3, R8, 0x4, R3 ;  /* 0x0000000408037824 */ /* 0x000fc600078e0203 */
[----:B------:R1:W-:Y:S01]  /*328f0*/  @P5 STG.E.U16 desc[UR10][R26.64], R20 ;  /* 0x000000141a005986 */ /* 0x0003e2000c10150a */
[----:B-----5:R-:W-:Y:S01]  /*32900*/  ISETP.LT.AND P1, PT, R9, UR5, !P0 ;  /* 0x0000000509007c0c */ /* 0x020fe2000c721270 */
[----:B------:R-:W-:Y:S02]  /*32910*/  ULDC UR5, c[0x0][0x22c] ;  /* 0x00008b0000057ab9 */ /* 0x000fe40000000800 */
[----:B------:R-:W5:Y:S01]  /*32920*/  LDL.LU R9, [R1+0x140] ;  /* 0x0001400001097983 */ /* 0x000f620000300800 */
[----:B0-----:R-:W-:-:S03]  /*32930*/  PRMT R21, R23, 0x7632, R21 ;  /* 0x0000763217157816 */ /* 0x001fc60000000015 */
[----:B------:R-:W5:Y:S01]  /*32940*/  LDL.LU R13, [R1+0xc8] ;  /* 0x0000c800010d7983 */ /* 0x000f620000300800 */
[----:B-1----:R-:W-:-:S03]  /*32950*/  LEA R26, P6, R3, R0, 0x1 ;  /* 0x00000000031a7211 */ /* 0x002fc600078c08ff */
[----:B------:R-:W5:Y:S01]  /*32960*/  LDL.LU R11, [R1+0xa8] ;  /* 0x0000a800010b7983 */ /* 0x000f620000300800 */
[----:B------:R-:W-:Y:S01]  /*32970*/  LEA.HI.X.SX32 R27, R3, R2, 0x1, P6 ;  /* 0x00000002031b7211 */ /* 0x000fe200030f0eff */
[----:B------:R-:W-:-:S04]  /*32980*/  IMAD R3, R8, 0x8, R3 ;  /* 0x0000000808037824 */ /* 0x000fc800078e0203 */
[----:B------:R0:W-:Y:S02]  /*32990*/  @P2 STG.E.U16 desc[UR10][R26.64], R21 ;  /* 0x000000151a002986 */ /* 0x0001e4000c10150a */
[----:B0-----:R-:W-:Y:S01]  /*329a0*/  PRMT R27, R21, 0x7632, R27 ;  /* 0x00007632151b7816 */ /* 0x001fe2000000001b */
[----:B------:R-:W-:Y:S02]  /*329b0*/  IMAD R26, R8, 0x4, R3 ;  /* 0x00000004081a7824 */ /* 0x000fe400078e0203 */
[----:B--2---:R-:W-:-:S05]  /*329c0*/  VIADD R20, R29, 0x3c ;  /* 0x0000003c1d147836 */ /* 0x004fca0000000000 */
[C---:B------:R-:W-:Y:S01]  /*329d0*/  ISETP.LT.AND P5, PT, R20.reuse, UR5, !P0 ;  /* 0x0000000514007c0c */ /* 0x040fe2000c7a1270 */
[----:B------:R-:W-:Y:S01]  /*329e0*/  IMAD R20, R20, R8, RZ ;  /* 0x0000000814147224 */ /* 0x000fe200078e02ff */
[----:B---3--:R-:W-:Y:S01]  /*329f0*/  ISETP.LT.AND P3, PT, R14, UR6, !P0 ;  /* 0x000000060e007c0c */ /* 0x008fe2000c761270 */
[----:B------:R-:W-:Y:S01]  /*32a00*/  ULDC UR5, c[0x0][0x22c] ;  /* 0x00008b0000057ab9 */ /* 0x000fe20000000800 */
[----:B------:R-:W2:Y:S01]  /*32a10*/  LDL.LU R14, [R1+0xb8] ;  /* 0x0000b800010e7983 */ /* 0x000ea20000300800 */
[----:B------:R-:W-:Y:S01]  /*32a20*/  ULDC UR6, c[0x0][0x22c] ;  /* 0x00008b0000067ab9 */ /* 0x000fe20000000800 */
[C---:B------:R-:W-:Y:S02]  /*32a30*/  LEA R24, P6, R20.reuse, R0, 0x1 ;  /* 0x0000000014187211 */ /* 0x040fe400078c08ff */
[----:B------:R-:W3:Y:S02]  /*32a40*/  LDL.LU R23, [R1+0xe1c] ;  /* 0x000e1c0001177983 */ /* 0x000ee40000300800 */
[----:B------:R-:W-:-:S02]  /*32a50*/  LEA.HI.X.SX32 R25, R20, R2, 0x1, P6 ;  /* 0x0000000214197211 */ /* 0x000fc400030f0eff */
[C---:B------:R-:W-:Y:S02]  /*32a60*/  LEA R20, P6, R3.reuse, R0, 0x1 ;  /* 0x0000000003147211 */ /* 0x040fe400078c08ff */
[----:B----4-:R-:W-:Y:S01]  /*32a70*/  ISETP.LT.AND P2, PT, R10, UR5, !P0 ;  /* 0x000000050a007c0c */ /* 0x010fe2000c741270 */
[----:B------:R0:W-:Y:S01]  /*32a80*/  @P5 STG.E.U16 desc[UR10][R24.64], R27 ;  /* 0x0000001b18005986 */ /* 0x0001e2000c10150a */
[----:B------:R-:W-:Y:S01]  /*32a90*/  LEA.HI.X.SX32 R21, R3, R2, 0x1, P6 ;  /* 0x0000000203157211 */ /* 0x000fe200030f0eff */
[----:B------:R-:W-:Y:S02]  /*32aa0*/  ULDC UR5, c[0x0][0x22c] ;  /* 0x00008b0000057ab9 */ /* 0x000fe40000000800 */
[----:B------:R-:W4:Y:S04]  /*32ab0*/  LDL.LU R10, [R1+0x148] ;  /* 0x00014800010a7983 */ /* 0x000f280000300800 */
[----:B------:R-:W2:Y:S01]  /*32ac0*/  LDL.LU R3, [R1+0x13c] ;  /* 0x00013c0001037983 */ /* 0x000ea20000300800 */
[----:B------:R-:W-:Y:S01]  /*32ad0*/  ISETP.LT.AND P5, PT, R15, UR5, !P0 ;  /* 0x000000050f007c0c */ /* 0x000fe2000c7a1270 */
[----:B------:R-:W-:Y:S01]  /*32ae0*/  ULDC UR5, c[0x0][0x22c] ;  /* 0x00008b0000057ab9 */ /* 0x000fe20000000800 */
[C---:B0-----:R-:W-:Y:S01]  /*32af0*/  LEA R24, P6, R26.reuse, R0, 0x1 ;  /* 0x000000001a187211 */ /* 0x041fe200078c08ff */
[----:B------:R-:W3:Y:S03]  /*32b00*/  LDL.LU R15, [R1+0x14c] ;  /* 0x00014c00010f7983 */ /* 0x000ee60000300800 */
[----:B------:R-:W-:Y:S01]  /*32b10*/  LEA.HI.X.SX32 R25, R26, R2, 0x1, P6 ;  /* 0x000000021a197211 */ /* 0x000fe200030f0eff */
[----:B-----5:R0:W-:Y:S02]  /*32b20*/  @P4 STG.E.U16 desc[UR10][R20.64], R13 ;  /* 0x0000000d14004986 */ /* 0x0201e4000c10150a */
[----:B0-----:R-:W-:-:S02]  /*32b30*/  IMAD R21, R8, 0x4, R26 ;  /* 0x0000000408157824 */ /* 0x001fc400078e021a */
[----:B------:R0:W-:Y:S03]  /*32b40*/  @P1 STG.E.U16 desc[UR10][R24.64], R11 ;  /* 0x0000000b18001986 */ /* 0x0001e6000c10150a */
[----:B------:R-:W-:Y:S02]  /*32b50*/  LEA R20, P6, R21, R0, 0x1 ;  /* 0x0000000015147211 */ /* 0x000fe400078c08ff */
[----:B--2---:R-:W-:Y:S01]  /*32b60*/  ISETP.LT.AND P4, PT, R3, UR5, !P0 ;  /* 0x0000000503007c0c */ /* 0x004fe2000c781270 */
[----:B------:R-:W-:Y:S01]  /*32b70*/  IMAD R3, R8, 0x4, R21 ;  /* 0x0000000408037824 */ /* 0x000fe200078e0215 */
[----:B------:R-:W-:Y:S01]  /*32b80*/  LEA.HI.X.SX32 R21, R21, R2, 0x1, P6 ;  /* 0x0000000215157211 */ /* 0x000fe200030f0eff */
[----:B------:R-:W-:-:S03]  /*32b90*/  ULDC UR5, c[0x0][0x22c] ;  /* 0x00008b0000057ab9 */ /* 0x000fc60000000800 */
[----:B0-----:R-:W-:Y:S01]  /*32ba0*/  LEA R24, P6, R3, R0, 0x1 ;  /* 0x0000000003187211 */ /* 0x001fe200078c08ff */
[----:B------:R-:W-:Y:S01]  /*32bb0*/  IMAD R26, R8, 0x4, R3 ;  /* 0x00000004081a7824 */ /* 0x000fe200078e0203 */
[----:B------:R-:W-:Y:S01]  /*32bc0*/  ISETP.LT.AND P1, PT, R9, UR5, !P0 ;  /* 0x0000000509007c0c */ /* 0x000fe2000c721270 */
[----:B------:R0:W-:Y:S01]  /*32bd0*/  @P3 STG.E.U16 desc[UR10][R20.64], R14 ;  /* 0x0000000e14003986 */ /* 0x0001e2000c10150a */
[----:B------:R-:W-:Y:S01]  /*32be0*/  LEA.HI.X.SX32 R25, R3, R2, 0x1, P6 ;  /* 0x0000000203197211 */ /* 0x000fe200030f0eff */
[----:B------:R-:W-:Y:S02]  /*32bf0*/  ULDC UR5, c[0x0][0x22c] ;  /* 0x00008b0000057ab9 */ /* 0x000fe40000000800 */
[----:B------:R-:W2:Y:S04]  /*32c00*/  LDL.LU R9, [R1+0x150] ;  /* 0x0001500001097983 */ /* 0x000ea80000300800 */
[----:B------:R-:W5:Y:S01]  /*32c10*/  LDL.LU R3, [R1+0x144] ;  /* 0x0001440001037983 */ /* 0x000f620000300800 */
[----:B0-----:R-:W-:-:S02]  /*32c20*/  LEA R20, P6, R26, R0, 0x1 ;  /* 0x000000001a147211 */ /* 0x001fc400078c08ff */
[----:B------:R-:W-:Y:S02]  /*32c30*/  PRMT R27, R13, 0x7632, R27 ;  /* 0x000076320d1b7816 */ /* 0x000fe4000000001b */
[----:B------:R-:W-:Y:S01]  /*32c40*/  LEA.HI.X.SX32 R21, R26, R2, 0x1, P6 ;  /* 0x000000021a157211 */ /* 0x000fe200030f0eff */
[----:B------:R0:W-:Y:S04]  /*32c50*/  @P2 STG.E.U16 desc[UR10][R24.64], R22 ;  /* 0x0000001618002986 */ /* 0x0001e8000c10150a */
[----:B------:R1:W-:Y:S04]  /*32c60*/  @P5 STG.E.U16 desc[UR10][R20.64], R27 ;  /* 0x0000001b14005986 */ /* 0x0003e8000c10150a */
[----:B------:R-:W2:Y:S01]  /*32c70*/  LDL.LU R13, [R1+0xcc] ;  /* 0x0000cc00010d7983 */ /* 0x000ea20000300800 */
[----:B0-----:R-:W-:-:S02]  /*32c80*/  PRMT R22, R11, 0x7632, R22 ;  /* 0x000076320b167816 */ /* 0x001fc40000000016 */
[----:B-----5:R-:W-:Y:S01]  /*32c90*/  ISETP.LT.AND P3, PT, R3, UR5, !P0 ;  /* 0x0000000503007c0c */ /* 0x020fe2000c761270 */
[----:B------:R-:W-:Y:S01]  /*32ca0*/  IMAD R3, R8, 0x4, R26 ;  /* 0x0000000408037824 */ /* 0x000fe200078e021a */
[----:B------:R-:W-:-:S03]  /*32cb0*/  ULDC UR5, c[0x0][0x22c] ;  /* 0x00008b0000057ab9 */ /* 0x000fc60000000800 */
[----:B-1----:R-:W-:Y:S01]  /*32cc0*/  IMAD R21, R8, 0x4, R3 ;  /* 0x0000000408157824 */ /* 0x002fe200078e0203 */
[C---:B------:R-:W-:Y:S02]  /*32cd0*/  LEA R24, P6, R3.reuse, R0, 0x1 ;  /* 0x0000000003187211 */ /* 0x040fe400078c08ff */
[----:B----4-:R-:W-:Y:S01]  /*32ce0*/  ISETP.LT.AND P2, PT, R10, UR5, !P0 ;  /* 0x000000050a007c0c */ /* 0x010fe2000c741270 */
[----:B------:R-:W-:Y:S01]  /*32cf0*/  ULDC UR5, c[0x0][0x22c] ;  /* 0x00008b0000057ab9 */ /* 0x000fe20000000800 */
[----:B------:R-:W-:Y:S01]  /*32d00*/  LEA.HI.X.SX32 R25, R3, R2, 0x1, P6 ;  /* 0x0000000203197211 */ /* 0x000fe200030f0eff */
[----:B------:R-:W4:Y:S01]  /*32d10*/  LDL.LU R10, [R1+0xac] ;  /* 0x0000ac00010a7983 */ /* 0x000f220000300800 */
[----:B------:R-:W-:Y:S01]  /*32d20*/  LEA R20, P6, R21, R0, 0x1 ;  /* 0x0000000015147211 */ /* 0x000fe200078c08ff */
[----:B------:R-:W-:Y:S01]  /*32d30*/  IMAD R3, R8, 0x4, R21 ;  /* 0x0000000408037824 */ /* 0x000fe200078e0215 */
[----:B---3--:R-:W-:Y:S01]  /*32d40*/  ISETP.LT.AND P5, PT, R15, UR5, !P0 ;  /* 0x000000050f007c0c */ /* 0x008fe2000c7a1270 */
[----:B------:R-:W3:Y:S01]  /*32d50*/  LDL.LU R27, [R1+0x15c] ;  /* 0x00015c00011b7983 */ /* 0x000ee20000300800 */
[----:B------:R-:W-:Y:S01]  /*32d60*/  PRMT R26, R14, 0x7632, R26 ;  /* 0x000076320e1a7816 */ /* 0x000fe2000000001a */
[----:B------:R-:W-:Y:S01]  /*32d70*/  ULDC UR5, c[0x0][0x22c] ;  /* 0x00008b0000057ab9 */ /* 0x000fe20000000800 */
[----:B------:R-:W-:Y:S01]  /*32d80*/  LEA.HI.X.SX32 R21, R21, R2, 0x1, P6 ;  /* 0x0000000215157211 */ /* 0x000fe200030f0eff */
[----:B------:R-:W5:Y:S04]  /*32d90*/  LDL.LU R14, [R1+0x160] ;  /* 0x00016000010e7983 */ /* 0x000f680000300800 */
[----:B------:R-:W-:Y:S01]  /*32da0*/  @P4 STG.E.U16 desc[UR10][R24.64], R22 ;  /* 0x0000001618004986 */ /* 0x000fe2000c10150a */
[----:B--2---:R-:W-:Y:S01]  /*32db0*/  ISETP.LT.AND P4, PT, R9, UR5, !P0 ;  /* 0x0000000509007c0c */ /* 0x004fe2000c781270 */
[----:B------:R-:W-:-:S02]  /*32dc0*/  ULDC UR5, c[0x0][0x22c] ;  /* 0x00008b0000057ab9 */ /* 0x000fc40000000800 */
[----:B------:R-:W2:Y:S04]  /*32dd0*/  LDL.LU R15, [R1+0x168] ;  /* 0x00016800010f7983 */ /* 0x000ea80000300800 */
[----:B------:R-:W2:Y:S04]  /*32de0*/  LDL.LU R9, [R1+0x16c] ;  /* 0x00016c0001097983 */ /* 0x000ea80000300800 */
[----:B------:R-:W2:Y:S04]  /*32df0*/  LDL.LU R11, [R1+0xbc] ;  /* 0x0000bc00010b7983 */ /* 0x000ea80000300800 */
[----:B------:R0:W-:Y:S04]  /*32e00*/  @P1 STG.E.U16 desc[UR10][R20.64], R26 ;  /* 0x0000001a14001986 */ /* 0x0001e8000c10150a */
[----:B0-----:R-:W4:Y:S04]  /*32e10*/  LDL.LU R20, [R1+0x154] ;  /* 0x0001540001147983 */ /* 0x001f280000300800 */
[----:B------:R-:W3:Y:S01]  /*32e20*/  LDL.LU R26, [R1+0x158] ;  /* 0x00015800011a7983 */ /* 0x000ee20000300800 */
[----:B------:R-:W-:Y:S01]  /*32e30*/  LEA R24, P6, R3, R0, 0x1 ;  /* 0x0000000003187211 */ /* 0x000fe200078c08ff */
[----:B------:R-:W-:Y:S01]  /*32e40*/  IMAD R21, R8, 0x4, R3 ;  /* 0x0000000408157824 */ /* 0x000fe200078e0203 */
[----:B------:R-:W-:-:S02]  /*32e50*/  PRMT R22, R22, 0x7632, R22 ;  /* 0x0000763216167816 */ /* 0x000fc40000000016 */
[----:B------:R-:W-:Y:S01]  /*32e60*/  LEA.HI.X.SX32 R25, R3, R2, 0x1, P6 ;  /* 0x0000000203197211 */ /* 0x000fe200030f0eff */
[----:B------:R-:W-:-:S04]  /*32e70*/  IMAD R3, R8, 0x4, R21 ;  /* 0x0000000408037824 */ /* 0x000fc800078e0215 */
[----:B------:R0:W-:Y:S02]  /*32e80*/  @P3 STG.E.U16 desc[UR10][R24.64], R22 ;  /* 0x0000001618003986 */ /* 0x0001e4000c10150a */
[----:B0-----:R-:W-:Y:S01]  /*32e90*/  IMAD R22, R8, 0x4, R3 ;  /* 0x0000000408167824 */ /* 0x001fe200078e0203 */
[----:B----4-:R-:W-:Y:S01]  /*32ea0*/  ISETP.LT.AND P1, PT, R20, UR5, !P0 ;  /* 0x0000000514007c0c */ /* 0x010fe2000c721270 */
[----:B------:R-:W-:Y:S01]  /*32eb0*/  ULDC UR5, c[0x0][0x22c] ;  /* 0x00008b0000057ab9 */ /* 0x000fe20000000800 */
[----:B------:R-:W-:-:S04]  /*32ec0*/  LEA R20, P6, R21, R0, 0x1 ;  /* 0x0000000015147211 */ /* 0x000fc800078c08ff */
[----:B------:R-:W-:Y:S02]  /*32ed0*/  LEA.HI.X.SX32 R21, R21, R2, 0x1, P6 ;  /* 0x0000000215157211 */ /* 0x000fe400030f0eff */
[----:B------:R-:W-:-:S04]  /*32ee0*/  LEA R24, P6, R3, R0, 0x1 ;  /* 0x0000000003187211 */ /* 0x000fc800078c08ff */
[----:B------:R-:W-:Y:S01]  /*32ef0*/  LEA.HI.X.SX32 R25, R3, R2, 0x1, P6 ;  /* 0x0000000203197211 */ /* 0x000fe200030f0eff */
[----:B------:R0:W-:Y:S04]  /*32f00*/  @P2 STG.E.U16 desc[UR10][R20.64], R13 ;  /* 0x0000000d14002986 */ /* 0x0001e8000c10150a */
[----:B------:R1:W-:Y:S01]  /*32f10*/  @P5 STG.E.U16 desc[UR10][R24.64], R10 ;  /* 0x0000000a18005986 */ /* 0x0003e2000c10150a */
[----:B---3--:R-:W-:Y:S01]  /*32f20*/  ISETP.LT.AND P3, PT, R26, UR5, !P0 ;  /* 0x000000051a007c0c */ /* 0x008fe2000c761270 */
[----:B------:R-:W-:Y:S01]  /*32f30*/  ULDC UR5, c[0x0][0x22c] ;  /* 0x00008b0000057ab9 */ /* 0x000fe20000000800 */
[----:B0-----:R-:W-:Y:S01]  /*32f40*/  LEA R20, P6, R22, R0, 0x1 ;  /* 0x0000000016147211 */ /* 0x001fe200078c08ff */
[----:B-1----:R-:W-:-:S03]  /*32f50*/  IMAD R25, R8, 0x4, R22 ;  /* 0x0000000408197824 */ /* 0x002fc600078e0216 */
[----:B------:R-:W-:Y:S02]  /*32f60*/  LEA.HI.X.SX32 R21, R22, R2, 0x1, P6 ;  /* 0x0000000216157211 */ /* 0x000fe400030f0eff */
[----:B------:R-:W-:Y:S01]  /*32f70*/  ISETP.LT.AND P2, PT, R27, UR5, !P0 ;  /* 0x000000051b007c0c */ /* 0x000fe2000c741270 */
[----:B------:R-:W-:Y:S01]  /*32f80*/  ULDC UR5, c[0x0][0x22c] ;  /* 0x00008b0000057ab9 */ /* 0x000fe20000000800 */
[C---:B------:R-:W-:Y:S01]  /*32f90*/  LEA R24, P6, R25.reuse, R0, 0x1 ;  /* 0x0000000019187211 */ /* 0x040fe200078c08ff */
[----:B------:R-:W-:Y:S01]  /*32fa0*/  IMAD R3, R8, 0x4, R25 ;  /* 0x0000000408037824 */ /* 0x000fe200078e0219 */
[----:B-----5:R-:W-:Y:S01]  /*32fb0*/  ISETP.LT.AND P5, PT, R14, UR5, !P0 ;  /* 0x000000050e007c0c */ /* 0x020fe2000c7a1270 */
[----:B------:R-:W-:Y:S01]  /*32fc0*/  ULDC UR5, c[0x0][0x22c] ;  /* 0x00008b0000057ab9 */ /* 0x000fe20000000800 */
[----:B------:R-:W-:Y:S01]  /*32fd0*/  LEA.HI.X.SX32 R25, R25, R2, 0x1, P6 ;  /* 0x0000000219197211 */ /* 0x000fe200030f0eff */
[----:B--2---:R0:W-:Y:S01]  /*32fe0*/  @P4 STG.E.U16 desc[UR10][R20.64], R11 ;  /* 0x0000000b14004986 */ /* 0x0041e2000c10150a */
[----:B------:R-:W-:Y:S01]  /*32ff0*/  ISETP.LT.AND P4, PT, R15, UR5, !P0 ;  /* 0x000000050f007c0c */ /* 0x000fe2000c781270 */
[----:B------:R-:W-:-:S02]  /*33000*/  ULDC UR5, c[0x0][0x22c] ;  /* 0x00008b0000057ab9 */ /* 0x000fc40000000800 */
[----:B------:R-:W2:Y:S04]  /*33010*/  LDL.LU R14, [R1+0x170] ;  /* 0x00017000010e7983 */ /* 0x000ea80000300800 */
[----:B------:R1:W-:Y:S01]  /*33020*/  @P1 STG.E.U16 desc[UR10][R24.64], R23 ;  /* 0x0000001718001986 */ /* 0x0003e2000c10150a */
[----:B------:R-:W-:Y:S01]  /*33030*/  ISETP.LT.AND P1, PT, R9, UR5, !P0 ;  /* 0x0000000509007c0c */ /* 0x000fe2000c721270 */
[----:B------:R-:W-:Y:S02]  /*33040*/  ULDC UR5, c[0x0][0x22c] ;  /* 0x00008b0000057ab9 */ /* 0x000fe40000000800 */
[----:B------:R-:W3:Y:S01]  /*33050*/  LDL.LU R9, [R1+0x174] ;  /* 0x0001740001097983 */ /* 0x000ee20000300800 */
[----:B0-----:R-:W-:Y:S02]  /*33060*/  LEA R20, P6, R3, R0, 0x1 ;  /* 0x0000000003147211 */ /* 0x001fe400078c08ff */
[----:B------:R-:W-:-:S02]  /*33070*/  PRMT R22, R13, 0x7632, R22 ;  /* 0x000076320d167816 */ /* 0x000fc40000000016 */
[----:B------:R-:W-:Y:S01]  /*33080*/  LEA.HI.X.SX32 R21, R3, R2, 0x1, P6 ;  /* 0x0000000203157211 */ /* 0x000fe200030f0eff */
[----:B------:R-:W-:Y:S01]  /*33090*/  IMAD R3, R8, 0x4, R3 ;  /* 0x0000000408037824 */ /* 0x000fe200078e0203 */
[----:B------:R-:W4:Y:S04]  /*330a0*/  LDL.LU R13, [R1+0x178] ;  /* 0x00017800010d7983 */ /* 0x000f280000300800 */
[----:B------:R0:W-:Y:S01]  /*330b0*/  @P3 STG.E.U16 desc[UR10][R20.64], R22 ;  /* 0x0000001614003986 */ /* 0x0001e2000c10150a */
[C---:B-1----:R-:W-:Y:S02]  /*330c0*/  LEA R24, P3, R3.reuse, R0, 0x1 ;  /* 0x0000000003187211 */ /* 0x042fe400078608ff */
[----:B------:R-:W-:Y:S01]  /*330d0*/  PRMT R23, R10, 0x7632, R23 ;  /* 0x000076320a177816 */ /* 0x000fe20000000017 */
[----:B------:R-:W5:Y:S01]  /*330e0*/  LDL.LU R15, [R1+0xd0] ;  /* 0x0000d000010f7983 */ /* 0x000f620000300800 */
[----:B------:R-:W-:Y:S01]  /*330f0*/  LEA.HI.X.SX32 R25, R3, R2, 0x1, P3 ;  /* 0x0000000203197211 */ /* 0x000fe200018f0eff */
[----:B0-----:R-:W-:-:S02]  /*33100*/  IMAD R20, R8, 0x4, R3 ;  /* 0x0000000408147824 */ /* 0x001fc400078e0203 */
[----:B------:R-:W-:-:S03]  /*33110*/  VIADD R21, R29, 0x7c ;  /* 0x0000007c1d157836 */ /* 0x000fc60000000000 */
[C---:B------:R-:W-:Y:S01]  /*33120*/  LEA R26, P6, R20.reuse, R0, 0x1 ;  /* 0x00000000141a7211 */ /* 0x040fe200078c08ff */
[C---:B------:R-:W-:Y:S01]  /*33130*/  IMAD R3, R21.reuse, R8, RZ ;  /* 0x0000000815037224 */ /* 0x040fe200078e02ff */
[----:B------:R-:W-:Y:S01]  /*33140*/  ISETP.LT.AND P3, PT, R21, UR5, !P0 ;  /* 0x0000000515007c0c */ /* 0x000fe2000c761270 */
[----:B------:R0:W-:Y:S01]  /*33150*/  @P2 STG.E.U16 desc[UR10][R24.64], R23 ;  /* 0x0000001718002986 */ /* 0x0001e2000c10150a */
[----:B------:R-:W-:Y:S01]  /*33160*/  LEA.HI.X.SX32 R27, R20, R2, 0x1, P6 ;  /* 0x00000002141b7211 */ /* 0x000fe200030f0eff */
[----:B------:R-:W-:Y:S01]  /*33170*/  ULDC UR5, c[0x0][0x22c] ;  /* 0x00008b0000057ab9 */ /* 0x000fe20000000800 */
[----:B------:R-:W-:Y:S02]  /*33180*/  PRMT R28, R11, 0x7632, R28 ;  /* 0x000076320b1c7816 */ /* 0x000fe4000000001c */
[----:B------:R-:W5:Y:S01]  /*33190*/  LDL.LU R11, [R1+0x17c] ;  /* 0x00017c00010b7983 */ /* 0x000f620000300800 */
[----:B------:R-:W-:-:S03]  /*331a0*/  PRMT R21, R23, 0x7632, R21 ;  /* 0x0000763217157816 */ /* 0x000fc60000000015 */
[----:B------:R-:W5:Y:S01]  /*331b0*/  LDL.LU R8, [R1+0x10] ;  /* 0x0000100001087983 */ /* 0x000f620000300800 */
[----:B0-----:R-:W-:-:S03]  /*331c0*/  LEA R24, P6, R3, R0, 0x1 ;  /* 0x0000000003187211 */ /* 0x001fc600078c08ff */
[----:B------:R-:W5:Y:S01]  /*331d0*/  LDL.LU R10, [R1+0xf0] ;  /* 0x0000f000010a7983 */ /* 0x000f620000300800 */
[----:B------:R-:W-:-:S03]  /*331e0*/  LEA.HI.X.SX32 R25, R3, R2, 0x1, P6 ;  /* 0x0000000203197211 */ /* 0x000fc600030f0eff */
[----:B------:R0:W-:Y:S04]  /*331f0*/  @P5 STG.E.U16 desc[UR10][R26.64], R28 ;  /* 0x0000001c1a005986 */ /* 0x0001e8000c10150a */
[----:B------:R1:W-:Y:S01]  /*33200*/  @P3 STG.E.U16 desc[UR10][R24.64], R21 ;  /* 0x0000001518003986 */ /* 0x0003e2000c10150a */
[----:B0-----:R-:W0:Y:S01]  /*33210*/  LDC R27, c[0x0][0x248] ;  /* 0x00009200ff1b7b82 */ /* 0x001e220000000800 */
[----:B--2---:R-:W-:Y:S02]  /*33220*/  ISETP.LT.AND P2, PT, R14, UR6, !P0 ;  /* 0x000000060e007c0c */ /* 0x004fe4000c741270 */
[----:B---3--:R-:W-:Y:S01]  /*33230*/  ISETP.LT.AND P5, PT, R9, UR5, !P0 ;  /* 0x0000000509007c0c */ /* 0x008fe2000c7a1270 */
[----:B------:R-:W2:Y:S01]  /*33240*/  LDL.LU R14, [R1] ;  /* 0x00000000010e7983 */ /* 0x000ea20000300800 */
[C---:B0-----:R-:W-:Y:S01]  /*33250*/  IMAD R20, R27.reuse, 0x8, R20 ;  /* 0x000000081b147824 */ /* 0x041fe200078e0214 */
[----:B------:R-:W-:Y:S01]  /*33260*/  ULDC UR5, c[0x0][0x22c] ;  /* 0x00008b0000057ab9 */ /* 0x000fe20000000800 */
[----:B------:R-:W-:Y:S01]  /*33270*/  ULDC UR6, c[0x0][0x22c] ;  /* 0x00008b0000067ab9 */ /* 0x000fe20000000800 */
[----:B------:R-:W3:Y:S04]  /*33280*/  LDL.LU R28, [R1+0x184] ;  /* 0x00018400011c7983 */ /* 0x000ee80000300800 */
[----:B------:R-:W2:Y:S04]  /*33290*/  LDL.LU R9, [R1+0x188] ;  /* 0x0001880001097983 */ /* 0x000ea80000300800 */
[----:B-1----:R-:W3:Y:S01]  /*332a0*/  LDL.LU R21, [R1+0x180] ;  /* 0x0001800001157983 */ /* 0x002ee20000300800 */
[----:B------:R-:W-:Y:S01]  /*332b0*/  LEA R22, P6, R20, R0, 0x1 ;  /* 0x0000000014167211 */ /* 0x000fe200078c08ff */
[----:B------:R-:W-:-:S03]  /*332c0*/  IMAD R3, R27, 0x4, R20 ;  /* 0x000000041b037824 */ /* 0x000fc600078e0214 */
[----:B------:R-:W-:Y:S01]  /*332d0*/  LEA.HI.X.SX32 R23, R20, R2, 0x1, P6 ;  /* 0x0000000214177211 */ /* 0x000fe200030f0eff */
[----:B------:R-:W-:Y:S01]  /*332e0*/  IMAD R20, R27, 0x4, R3 ;  /* 0x000000041b147824 */ /* 0x000fe200078e0203 */
[----:B------:R-:W-:Y:S02]  /*332f0*/  LEA R24, P6, R3, R0, 0x1 ;  /* 0x0000000003187211 */ /* 0x000fe400078c08ff */
[----:B----4-:R-:W-:Y:S01]  /*33300*/  ISETP.LT.AND P3, PT, R13, UR5, !P0 ;  /* 0x000000050d007c0c */ /* 0x010fe2000c761270 */
[----:B------:R-:W-:Y:S01]  /*33310*/  ULDC UR5, c[0x0][0x22c] ;  /* 0x00008b0000057ab9 */ /* 0x000fe20000000800 */
[----:B------:R-:W4:Y:S01]  /*33320*/  LDL.LU R13, [R1+0x18c] ;  /* 0x00018c00010d7983 */ /* 0x000f220000300800 */
[----:B------:R-:W-:Y:S01]  /*33330*/  LEA.HI.X.SX32 R25, R3, R2, 0x1, P6 ;  /* 0x0000000203197211 */ /* 0x000fe200030f0eff */
[----:B------:R-:W-:Y:S02]  /*33340*/  IMAD R3, R27, 0x4, R20 ;  /* 0x000000041b037824 */ /* 0x000fe400078e0214 */
[----:B-----5:R0:W-:Y:S01]  /*33350*/  @P4 STG.E.U16 desc[UR10][R22.64], R15 ;  /* 0x0000000f16004986 */ /* 0x0201e2000c10150a */
[----:B------:R-:W-:Y:S01]  /*33360*/  ISETP.LT.AND P4, PT, R11, UR5, !P0 ;  /* 0x000000050b007c0c */ /* 0x000fe2000c781270 */
[----:B------:R-:W-:-:S02]  /*33370*/  ULDC UR5, c[0x0][0x22c] ;  /* 0x00008b0000057ab9 */ /* 0x000fc40000000800 */
[----:B------:R-:W5:Y:S01]  /*33380*/  LDL.LU R11, [R1+0x190] ;  /* 0x00019000010b7983 */ /* 0x000f620000300800 */
[----:B0-----:R-:W-:-:S04]  /*33390*/  LEA R22, P6, R20, R0, 0x1 ;  /* 0x0000000014167211 */ /* 0x001fc800078c08ff */
[----:B------:R-:W-:Y:S02]  /*333a0*/  LEA.HI.X.SX32 R23, R20, R2, 0x1, P6 ;  /* 0x0000000214177211 */ /* 0x000fe400030f0eff */
[----:B------:R-:W-:Y:S01]  /*333b0*/  LEA R20, P6, R3, R0, 0x1 ;  /* 0x0000000003147211 */ /* 0x000fe200078c08ff */
[----:B------:R-:W-:Y:S04]  /*333c0*/  @P1 STG.E.U16 desc[UR10][R24.64], R8 ;  /* 0x0000000818001986 */ /* 0x000fe8000c10150a */
[----:B------:R0:W-:Y:S01]  /*333d0*/  @P2 STG.E.U16 desc[UR10][R22.64], R10 ;  /* 0x0000000a16002986 */ /* 0x0001e2000c10150a */
[----:B---3--:R-:W-:Y:S01]  /*333e0*/  ISETP.LT.AND P1, PT, R21, UR5, !P0 ;  /* 0x0000000515007c0c */ /* 0x008fe2000c721270 */
[----:B------:R-:W-:Y:S01]  /*333f0*/  ULDC UR5, c[0x0][0x22c] ;  /* 0x00008b0000057ab9 */ /* 0x000fe20000000800 */
[----:B------:R-:W-:-:S02]  /*33400*/  LEA.HI.X.SX32 R21, R3, R2, 0x1, P6 ;  /* 0x0000000203157211 */ /* 0x000fc400030f0eff */
[----:B------:R-:W-:Y:S01]  /*33410*/  ISETP.LT.AND P2, PT, R28, UR5, !P0 ;  /* 0x000000051c007c0c */ /* 0x000fe2000c741270 */
[----:B------:R-:W-:Y:S02]  /*33420*/  ULDC UR5, c[0x0][0x22c] ;  /* 0x00008b0000057ab9 */ /* 0x000fe40000000800 */
[----:B--2---:R1:W-:Y:S01]  /*33430*/  @P5 STG.E.U16 desc[UR10][R20.64], R14 ;  /* 0x0000000e14005986 */ /* 0x0043e2000c10150a */
[----:B------:R-:W-:Y:S01]  /*33440*/  ISETP.LT.AND P5, PT, R9, UR5, !P0 ;  /* 0x0000000509007c0c */ /* 0x000fe2000c7a1270 */
[----:B0-----:R-:W-:Y:S01]  /*33450*/  IMAD R23, R27, 0x4, R3 ;  /* 0x000000041b177824 */ /* 0x001fe200078e0203 */
[----:B------:R-:W-:Y:S01]  /*33460*/  PRMT R25, R15, 0x7632, R25 ;  /* 0x000076320f197816 */ /* 0x000fe20000000019 */
[----:B------:R-:W2:Y:S01]  /*33470*/  LDL.LU R9, [R1+0x198] ;  /* 0x0001980001097983 */ /* 0x000ea20000300800 */
[----:B------:R-:W-:Y:S01]  /*33480*/  PRMT R24, R8, 0x7632, R24 ;  /* 0x0000763208187816 */ /* 0x000fe20000000018 */
[----:B------:R-:W-:Y:S01]  /*33490*/  IMAD R3, R27, 0x4, R23 ;  /* 0x000000041b037824 */ /* 0x000fe200078e0217 */
[C---:B------:R-:W-:Y:S01]  /*334a0*/  LEA R22, P6, R23.reuse, R0, 0x1 ;  /* 0x0000000017167211 */ /* 0x040fe200078c08ff */
[----:B------:R-:W-:Y:S01]  /*334b0*/  ULDC UR5, c[0x0][0x22c] ;  /* 0x00008b0000057ab9 */ /* 0x000fe20000000800 */
[----:B------:R-:W3:Y:S02]  /*334c0*/  LDL.LU R8, [R1+0xd4] ;  /* 0x0000d40001087983 */ /* 0x000ee40000300800 */
[----:B------:R-:W-:-:S02]  /*334d0*/  LEA.HI.X.SX32 R23, R23, R2, 0x1, P6 ;  /* 0x0000000217177211 */ /* 0x000fc400030f0eff */
[C---:B-1----:R-:W-:Y:S01]  /*334e0*/  LEA R20, P6, R3.reuse, R0, 0x1 ;  /* 0x0000000003147211 */ /* 0x042fe200078c08ff */
[----:B------:R-:W3:Y:S03]  /*334f0*/  LDL.LU R28, [R1+0x1a0] ;  /* 0x0001a000011c7983 */ /* 0x000ee60000300800 */
[----:B------:R-:W-:Y:S01]  /*33500*/  LEA.HI.X.SX32 R21, R3, R2, 0x1, P6 ;  /* 0x0000000203157211 */ /* 0x000fe200030f0eff */
[----:B------:R-:W-:Y:S01]  /*33510*/  IMAD R3, R27, 0x4, R3 ;  /* 0x000000041b037824 */ /* 0x000fe200078e0203 */
[----:B------:R0:W-:Y:S01]  /*33520*/  @P3 STG.E.U16 desc[UR10][R22.64], R25 ;  /* 0x0000001916003986 */ /* 0x0001e2000c10150a */
[----:B----4-:R-:W-:Y:S01]  /*33530*/  ISETP.LT.AND P3, PT, R13, UR5, !P0 ;  /* 0x000000050d007c0c */ /* 0x010fe2000c761270 */
[----:B------:R-:W-:Y:S02]  /*33540*/  ULDC UR5, c[0x0][0x22c] ;  /* 0x00008b0000057ab9 */ /* 0x000fe40000000800 */
[----:B------:R-:W4:Y:S01]  /*33550*/  LDL.LU R13, [R1+0x14] ;  /* 0x00001400010d7983 */ /* 0x000f220000300800 */
[----:B0-----:R-:W-:-:S03]  /*33560*/  LEA R22, P6, R3, R0, 0x1 ;  /* 0x0000000003167211 */ /* 0x001fc600078c08ff */
[----:B------:R0:W-:Y:S01]  /*33570*/  @P4 STG.E.U16 desc[UR10][R20.64], R24 ;  /* 0x0000001814004986 */ /* 0x0001e2000c10150a */
[----:B------:R-:W-:Y:S02]  /*33580*/  PRMT R25, R10, 0x7632, R25 ;  /* 0x000076320a197816 */ /* 0x000fe40000000019 */
[----:B------:R-:W-:Y:S01]  /*33590*/  LEA.HI.X.SX32 R23, R3, R2, 0x1, P6 ;  /* 0x0000000203177211 */ /* 0x000fe200030f0eff */
[----:B------:R-:W4:Y:S01]  /*335a0*/  LDL.LU R10, [R1+0x1a4] ;  /* 0x0001a400010a7983 */ /* 0x000f220000300800 */
[----:B-----5:R-:W-:Y:S01]  /*335b0*/  ISETP.LT.AND P4, PT, R11, UR5, !P0 ;  /* 0x000000050b007c0c */ /* 0x020fe2000c781270 */
[----:B------:R-:W-:Y:S02]  /*335c0*/  ULDC UR5, c[0x0][0x22c] ;  /* 0x00008b0000057ab9 */ /* 0x000fe40000000800 */
[----:B------:R-:W5:Y:S01]  /*335d0*/  LDL.LU R11, [R1+0xf4] ;  /* 0x0000f400010b7983 */ /* 0x000f620000300800 */
[--C-:B0-----:R-:W-:Y:S01]  /*335e0*/  IMAD R21, R27, 0x4, R3.reuse ;  /* 0x000000041b157824 */ /* 0x101fe200078e0203 */
[----:B------:R-:W-:-:S02]  /*335f0*/  PRMT R3, R14, 0x7632, R3 ;  /* 0x000076320e037816 */ /* 0x000fc40000000003 */
[----:B------:R0:W-:Y:S04]  /*33600*/  @P1 STG.E.U16 desc[UR10][R22.64], R25 ;  /* 0x0000001916001986 */ /* 0x0001e8000c10150a */
[----:B------:R-:W5:Y:S04]  /*33610*/  LDL.LU R14, [R1+0x1a8] ;  /* 0x0001a800010e7983 */ /* 0x000f680000300800 */
[----:B------:R-:W5:Y:S04]  /*33620*/  LDL.LU R15, [R1+0x4] ;  /* 0x00000400010f7983 */ /* 0x000f680000300800 */
[----:B0-----:R-:W5:Y:S01]  /*33630*/  LDL.LU R25, [R1+0x19c] ;  /* 0x00019c0001197983 */ /* 0x001f620000300800 */
[----:B--2---:R-:W-:Y:S01]  /*33640*/  ISETP.LT.AND P1, PT, R9, UR5, !P0 ;  /* 0x0000000509007c0c */ /* 0x004fe2000c721270 */
[----:B------:R-:W-:-:S02]  /*33650*/  IMAD R24, R27, 0x4, R21 ;  /* 0x000000041b187824 */ /* 0x000fc400078e0215 */
[----:B------:R-:W2:Y:S01]  /*33660*/  LDL.LU R9, [R1+0x1ac] ;  /* 0x0001ac0001097983 */ /* 0x000ea20000300800 */
[----:B------:R-:W-:Y:S01]  /*33670*/  LEA R20, P6, R21, R0, 0x1 ;  /* 0x0000000015147211 */ /* 0x000fe200078c08ff */
[----:B------:R-:W-:-:S03]  /*33680*/  ULDC UR5, c[0x0][0x22c] ;  /* 0x00008b0000057ab9 */ /* 0x000fc60000000800 */
[----:B------:R-:W-:Y:S02]  /*33690*/  LEA.HI.X.SX32 R21, R21, R2, 0x1, P6 ;  /* 0x0000000215157211 */ /* 0x000fe400030f0eff */
[----:B------:R-:W-:-:S03]  /*336a0*/  LEA R22, P6, R24, R0, 0x1 ;  /* 0x0000000018167211 */ /* 0x000fc600078c08ff */
[----:B------:R0:W-:Y:S01]  /*336b0*/  @P2 STG.E.U16 desc[UR10][R20.64], R3 ;  /* 0x0000000314002986 */ /* 0x0001e2000c10150a */
[----:B------:R-:W-:Y:S01]  /*336c0*/  LEA.HI.X.SX32 R23, R24, R2, 0x1, P6 ;  /* 0x0000000218177211 */ /* 0x000fe200030f0eff */
[----:B0-----:R-:W-:-:S04]  /*336d0*/  IMAD R3, R27, 0x4, R24 ;  /* 0x000000041b037824 */ /* 0x001fc800078e0218 */
[----:B------:R-:W-:Y:S01]  /*336e0*/  IMAD R24, R27, 0x4, R3 ;  /* 0x000000041b187824 */ /* 0x000fe200078e0203 */
[C---:B------:R-:W-:Y:S01]  /*336f0*/  LEA R20, P6, R3.reuse, R0, 0x1 ;  /* 0x0000000003147211 */ /* 0x040fe200078c08ff */
[----:B---3--:R0:W-:Y:S03]  /*33700*/  @P5 STG.E.U16 desc[UR10][R22.64], R8 ;  /* 0x0000000816005986 */ /* 0x0081e6000c10150a */
[----:B------:R-:W-:Y:S01]  /*33710*/  LEA.HI.X.SX32 R21, R3, R2, 0x1, P6 ;  /* 0x0000000203157211 */ /* 0x000fe200030f0eff */
[----:B------:R-:W-:-:S04]  /*33720*/  IMAD R3, R27, 0x4, R24 ;  /* 0x000000041b037824 */ /* 0x000fc800078e0218 */
[----:B----4-:R1:W-:Y:S01]  /*33730*/  @P3 STG.E.U16 desc[UR10][R20.64], R13 ;  /* 0x0000000d14003986 */ /* 0x0103e2000c10150a */
[----:B0-----:R-:W-:-:S04]  /*33740*/  LEA R22, P6, R24, R0, 0x1 ;  /* 0x0000000018167211 */ /* 0x001fc800078c08ff */
[----:B------:R-:W-:Y:S02]  /*33750*/  LEA.HI.X.SX32 R23, R24, R2, 0x1, P6 ;  /* 0x0000000218177211 */ /* 0x000fe400030f0eff */
[----:B-1----:R-:W-:Y:S02]  /*33760*/  LEA R20, P6, R3, R0, 0x1 ;  /* 0x0000000003147211 */ /* 0x002fe400078c08ff */
[----:B-----5:R-:W-:Y:S01]  /*33770*/  ISETP.LT.AND P2, PT, R25, UR5, !P0 ;  /* 0x0000000519007c0c */ /* 0x020fe2000c741270 */
[----:B------:R-:W-:Y:S02]  /*33780*/  ULDC UR5, c[0x0][0x22c] ;  /* 0x00008b0000057ab9 */ /* 0x000fe40000000800 */
[----:B------:R-:W-:Y:S01]  /*33790*/  ISETP.LT.AND P5, PT, R28, UR5, !P0 ;  /* 0x000000051c007c0c */ /* 0x000fe2000c7a1270 */
[----:B------:R-:W-:Y:S01]  /*337a0*/  ULDC UR5, c[0x0][0x22c] ;  /* 0x00008b0000057ab9 */ /* 0x000fe20000000800 */
[----:B------:R-:W-:Y:S02]  /*337b0*/  LEA.HI.X.SX32 R21, R3, R2, 0x1, P6 ;  /* 0x0000000203157211 */ /* 0x000fe400030f0eff */
[----:B------:R-:W-:Y:S01]  /*337c0*/  ISETP.LT.AND P3, PT, R10, UR5, !P0 ;  /* 0x000000050a007c0c */ /* 0x000fe2000c761270 */
[----:B------:R-:W-:Y:S01]  /*337d0*/  ULDC UR5, c[0x0][0x22c] ;  /* 0x00008b0000057ab9 */ /* 0x000fe20000000800 */
[----:B------:R-:W3:Y:S01]  /*337e0*/  LDL.LU R10, [R1+0x1b0] ;  /* 0x0001b000010a7983 */ /* 0x000ee20000300800 */
[--C-:B------:R-:W-:Y:S01]  /*337f0*/  IMAD R24, R27, 0x4, R3.reuse ;  /* 0x000000041b187824 */ /* 0x100fe200078e0203 */
[----:B------:R-:W-:-:S02]  /*33800*/  PRMT R3, R8, 0x7632, R3 ;  /* 0x0000763208037816 */ /* 0x000fc40000000003 */
[----:B------:R-:W-:Y:S01]  /*33810*/  @P4 STG.E.U16 desc[UR10][R22.64], R11 ;  /* 0x0000000b16004986 */ /* 0x000fe2000c10150a */
[----:B------:R-:W-:Y:S01]  /*33820*/  ISETP.LT.AND P4, PT, R14, UR5, !P0 ;  /* 0x000000050e007c0c */ /* 0x000fe2000c781270 */
[----:B------:R-:W-:Y:S02]  /*33830*/  ULDC UR5, c[0x0][0x22c] ;  /* 0x00008b0000057ab9 */ /* 0x000fe40000000800 */
[----:B------:R0:W-:Y:S04]  /*33840*/  @P1 STG.E.U16 desc[UR10][R20.64], R15 ;  /* 0x0000000f14001986 */ /* 0x0001e8000c10150a */
[----:B------:R-:W4:Y:S01]  /*33850*/  LDL.LU R8, [R1+0x1b4] ;  /* 0x0001b40001087983 */ /* 0x000f220000300800 */
[----:B0-----:R-:W-:Y:S02]  /*33860*/  PRMT R21, R13, 0x7632, R21 ;  /* 0x000076320d157816 */ /* 0x001fe40000000015 */
[----:B------:R-:W-:Y:S01]  /*33870*/  LEA R22, P6, R24, R0, 0x1 ;  /* 0x0000000018167211 */ /* 0x000fe200078c08ff */
[----:B------:R-:W-:-:S03]  /*33880*/  IMAD R20, R27, 0x4, R24 ;  /* 0x000000041b147824 */ /* 0x000fc600078e0218 */
[----:B------:R-:W-:-:S05]  /*33890*/  LEA.HI.X.SX32 R23, R24, R2, 0x1, P6 ;  /* 0x0000000218177211 */ /* 0x000fca00030f0eff */
[----:B------:R0:W-:Y:S02]  /*338a0*/  @P2 STG.E.U16 desc[UR10][R22.64], R3 ;  /* 0x0000000316002986 */ /* 0x0001e4000c10150a */
[----:B0-----:R-:W-:-:S04]  /*338b0*/  LEA R22, P2, R20, R0, 0x1 ;  /* 0x0000000014167211 */ /* 0x001fc800078408ff */
[----:B------:R-:W-:-:S05]  /*338c0*/  LEA.HI.X.SX32 R23, R20, R2, 0x1, P2 ;  /* 0x0000000214177211 */ /* 0x000fca00010f0eff */
[----:B------:R0:W-:Y:S02]  /*338d0*/  @P5 STG.E.U16 desc[UR10][R22.64], R21 ;  /* 0x0000001516005986 */ /* 0x0001e4000c10150a */
[----:B0-----:R-:W-:Y:S02]  /*338e0*/  PRMT R23, R11, 0x7632, R23 ;  /* 0x000076320b177816 */ /* 0x001fe40000000017 */
[----:B--2---:R-:W-:Y:S01]  /*338f0*/  ISETP.LT.AND P1, PT, R9, UR5, !P0 ;  /* 0x0000000509007c0c */ /* 0x004fe2000c721270 */
[----:B------:R-:W-:Y:S01]  /*33900*/  IMAD R3, R27, 0x4, R20 ;  /* 0x000000041b037824 */ /* 0x000fe200078e0214 */
[----:B------:R-:W2:Y:S01]  /*33910*/  LDL.LU R9, [R1+0x1b8] ;  /* 0x0001b80001097983 */ /* 0x000ea20000300800 */
[----:B------:R-:W-:Y:S01]  /*33920*/  VIADD R24, R29, 0xbc ;  /* 0x000000bc1d187836 */ /* 0x000fe20000000000 */
[----:B------:R-:W-:Y:S02]  /*33930*/  ULDC UR5, c[0x0][0x22c] ;  /* 0x00008b0000057ab9 */ /* 0x000fe40000000800 */
[----:B------:R-:W5:Y:S04]  /*33940*/  LDL.LU R28, [R1+0x1bc] ;  /* 0x0001bc00011c7983 */ /* 0x000f680000300800 */
[----:B------:R-:W5:Y:S04]  /*33950*/  LDL.LU R13, [R1+0xd8] ;  /* 0x0000d800010d7983 */ /* 0x000f680000300800 */
[----:B------:R-:W5:Y:S04]  /*33960*/  LDL.LU R14, [R1+0x18] ;  /* 0x00001800010e7983 */ /* 0x000f680000300800 */
[----:B------:R-:W5:Y:S01]  /*33970*/  LDL.LU R11, [R1+0x1c0] ;  /* 0x0001c000010b7983 */ /* 0x000f620000300800 */
[----:B------:R-:W-:-:S02]  /*33980*/  LEA R20, P6, R3, R0, 0x1 ;  /* 0x0000000003147211 */ /* 0x000fc400078c08ff */
[C---:B------:R-:W-:Y:S01]  /*33990*/  ISETP.LT.AND P2, PT, R24.reuse, UR5, !P0 ;  /* 0x0000000518007c0c */ /* 0x040fe2000c741270 */
[----:B------:R-:W-:Y:S01]  /*339a0*/  IMAD R24, R24, R27, RZ ;  /* 0x0000001b18187224 */ /* 0x000fe200078e02ff */
[----:B------:R-:W-:Y:S01]  /*339b0*/  LEA.HI.X.SX32 R21, R3, R2, 0x1, P6 ;  /* 0x0000000203157211 */ /* 0x000fe200030f0eff */
[----:B------:R-:W-:-:S03]  /*339c0*/  ULDC UR5, c[0x0][0x22c] ;  /* 0x00008b0000057ab9 */ /* 0x000fc60000000800 */
[C---:B------:R-:W-:Y:S01]  /*339d0*/  LEA R22, P6, R24.reuse, R0, 0x1 ;  /* 0x0000000018167211 */ /* 0x040fe200078c08ff */
[----:B------:R0:W-:Y:S02]  /*339e0*/  @P3 STG.E.U16 desc[UR10][R20.64], R23 ;  /* 0x0000001714003986 */ /* 0x0001e4000c10150a */
[----:B0-----:R-:W-:Y:S01]  /*339f0*/  IMAD R21, R27, 0x8, R3 ;  /* 0x000000081b157824 */ /* 0x001fe200078e0203 */
[----:B------:R-:W-:Y:S02]  /*33a00*/  LEA.HI.X.SX32 R23, R24, R2, 0x1, P6 ;  /* 0x0000000218177211 */ /* 0x000fe400030f0eff */
[----:B------:R-:W-:Y:S02]  /*33a10*/  PRMT R24, R15, 0x7632, R24 ;  /* 0x000076320f187816 */ /* 0x000fe40000000018 */
[----:B------:R-:W-:Y:S01]  /*33a20*/  LEA R20, P6, R21, R0, 0x1 ;  /* 0x0000000015147211 */ /* 0x000fe200078c08ff */
[----:B------:R-:W-:-:S03]  /*33a30*/  IMAD R3, R27, 0x4, R21 ;  /* 0x000000041b037824 */ /* 0x000fc600078e0215 */
[----:B------:R-:W-:Y:S01]  /*33a40*/  LEA.HI.X.SX32 R21, R21, R2, 0x1, P6 ;  /* 0x0000000215157211 */ /* 0x000fe200030f0eff */
[----:B------:R0:W-:Y:S01]  /*33a50*/  @P2 STG.E.U16 desc[UR10][R22.64], R24 ;  /* 0x0000001816002986 */ /* 0x0001e2000c10150a */
[----:B---3--:R-:W-:Y:S01]  /*33a60*/  ISETP.LT.AND P5, PT, R10, UR5, !P0 ;  /* 0x000000050a007c0c */ /* 0x008fe2000c7a1270 */
[----:B------:R-:W-:Y:S02]  /*33a70*/  ULDC UR5, c[0x0][0x22c] ;  /* 0x00008b0000057ab9 */ /* 0x000fe40000000800 */
[----:B------:R-:W3:Y:S04]  /*33a80*/  LDL.LU R10, [R1+0xf8] ;  /* 0x0000f800010a7983 */ /* 0x000ee80000300800 */
[----:B------:R-:W3:Y:S01]  /*33a90*/  LDL.LU R15, [R1+0x8] ;  /* 0x00000800010f7983 */ /* 0x000ee20000300800 */
[----:B----4-:R-:W-:Y:S01]  /*33aa0*/  ISETP.LT.AND P3, PT, R8, UR5, !P0 ;  /* 0x0000000508007c0c */ /* 0x010fe2000c761270 */
[----:B------:R-:W-:-:S02]  /*33ab0*/  ULDC UR5, c[0x0][0x22c] ;  /* 0x00008b0000057ab9 */ /* 0x000fc40000000800 */
[----:B------:R-:W4:Y:S01]  /*33ac0*/  LDL.LU R8, [R1+0x1c8] ;  /* 0x0001c80001087983 */ /* 0x000f220000300800 */
[----:B0-----:R-:W-:-:S04]  /*33ad0*/  LEA R22, P6, R3, R0, 0x1 ;  /* 0x0000000003167211 */ /* 0x001fc800078c08ff */
[----:B------:R-:W-:Y:S02]  /*33ae0*/  LEA.HI.X.SX32 R23, R3, R2, 0x1, P6 ;  /* 0x0000000203177211 */ /* 0x000fe400030f0eff */
[----:B--2---:R-:W-:Y:S01]  /*33af0*/  ISETP.LT.AND P2, PT, R9, UR5, !P0 ;  /* 0x0000000509007c0c */ /* 0x004fe2000c741270 */
[----:B------:R-:W-:Y:S01]  /*33b00*/  ULDC UR5, c[0x0][0x22c] ;  /* 0x00008b0000057ab9 */ /* 0x000fe20000000800 */
[----:B------:R-:W2:Y:S04]  /*33b10*/  LDL.LU R9, [R1+0x1cc] ;  /* 0x0001cc0001097983 */ /* 0x000ea80000300800 */
[----:B-----5:R0:W-:Y:S04]  /*33b20*/  @P4 STG.E.U16 desc[UR10][R20.64], R13 ;  /* 0x0000000d14004986 */ /* 0x0201e8000c10150a */
[----:B0-----:R-:W5:Y:S01]  /*33b30*/  LDL.LU R20, [R1+0x1c4] ;  /* 0x0001c40001147983 */ /* 0x001f620000300800 */
[----:B------:R-:W-:Y:S01]  /*33b40*/  ISETP.LT.AND P4, PT, R28, UR5, !P0 ;  /* 0x000000051c007c0c */ /* 0x000fe2000c781270 */
[----:B------:R-:W-:-:S02]  /*33b50*/  ULDC UR5, c[0x0][0x22c] ;  /* 0x00008b0000057ab9 */ /* 0x000fc40000000800 */
[----:B------:R-:W2:Y:S04]  /*33b60*/  LDL.LU R28, [R1+0x1d0] ;  /* 0x0001d000011c7983 */ /* 0x000ea80000300800 */
[----:B------:R0:W-:Y:S01]  /*33b70*/  @P1 STG.E.U16 desc[UR10][R22.64], R14 ;  /* 0x0000000e16001986 */ /* 0x0001e2000c10150a */
[----:B------:R-:W-:Y:S01]  /*33b80*/  ISETP.LT.AND P1, PT, R11, UR5, !P0 ;  /* 0x000000050b007c0c */ /* 0x000fe2000c721270 */
[C---:B------:R-:W-:Y:S01]  /*33b90*/  IMAD R25, R27.reuse, 0x4, R3 ;  /* 0x000000041b197824 */ /* 0x040fe200078e0203 */
[----:B------:R-:W-:Y:S01]  /*33ba0*/  ULDC UR5, c[0x0][0x22c] ;  /* 0x00008b0000057ab9 */ /* 0x000fe20000000800 */
[----:B------:R-:W2:Y:S02]  /*33bb0*/  LDL.LU R11, [R1+0x1d4] ;  /* 0x0001d400010b7983 */ /* 0x000ea40000300800 */
[----:B------:R-:W-:Y:S01]  /*33bc0*/  IMAD R3, R27, 0x4, R25 ;  /* 0x000000041b037824 */ /* 0x000fe200078e0219 */
[----:B------:R-:W-:-:S04]  /*33bd0*/  LEA R24, P6, R25, R0, 0x1 ;  /* 0x0000000019187211 */ /* 0x000fc800078c08ff */
[----:B------:R-:W-:Y:S01]  /*33be0*/  LEA.HI.X.SX32 R25, R25, R2, 0x1, P6 ;  /* 0x0000000219197211 */ /* 0x000fe200030f0eff */
[----:B------:R-:W-:Y:S01]  /*33bf0*/  IMAD R21, R27, 0x4, R3 ;  /* 0x000000041b157824 */ /* 0x000fe200078e0203 */
[----:B0-----:R-:W-:-:S04]  /*33c00*/  LEA R22, P6, R3, R0, 0x1 ;  /* 0x0000000003167211 */ /* 0x001fc800078c08ff */
[----:B------:R-:W-:Y:S02]  /*33c10*/  LEA.HI.X.SX32 R23, R3, R2, 0x1, P6 ;  /* 0x0000000203177211 */ /* 0x000fe400030f0eff */
[----:B------:R-:W-:Y:S02]  /*33c20*/  PRMT R3, R13, 0x7632, R3 ;  /* 0x000076320d037816 */ /* 0x000fe40000000003 */
[----:B------:R-:W2:Y:S04]  /*33c30*/  LDL.LU R13, [R1+0xe18] ;  /* 0x000e1800010d7983 */ /* 0x000ea80000300800 */
[----:B---3--:R0:W-:Y:S04]  /*33c40*/  @P5 STG.E.U16 desc[UR10][R24.64], R10 ;  /* 0x0000000a18005986 */ /* 0x0081e8000c10150a */
[----:B------:R1:W-:Y:S01]  /*33c50*/  @P3 STG.E.U16 desc[UR10][R22.64], R15 ;  /* 0x0000000f16003986 */ /* 0x0003e2000c10150a */
[----:B0-----:R-:W-:Y:S01]  /*33c60*/  IMAD R24, R27, 0x4, R21 ;  /* 0x000000041b187824 */ /* 0x001fe200078e0215 */
[----:B------:R-:W-:-:S02]  /*33c70*/  PRMT R25, R15, 0x7632, R25 ;  /* 0x000076320f197816 */ /* 0x000fc40000000019 */
[----:B-----5:R-:W-:Y:S01]  /*33c80*/  ISETP.LT.AND P5, PT, R20, UR5, !P0 ;  /* 0x0000000514007c0c */ /* 0x020fe2000c7a1270 */
[----:B------:R-:W-:Y:S01]  /*33c90*/  ULDC UR5, c[0x0][0x22c] ;  /* 0x00008b0000057ab9 */ /* 0x000fe20000000800 */
[----:B------:R-:W-:-:S04]  /*33ca0*/  LEA R20, P6, R21, R0, 0x1 ;  /* 0x0000000015147211 */ /* 0x000fc800078c08ff */
[----:B------:R-:W-:Y:S02]  /*33cb0*/  LEA.HI.X.SX32 R21, R21, R2, 0x1, P6 ;  /* 0x0000000215157211 */ /* 0x000fe400030f0eff */
[----:B-1----:R-:W-:-:S03]  /*33cc0*/  LEA R22, P6, R24, R0, 0x1 ;  /* 0x0000000018167211 */ /* 0x002fc600078c08ff */
[----:B------:R0:W-:Y:S01]  /*33cd0*/  @P2 STG.E.U16 desc[UR10][R20.64], R3 ;  /* 0x0000000314002986 */ /* 0x0001e2000c10150a */
[----:B------:R-:W-:Y:S01]  /*33ce0*/  LEA.HI.X.SX32 R23, R24, R2, 0x1, P6 ;  /* 0x0000000218177211 */ /* 0x000fe200030f0eff */
[----:B0-----:R-:W-:Y:S01]  /*33cf0*/  IMAD R3, R27, 0x4, R24 ;  /* 0x000000041b037824 */ /* 0x001fe200078e0218 */
[----:B------:R-:W-:-:S04]  /*33d00*/  PRMT R21, R14, 0x7632, R21 ;  /* 0x000076320e157816 */ /* 0x000fc80000000015 */
[----:B------:R-:W-:Y:S01]  /*33d10*/  LEA R20, P6, R3, R0, 0x1 ;  /* 0x0000000003147211 */ /* 0x000fe200078c08ff */
[----:B------:R0:W-:Y:S01]  /*33d20*/  @P4 STG.E.U16 desc[UR10][R22.64], R21 ;  /* 0x0000001516004986 */ /* 0x0001e2000c10150a */
[----:B----4-:R-:W-:Y:S01]  /*33d30*/  ISETP.LT.AND P3, PT, R8, UR5, !P0 ;  /* 0x0000000508007c0c */ /* 0x010fe2000c761270 */
[----:B------:R-:W-:Y:S02]  /*33d40*/  ULDC UR5, c[0x0][0x22c] ;  /* 0x00008b0000057ab9 */ /* 0x000fe40000000800 */
[----:B--2---:R-:W-:Y:S01]  /*33d50*/  ISETP.LT.AND P2, PT, R9, UR5, !P0 ;  /* 0x0000000509007c0c */ /* 0x004fe2000c741270 */
[----:B------:R-:W-:Y:S01]  /*33d60*/  ULDC UR5, c[0x0][0x22c] ;  /* 0x00008b0000057ab9 */ /* 0x000fe20000000800 */
[----:B------:R-:W2:Y:S01]  /*33d70*/  LDL.LU R8, [R1+0xdc] ;  /* 0x0000dc0001087983 */ /* 0x000ea20000300800 */
[----:B0-----:R-:W-:Y:S01]  /*33d80*/  LEA.HI.X.SX32 R21, R3, R2, 0x1, P6 ;  /* 0x0000000203157211 */ /* 0x001fe200030f0eff */
[C---:B------:R-:W-:Y:S01]  /*33d90*/  IMAD R22, R27.reuse, 0x4, R3 ;  /* 0x000000041b167824 */ /* 0x040fe200078e0203 */
[----:B------:R-:W-:Y:S01]  /*33da0*/  PRMT R23, R10, 0x7632, R23 ;  /* 0x000076320a177816 */ /* 0x000fe20000000017 */
[----:B------:R-:W3:Y:S02]  /*33db0*/  LDL.LU R14, [R1+0xe14] ;  /* 0x000e1400010e7983 */ /* 0x000ee40000300800 */
[----:B------:R-:W-:-:S02]  /*33dc0*/  IMAD R3, R27, 0x4, R22 ;  /* 0x000000041b037824 */ /* 0x000fc400078e0216 */
[----:B------:R0:W-:Y:S01]  /*33dd0*/  @P1 STG.E.U16 desc[UR10][R20.64], R23 ;  /* 0x0000001714001986 */ /* 0x0001e2000c10150a */
[----:B------:R-:W-:Y:S01]  /*33de0*/  ISETP.LT.AND P4, PT, R28, UR5, !P0 ;  /* 0x000000051c007c0c */ /* 0x000fe2000c781270 */
[----:B------:R-:W-:Y:S02]  /*33df0*/  ULDC UR5, c[0x0][0x22c] ;  /* 0x00008b0000057ab9 */ /* 0x000fe40000000800 */
[----:B------:R-:W4:Y:S01]  /*33e00*/  LDL.LU R9, [R1+0x1c] ;  /* 0x00001c0001097983 */ /* 0x000f220000300800 */
[----:B------:R-:W-:Y:S01]  /*33e10*/  ISETP.LT.AND P1, PT, R11, UR5, !P0 ;  /* 0x000000050b007c0c */ /* 0x000fe2000c721270 */
[----:B------:R-:W-:Y:S01]  /*33e20*/  IMAD R24, R27, 0x4, R3 ;  /* 0x000000041b187824 */ /* 0x000fe200078e0203 */
[----:B------:R-:W-:Y:S01]  /*33e30*/  ULDC UR5, c[0x0][0x22c] ;  /* 0x00008b0000057ab9 */ /* 0x000fe20000000800 */
[----:B------:R-:W5:Y:S01]  /*33e40*/  LDL.LU R10, [R1+0xfc] ;  /* 0x0000fc00010a7983 */ /* 0x000f620000300800 */
[----:B0-----:R-:W-:-:S03]  /*33e50*/  LEA R20, P6, R22, R0, 0x1 ;  /* 0x0000000016147211 */ /* 0x001fc600078c08ff */
[----:B------:R-:W3:Y:S01]  /*33e60*/  LDL.LU R28, [R1+0x1ec] ;  /* 0x0001ec00011c7983 */ /* 0x000ee20000300800 */
[----:B------:R-:W-:-:S03]  /*33e70*/  LEA.HI.X.SX32 R21, R22, R2, 0x1, P6 ;  /* 0x0000000216157211 */ /* 0x000fc600030f0eff */
[----:B------:R-:W3:Y:S01]  /*33e80*/  LDL.LU R11, [R1+0xc] ;  /* 0x00000c00010b7983 */ /* 0x000ee20000300800 */
[----:B------:R-:W-:-:S03]  /*33e90*/  LEA R22, P6, R3, R0, 0x1 ;  /* 0x0000000003167211 */ /* 0x000fc600078c08ff */
[----:B------:R-:W3:Y:S01]  /*33ea0*/  LDL.LU R15, [R1+0xe10] ;  /* 0x000e1000010f7983 */ /* 0x000ee20000300800 */
[----:B------:R-:W-:-:S03]  /*33eb0*/  LEA.HI.X.SX32 R23, R3, R2, 0x1, P6 ;  /* 0x0000000203177211 */ /* 0x000fc600030f0eff */
[----:B------:R-:W2:Y:S04]  /*33ec0*/  LDL.LU R3, [R1+0x1d8] ;  /* 0x0001d80001037983 */ /* 0x000ea80000300800 */
[----:B------:R0:W-:Y:S02]  /*33ed0*/  @P5 STG.E.U16 desc[UR10][R20.64], R25 ;  /* 0x0000001914005986 */ /* 0x0001e4000c10150a */
[----:B0-----:R-:W-:-:S04]  /*33ee0*/  LEA R20, P6, R24, R0, 0x1 ;  /* 0x0000000018147211 */ /* 0x001fc800078c08ff */
[----:B------:R-:W-:Y:S02]  /*33ef0*/  LEA.HI.X.SX32 R21, R24, R2, 0x1, P6 ;  /* 0x0000000218157211 */ /* 0x000fe400030f0eff */
[----:B--2---:R-:W-:Y:S01]  /*33f00*/  ISETP.LT.AND P5, PT, R3, UR5, !P0 ;  /* 0x0000000503007c0c */ /* 0x004fe2000c7a1270 */
[----:B------:R-:W-:Y:S01]  /*33f10*/  IMAD R3, R27, 0x4, R24 ;  /* 0x000000041b037824 */ /* 0x000fe200078e0218 */
[----:B------:R0:W-:Y:S01]  /*33f20*/  @P3 STG.E.U16 desc[UR10][R22.64], R8 ;  /* 0x0000000816003986 */ /* 0x0001e2000c10150a */
[----:B------:R-:W-:-:S03]  /*33f30*/  ULDC UR5, c[0x0][0x22c] ;  /* 0x00008b0000057ab9 */ /* 0x000fc60000000800 */
[----:B------:R-:W2:Y:S01]  /*33f40*/  LDL.LU R24, [R1+0x1e0] ;  /* 0x0001e00001187983 */ /* 0x000ea20000300800 */
[----:B0-----:R-:W-:-:S04]  /*33f50*/  LEA R22, P6, R3, R0, 0x1 ;  /* 0x0000000003167211 */ /* 0x001fc800078c08ff */
[----:B------:R-:W-:Y:S01]  /*33f60*/  LEA.HI.X.SX32 R23, R3, R2, 0x1, P6 ;  /* 0x0000000203177211 */ /* 0x000fe200030f0eff */
[----:B----4-:R-:W-:Y:S04]  /*33f70*/  @P2 STG.E.U16 desc[UR10][R20.64], R9 ;  /* 0x0000000914002986 */ /* 0x010fe8000c10150a */
[----:B-----5:R0:W-:Y:S01]  /*33f80*/  @P4 STG.E.U16 desc[UR10][R22.64], R10 ;  /* 0x0000000a16004986 */ /* 0x0201e2000c10150a */
[----:B--2---:R-:W-:Y:S01]  /*33f90*/  ISETP.LT.AND P3, PT, R24, UR5, !P0 ;  /* 0x0000000518007c0c */ /* 0x004fe2000c761270 */
[----:B------:R-:W-:Y:S01]  /*33fa0*/  IMAD R24, R27, 0x4, R3 ;  /* 0x000000041b187824 */ /* 0x000fe200078e0203 */
[----:B------:R-:W-:Y:S01]  /*33fb0*/  ULDC UR5, c[0x0][0x22c] ;  /* 0x00008b0000057ab9 */ /* 0x000fe20000000800 */
[----:B------:R-:W2:Y:S04]  /*33fc0*/  LDL.LU R3, [R1+0x1e4] ;  /* 0x0001e40001037983 */ /* 0x000ea80000300800 */
[----:B0-----:R-:W4:Y:S01]  /*33fd0*/  LDL.LU R23, [R1+0x1e8] ;  /* 0x0001e80001177983 */ /* 0x001f220000300800 */
[----:B------:R-:W-:-:S04]  /*33fe0*/  LEA R20, P6, R24, R0, 0x1 ;  /* 0x0000000018147211 */ /* 0x000fc800078c08ff */
[----:B------:R-:W-:-:S05]  /*33ff0*/  LEA.HI.X.SX32 R21, R24, R2, 0x1, P6 ;  /* 0x0000000218157211 */ /* 0x000fca00030f0eff */
[----:B---3--:R0:W-:Y:S02]  /*34000*/  @P1 STG.E.U16 desc[UR10][R20.64], R11 ;  /* 0x0000000b14001986 */ /* 0x0081e4000c10150a */
[----:B0-----:R-:W-:Y:S02]  /*34010*/  PRMT R21, R9, 0x7632, R21 ;  /* 0x0000763209157816 */ /* 0x001fe40000000015 */
[----:B--2---:R-:W-:Y:S01]  /*34020*/  ISETP.LT.AND P2, PT, R3, UR5, !P0 ;  /* 0x0000000503007c0c */ /* 0x004fe2000c741270 */
[----:B------:R-:W-:Y:S01]  /*34030*/  IMAD R3, R27, 0x4, R24 ;  /* 0x000000041b037824 */ /* 0x000fe200078e0218 */
[----:B------:R-:W-:-:S04]  /*34040*/  ULDC UR5, c[0x0][0x22c] ;  /* 0x00008b0000057ab9 */ /* 0x000fc80000000800 */
[----:B------:R-:W-:Y:S02]  /*34050*/  LEA R22, P6, R3, R0, 0x1 ;  /* 0x0000000003167211 */ /* 0x000fe400078c08ff */
[----:B----4-:R-:W-:Y:S01]  /*34060*/  ISETP.LT.AND P4, PT, R23, UR5, !P0 ;  /* 0x0000000517007c0c */ /* 0x010fe2000c781270 */
[----:B------:R-:W-:Y:S01]  /*34070*/  IMAD R20, R27, 0x4, R3 ;  /* 0x000000041b147824 */ /* 0x000fe200078e0203 */
[----:B------:R-:W-:Y:S01]  /*34080*/  PRMT R24, R8, 0x7632, R24 ;  /* 0x0000763208187816 */ /* 0x000fe20000000018 */
[----:B------:R-:W-:Y:S01]  /*34090*/  ULDC UR5, c[0x0][0x22c] ;  /* 0x00008b0000057ab9 */ /* 0x000fe20000000800 */
[----:B------:R-:W-:Y:S01]  /*340a0*/  LEA.HI.X.SX32 R23, R3, R2, 0x1, P6 ;  /* 0x0000000203177211 */ /* 0x000fe200030f0eff */
[----:B------:R-:W2:Y:S04]  /*340b0*/  LDL.LU R8, [R1+0xe0c] ;  /* 0x000e0c0001087983 */ /* 0x000ea80000300800 */
[----:B------:R0:W-:Y:S01]  /*340c0*/  @P5 STG.E.U16 desc[UR10][R22.64], R24 ;  /* 0x0000001816005986 */ /* 0x0001e2000c10150a */
[----:B------:R-:W-:Y:S01]  /*340d0*/  ISETP.LT.AND P1, PT, R28, UR5, !P0 ;  /* 0x000000051c007c0c */ /* 0x000fe2000c721270 */
[----:B------:R-:W-:Y:S01]  /*340e0*/  IMAD R3, R27, 0x4, R20 ;  /* 0x000000041b037824 */ /* 0x000fe200078e0214 */
[----:B------:R-:W-:Y:S01]  /*340f0*/  ULDC UR5, c[0x0][0x22c] ;  /* 0x00008b0000057ab9 */ /* 0x000fe20000000800 */
[----:B------:R-:W3:Y:S04]  /*34100*/  LDL.LU R28, [R1+0x1f8] ;  /* 0x0001f800011c7983 */ /* 0x000ee80000300800 */
[----:B------:R-:W4:Y:S01]  /*34110*/  LDL.LU R9, [R1+0xe08] ;  /* 0x000e080001097983 */ /* 0x000f220000300800 */
[----:B0-----:R-:W-:-:S04]  /*34120*/  LEA R22, P5, R20, R0, 0x1 ;  /* 0x0000000014167211 */ /* 0x001fc800078a08ff */
[----:B------:R-:W-:-:S05]  /*34130*/  LEA.HI.X.SX32 R23, R20, R2, 0x1, P5 ;  /* 0x0000000214177211 */ /* 0x000fca00028f0eff */
[----:B------:R0:W-:Y:S04]  /*34140*/  @P3 STG.E.U16 desc[UR10][R22.64], R21 ;  /* 0x0000001516003986 */ /* 0x0001e8000c10150a */
[----:B0-----:R-:W5:Y:S01]  /*34150*/  LDL.LU R23, [R1+0x1f0] ;  /* 0x0001f00001177983 */ /* 0x001f620000300800 */
[----:B------:R-:W-:Y:S01]  /*34160*/  VIADD R24, R29, 0xfc ;  /* 0x000000fc1d187836 */ /* 0x000fe20000000000 */
[----:B------:R-:W-:-:S04]  /*34170*/  LEA R20, P6, R3, R0, 0x1 ;  /* 0x0000000003147211 */ /* 0x000fc800078c08ff */
[C---:B------:R-:W-:Y:S01]  /*34180*/  ISETP.LT.AND P5, PT, R24.reuse, UR5, !P0 ;  /* 0x0000000518007c0c */ /* 0x040fe2000c7a1270 */
[----:B------:R-:W-:Y:S01]  /*34190*/  IMAD R24, R24, R27, RZ ;  /* 0x0000001b18187224 */ /* 0x000fe200078e02ff */
[----:B------:R-:W-:Y:S01]  /*341a0*/  LEA.HI.X.SX32 R21, R3, R2, 0x1, P6 ;  /* 0x0000000203157211 */ /* 0x000fe200030f0eff */
[----:B------:R-:W-:Y:S01]  /*341b0*/  ULDC UR5, c[0x0][0x22c] ;  /* 0x00008b0000057ab9 */ /* 0x000fe20000000800 */
[----:B------:R-:W-:Y:S02]  /*341c0*/  PRMT R26, R10, 0x7632, R26 ;  /* 0x000076320a1a7816 */ /* 0x000fe4000000001a */
[----:B------:R-:W-:Y:S01]  /*341d0*/  LEA R22, P6, R24, R0, 0x1 ;  /* 0x0000000018167211 */ /* 0x000fe200078c08ff */
[----:B------:R-:W4:Y:S01]  /*341e0*/  LDL.LU R10, [R1+0xe04] ;  /* 0x000e0400010a7983 */ /* 0x000f220000300800 */
[----:B------:R-:W-:-:S03]  /*341f0*/  PRMT R25, R11, 0x7632, R25 ;  /* 0x000076320b197816 */ /* 0x000fc60000000019 */
[----:B------:R-:W4:Y:S04]  /*34200*/  LDL.LU R11, [R1+0xe00] ;  /* 0x000e0000010b7983 */ /* 0x000f280000300800 */
[----:B------:R0:W-:Y:S01]  /*34210*/  @P2 STG.E.U16 desc[UR10][R20.64], R26 ;  /* 0x0000001a14002986 */ /* 0x0001e2000c10150a */
[----:B-----5:R-:W-:Y:S01]  /*34220*/  ISETP.LT.AND P3, PT, R23, UR6, !P0 ;  /* 0x0000000617007c0c */ /* 0x020fe2000c761270 */
[----:B------:R-:W-:Y:S01]  /*34230*/  IMAD R3, R27, 0x8, R3 ;  /* 0x000000081b037824 */ /* 0x000fe200078e0203 */
[----:B------:R-:W-:Y:S01]  /*34240*/  LEA.HI.X.SX32 R23, R24, R2, 0x1, P6 ;  /* 0x0000000218177211 */ /* 0x000fe200030f0eff */
[----:B------:R-:W-:Y:S01]  /*34250*/  ULDC UR6, c[0x0][0x22c] ;  /* 0x00008b0000067ab9 */ /* 0x000fe20000000800 */
[----:B------:R-:W5:Y:S04]  /*34260*/  LDL.LU R24, [R1+0x1f4] ;  /* 0x0001f40001187983 */ /* 0x000f680000300800 */
[----:B0-----:R-:W4:Y:S04]  /*34270*/  LDL.LU R26, [R1+0x204] ;  /* 0x00020400011a7983 */ /* 0x001f280000300800 */
[----:B------:R0:W-:Y:S04]  /*34280*/  @P5 STG.E.U16 desc[UR10][R22.64], R25 ;  /* 0x0000001916005986 */ /* 0x0001e8000c10150a */
[----:B0-----:R-:W4:Y:S01]  /*34290*/  LDL.LU R25, [R1+0x1fc] ;  /* 0x0001fc0001197983 */ /* 0x001f220000300800 */
[----:B------:R-:W-:-:S04]  /*342a0*/  LEA R20, P6, R3, R0, 0x1 ;  /* 0x0000000003147211 */ /* 0x000fc800078c08ff */
[----:B------:R-:W-:-:S05]  /*342b0*/  LEA.HI.X.SX32 R21, R3, R2, 0x1, P6 ;  /* 0x0000000203157211 */ /* 0x000fca00030f0eff */
[----:B--2---:R-:W-:Y:S01]  /*342c0*/  @P4 STG.E.U16 desc[UR10][R20.64], R8 ;  /* 0x0000000814004986 */ /* 0x004fe2000c10150a */
[----:B-----5:R-:W-:Y:S01]  /*342d0*/  ISETP.LT.AND P2, PT, R24, UR5, !P0 ;  /* 0x0000000518007c0c */ /* 0x020fe2000c741270 */
[----:B------:R-:W-:Y:S01]  /*342e0*/  IMAD R24, R27, 0x4, R3 ;  /* 0x000000041b187824 */ /* 0x000fe200078e0203 */
[----:B------:R-:W-:-:S04]  /*342f0*/  ULDC UR5, c[0x0][0x22c] ;  /* 0x00008b0000057ab9 */ /* 0x000fc80000000800 */
[----:B------:R-:W-:Y:S02]  /*34300*/  LEA R22, P6, R24, R0, 0x1 ;  /* 0x0000000018167211 */ /* 0x000fe400078c08ff */
[----:B---3--:R-:W-:Y:S01]  /*34310*/  ISETP.LT.AND P5, PT, R28, UR5, !P0 ;  /* 0x000000051c007c0c */ /* 0x008fe2000c7a1270 */
[----:B------:R-:W-:Y:S01]  /*34320*/  ULDC UR5, c[0x0][0x22c] ;  /* 0x00008b0000057ab9 */ /* 0x000fe20000000800 */
[----:B------:R-:W-:Y:S01]  /*34330*/  LEA.HI.X.SX32 R23, R24, R2, 0x1, P6 ;  /* 0x0000000218177211 */ /* 0x000fe200030f0eff */
[----:B------:R-:W2:Y:S01]  /*34340*/  LDL.LU R28, [R1+0x20c] ;  /* 0x00020c00011c7983 */ /* 0x000ea20000300800 */
[----:B------:R-:W-:-:S03]  /*34350*/  IMAD R3, R27, 0x4, R24 ;  /* 0x000000041b037824 */ /* 0x000fc600078e0218 */
[----:B------:R-:W3:Y:S04]  /*34360*/  LDL.LU R24, [R1+0x208] ;  /* 0x0002080001187983 */ /* 0x000ee80000300800 */
[----:B------:R0:W-:Y:S01]  /*34370*/  @P1 STG.E.U16 desc[UR10][R22.64], R16 ;  /* 0x0000001016001986 */ /* 0x0001e2000c10150a */
[----:B----4-:R-:W-:Y:S01]  /*34380*/  ISETP.LT.AND P4, PT, R25, UR5, !P0 ;  /* 0x0000000519007c0c */ /* 0x010fe2000c781270 */
[----:B------:R-:W-:Y:S02]  /*34390*/  ULDC UR5, c[0x0][0x22c] ;  /* 0x00008b0000057ab9 */ /* 0x000fe40000000800 */
[----:B------:R-:W4:Y:S04]  /*343a0*/  LDL.LU R25, [R1+0x210] ;  /* 0x0002100001197983 */ /* 0x000f280000300800 */
[----:B0-----:R-:W5:Y:S01]  /*343b0*/  LDL.LU R22, [R1+0x200] ;  /* 0x0002000001167983 */ /* 0x001f620000300800 */
[----:B------:R-:W-:Y:S01]  /*343c0*/  LEA R20, P6, R3, R0, 0x1 ;  /* 0x0000000003147211 */ /* 0x000fe200078c08ff */
[----:B------:R-:W-:-:S03]  /*343d0*/  IMAD R23, R27, 0x4, R3 ;  /* 0x000000041b177824 */ /* 0x000fc600078e0203 */
[----:B------:R-:W-:Y:S01]  /*343e0*/  LEA.HI.X.SX32 R21, R3, R2, 0x1, P6 ;  /* 0x0000000203157211 */ /* 0x000fe200030f0eff */
[----:B------:R-:W-:-:S04]  /*343f0*/  IMAD R3, R27, 0x4, R23 ;  /* 0x000000041b037824 */ /* 0x000fc800078e0217 */
[----:B------:R0:W-:Y:S01]  /*34400*/  @P3 STG.E.U16 desc[UR10][R20.64], R12 ;  /* 0x0000000c14003986 */ /* 0x0001e2000c10150a */
[----:B------:R-:W-:Y:S02]  /*34410*/  PRMT R16, R16, 0x7632, R16 ;  /* 0x0000763210107816 */ /* 0x000fe40000000010 */
[----:B0-----:R-:W-:Y:S01]  /*34420*/  PRMT R12, R8, 0x7632, R12 ;  /* 0x00007632080c7816 */ /* 0x001fe2000000000c */
[----:B------:R-:W-:Y:S01]  /*34430*/  IMAD R8, R27, 0x4, R3 ;  /* 0x000000041b087824 */ /* 0x000fe200078e0203 */
[----:B-----5:R-:W-:Y:S01]  /*34440*/  ISETP.LT.AND P1, PT, R22, UR5, !P0 ;  /* 0x0000000516007c0c */ /* 0x020fe2000c721270 */
[----:B------:R-:W-:Y:S01]  /*34450*/  ULDC UR5, c[0x0][0x22c] ;  /* 0x00008b0000057ab9 */ /* 0x000fe20000000800 */
[----:B------:R-:W-:-:S04]  /*34460*/  LEA R22, P6, R23, R0, 0x1 ;  /* 0x0000000017167211 */ /* 0x000fc800078c08ff */
[----:B------:R-:W-:Y:S02]  /*34470*/  LEA.HI.X.SX32 R23, R23, R2, 0x1, P6 ;  /* 0x0000000217177211 */ /* 0x000fe400030f0eff */
[----:B------:R-:W-:-:S03]  /*34480*/  LEA R20, P6, R3, R0, 0x1 ;  /* 0x0000000003147211 */ /* 0x000fc600078c08ff */
[----:B------:R0:W-:Y:S01]  /*34490*/  @P2 STG.E.U16 desc[UR10][R22.64], R4 ;  /* 0x0000000416002986 */ /* 0x0001e2000c10150a */
[----:B------:R-:W-:Y:S02]  /*344a0*/  LEA.HI.X.SX32 R21, R3, R2, 0x1, P6 ;  /* 0x0000000203157211 */ /* 0x000fe400030f0eff */
[----:B------:R-:W-:Y:S01]  /*344b0*/  ISETP.LT.AND P3, PT, R26, UR5, !P0 ;  /* 0x000000051a007c0c */ /* 0x000fe2000c761270 */
[----:B------:R-:W-:Y:S01]  /*344c0*/  ULDC UR5, c[0x0][0x22c] ;  /* 0x00008b0000057ab9 */ /* 0x000fe20000000800 */
[----:B------:R-:W5:Y:S01]  /*344d0*/  LDL.LU R26, [R1+0x214] ;  /* 0x00021400011a7983 */ /* 0x000f620000300800 */
[----:B---3--:R-:W-:Y:S01]  /*344e0*/  ISETP.LT.AND P2, PT, R24, UR5, !P0 ;  /* 0x0000000518007c0c */ /* 0x008fe2000c741270 */
[----:B------:R-:W-:Y:S01]  /*344f0*/  ULDC UR5, c[0x0][0x22c] ;  /* 0x00008b0000057ab9 */ /* 0x000fe20000000800 */
[C---:B0-----:R-:W-:Y:S01]  /*34500*/  LEA R22, P6, R8.reuse, R0, 0x1 ;  /* 0x0000000008167211 */ /* 0x041fe200078c08ff */
[----:B------:R-:W-:Y:S03]  /*34510*/  @P5 STG.E.U16 desc[UR10][R20.64], R12 ;  /* 0x0000000c14005986 */ /* 0x000fe6000c10150a */
[----:B------:R-:W-:Y:S01]  /*34520*/  LEA.HI.X.SX32 R23, R8, R2, 0x1, P6 ;  /* 0x0000000208177211 */ /* 0x000fe200030f0eff */
[----:B------:R-:W3:Y:S01]  /*34530*/  LDL.LU R24, [R1+0x21c] ;  /* 0x00021c0001187983 */ /* 0x000ee20000300800 */
[----:B--2---:R-:W-:Y:S01]  /*34540*/  ISETP.LT.AND P5, PT, R28, UR5, !P0 ;  /* 0x000000051c007c0c */ /* 0x004fe2000c7a1270 */
[----:B------:R-:W-:Y:S01]  /*34550*/  IMAD R3, R27, 0x4, R8 ;  /* 0x000000041b037824 */ /* 0x000fe200078e0208 */
[----:B------:R-:W-:Y:S01]  /*34560*/  ULDC UR5, c[0x0][0x22c] ;  /* 0x00008b0000057ab9 */ /* 0x000fe20000000800 */
[----:B------:R-:W2:Y:S04]  /*34570*/  LDL.LU R28, [R1+0x220] ;  /* 0x00022000011c7983 */ /* 0x000ea80000300800 */
[----:B------:R0:W-:Y:S04]  /*34580*/  @P4 STG.E.U16 desc[UR10][R22.64], R16 ;  /* 0x0000001016004986 */ /* 0x0001e8000c10150a */
[----:B0-----:R-:W3:Y:S01]  /*34590*/  LDL.LU R16, [R1+0x218] ;  /* 0x0002180001107983 */ /* 0x001ee20000300800 */
[----:B------:R-:W-:Y:S01]  /*345a0*/  LEA R20, P6, R3, R0, 0x1 ;  /* 0x0000000003147211 */ /* 0x000fe200078c08ff */
[----:B------:R-:W-:Y:S01]  /*345b0*/  IMAD R8, R27, 0x4, R3 ;  /* 0x000000041b087824 */ /* 0x000fe200078e0203 */
[----:B------:R-:W-:-:S02]  /*345c0*/  PRMT R12, R12, 0x7632, R12 ;  /* 0x000076320c0c7816 */ /* 0x000fc4000000000c */
[----:B------:R-:W-:Y:S01]  /*345d0*/  LEA.HI.X.SX32 R21, R3, R2, 0x1, P6 ;  /* 0x0000000203157211 */ /* 0x000fe200030f0eff */
[----:B------:R-:W-:Y:S01]  /*345e0*/  IMAD R3, R27, 0x4, R8 ;  /* 0x000000041b037824 */ /* 0x000fe200078e0208 */
[----:B------:R-:W-:-:S03]  /*345f0*/  LEA R22, P6, R8, R0, 0x1 ;  /* 0x0000000008167211 */ /* 0x000fc600078c08ff */
[----:B------:R0:W-:Y:S01]  /*34600*/  @P1 STG.E.U16 desc[UR10][R20.64], R12 ;  /* 0x0000000c14001986 */ /* 0x0001e2000c10150a */
[----:B------:R-:W-:Y:S02]  /*34610*/  LEA.HI.X.SX32 R23, R8, R2, 0x1, P6 ;  /* 0x0000000208177211 */ /* 0x000fe400030f0eff */
[----:B------:R-:W-:Y:S01]  /*34620*/  PRMT R8, R4, 0x7632, R8 ;  /* 0x0000763204087816 */ /* 0x000fe20000000008 */
[----:B------:R-:W-:Y:S01]  /*34630*/  IMAD R4, R27, 0x4, R3 ;  /* 0x000000041b047824 */ /* 0x000fe200078e0203 */
[----:B----4-:R-:W-:Y:S01]  /*34640*/  ISETP.LT.AND P4, PT, R25, UR5, !P0 ;  /* 0x0000000519007c0c */ /* 0x010fe2000c781270 */
[----:B------:R-:W-:Y:S01]  /*34650*/  ULDC UR5, c[0x0][0x22c] ;  /* 0x00008b0000057ab9 */ /* 0x000fe20000000800 */
[----:B------:R-:W4:Y:S01]  /*34660*/  LDL.LU R25, [R1+0x224] ;  /* 0x0002240001197983 */ /* 0x000f220000300800 */
[----:B0-----:R-:W-:-:S03]  /*34670*/  LEA R20, P6, R3, R0, 0x1 ;  /* 0x0000000003147211 */ /* 0x001fc600078c08ff */
[----:B------:R0:W-:Y:S01]  /*34680*/  @P3 STG.E.U16 desc[UR10][R22.64], R8 ;  /* 0x0000000816003986 */ /* 0x0001e2000c10150a */
[----:B------:R-:W-:Y:S02]  /*34690*/  LEA.HI.X.SX32 R21, R3, R2, 0x1, P6 ;  /* 0x0000000203157211 */ /* 0x000fe400030f0eff */
[----:B0-----:R-:W-:-:S03]  /*346a0*/  LEA R22, P6, R4, R0, 0x1 ;  /* 0x0000000004167211 */ /* 0x001fc600078c08ff */
[----:B------:R0:W-:Y:S01]  /*346b0*/  @P2 STG.E.U16 desc[UR10][R20.64], R9 ;  /* 0x0000000914002986 */ /* 0x0001e2000c10150a */
[----:B------:R-:W-:-:S05]  /*346c0*/  LEA.HI.X.SX32 R23, R4, R2, 0x1, P6 ;  /* 0x0000000204177211 */ /* 0x000fca00030f0eff */
[----:B------:R1:W-:Y:S01]  /*346d0*/  @P5 STG.E.U16 desc[UR10][R22.64], R17 ;  /* 0x0000001116005986 */ /* 0x0003e2000c10150a */
[----:B-----5:R-:W-:Y:S01]  /*346e0*/  ISETP.LT.AND P1, PT, R26, UR5, !P0 ;  /* 0x000000051a007c0c */ /* 0x020fe2000c721270 */
[----:B------:R-:W-:Y:S02]  /*346f0*/  ULDC UR5, c[0x0][0x22c] ;  /* 0x00008b0000057ab9 */ /* 0x000fe40000000800 */
[----:B------:R-:W5:Y:S01]  /*34700*/  LDL.LU R26, [R1+0x228] ;  /* 0x00022800011a7983 */ /* 0x000f620000300800 */
[----:B---3--:R-:W-:Y:S01]  /*34710*/  ISETP.LT.AND P3, PT, R16, UR5, !P0 ;  /* 0x0000000510007c0c */ /* 0x008fe2000c761270 */
[----:B------:R-:W-:Y:S02]  /*34720*/  ULDC UR5, c[0x0][0x22c] ;  /* 0x00008b0000057ab9 */ /* 0x000fe40000000800 */
[----:B------:R-:W-:Y:S01]  /*34730*/  ISETP.LT.AND P2, PT, R24, UR5, !P0 ;  /* 0x0000000518007c0c */ /* 0x000fe2000c741270 */
[----:B------:R-:W-:Y:S02]  /*34740*/  ULDC UR5, c[0x0][0x22c] ;  /* 0x00008b0000057ab9 */ /* 0x000fe40000000800 */
[----:B--2---:R-:W-:Y:S01]  /*34750*/  ISETP.LT.AND P5, PT, R28, UR5, !P0 ;  /* 0x000000051c007c0c */ /* 0x004fe2000c7a1270 */
[----:B------:R-:W-:Y:S01]  /*34760*/  IMAD R3, R27, 0x4, R4 ;  /* 0x000000041b037824 */ /* 0x000fe200078e0204 */
[----:B------:R-:W2:Y:S01]  /*34770*/  LDL.LU R28, [R1+0x22c] ;  /* 0x00022c00011c7983 */ /* 0x000ea20000300800 */
[----:B------:R-:W-:-:S02]  /*34780*/  ULDC UR5, c[0x0][0x22c] ;  /* 0x00008b0000057ab9 */ /* 0x000fc40000000800 */
[----:B------:R-:W-:Y:S01]  /*34790*/  IMAD R4, R27, 0x4, R3 ;  /* 0x000000041b047824 */ /* 0x000fe200078e0203 */
[----:B0-----:R-:W-:-:S04]  /*347a0*/  LEA R20, P6, R3, R0, 0x1 ;  /* 0x0000000003147211 */ /* 0x001fc800078c08ff */
[----:B------:R-:W-:Y:S01]  /*347b0*/  LEA.HI.X.SX32 R21, R3, R2, 0x1, P6 ;  /* 0x0000000203157211 */ /* 0x000fe200030f0eff */
[----:B------:R-:W-:Y:S01]  /*347c0*/  IMAD R3, R27, 0x4, R4 ;  /* 0x000000041b037824 */ /* 0x000fe200078e0204 */
[----:B-1----:R-:W-:-:S04]  /*347d0*/  LEA R22, P6, R4, R0, 0x1 ;  /* 0x0000000004167211 */ /* 0x002fc800078c08ff */
[----:B------:R-:W-:Y:S02]  /*347e0*/  LEA.HI.X.SX32 R23, R4, R2, 0x1, P6 ;  /* 0x0000000204177211 */ /* 0x000fe400030f0eff */
[----:B------:R-:W-:Y:S02]  /*347f0*/  LEA R8, P6, R3, R0, 0x1 ;  /* 0x0000000003087211 */ /* 0x000fe400078c08ff */
[----:B------:R-:W-:Y:S02]  /*34800*/  PRMT R4, R9, 0x7632, R4 ;  /* 0x0000763209047816 */ /* 0x000fe40000000004 */
[----:B------:R-:W-:Y:S01]  /*34810*/  LEA.HI.X.SX32 R9, R3, R2, 0x1, P6 ;  /* 0x0000000203097211 */ /* 0x000fe200030f0eff */
[----:B------:R0:W-:Y:S04]  /*34820*/  @P4 STG.E.U16 desc[UR10][R20.64], R13 ;  /* 0x0000000d14004986 */ /* 0x0001e8000c10150a */
[----:B------:R1:W-:Y:S04]  /*34830*/  @P1 STG.E.U16 desc[UR10][R22.64], R5 ;  /* 0x0000000516001986 */ /* 0x0003e8000c10150a */
[----:B------:R3:W-:Y:S01]  /*34840*/  @P3 STG.E.U16 desc[UR10][R8.64], R4 ;  /* 0x0000000408003986 */ /* 0x0007e2000c10150a */
[----:B------:R-:W-:Y:S01]  /*34850*/  PRMT R17, R17, 0x7632, R17 ;  /* 0x0000763211117816 */ /* 0x000fe20000000011 */
[----:B0-----:R-:W0:Y:S02]  /*34860*/  LDC R21, c[0x0][0x248] ;  /* 0x00009200ff157b82 */ /* 0x001e240000000800 */
[----:B-1----:R-:W2:Y:S01]  /*34870*/  LDL.LU R23, [R1+0x230] ;  /* 0x0002300001177983 */ /* 0x002ea20000300800 */
[----:B---3--:R-:W-:-:S03]  /*34880*/  IMAD R9, R27, 0x4, R3 ;  /* 0x000000041b097824 */ /* 0x008fc600078e0203 */
[----:B------:R-:W3:Y:S01]  /*34890*/  LDL.LU R24, [R1+0x234] ;  /* 0x0002340001187983 */ /* 0x000ee20000300800 */
[----:B----4-:R-:W-:Y:S01]  /*348a0*/  ISETP.LT.AND P4, PT, R25, UR5, !P0 ;  /* 0x0000000519007c0c */ /* 0x010fe2000c781270 */
[----:B------:R-:W-:Y:S01]  /*348b0*/  ULDC UR5, c[0x0][0x22c] ;  /* 0x00008b0000057ab9 */ /* 0x000fe20000000800 */
[----:B------:R-:W-:Y:S01]  /*348c0*/  IMAD R3, R27, 0x4, R9 ;  /* 0x000000041b037824 */ /* 0x000fe200078e0209 */
[C---:B------:R-:W-:Y:S01]  /*348d0*/  LEA R8, P3, R9.reuse, R0, 0x1 ;  /* 0x0000000009087211 */ /* 0x040fe200078608ff */
[----:B------:R-:W4:Y:S01]  /*348e0*/  LDL.LU R27, [R1+0x238] ;  /* 0x00023800011b7983 */ /* 0x000f220000300800 */
[----:B------:R-:W1:Y:S02]  /*348f0*/  LDC R20, c[0x0][0x248] ;  /* 0x00009200ff147b82 */ /* 0x000e640000000800 */
[----:B------:R-:W-:-:S05]  /*34900*/  LEA.HI.X.SX32 R9, R9, R2, 0x1, P3 ;  /* 0x0000000209097211 */ /* 0x000fca00018f0eff */
[----:B------:R5:W-:Y:S01]  /*34910*/  @P2 STG.E.U16 desc[UR10][R8.64], R17 ;  /* 0x0000001108002986 */ /* 0x000be2000c10150a */
[----:B------:R-:W3:Y:S01]  /*34920*/  LDC R22, c[0x0][0x248] ;  /* 0x00009200ff167b82 */ /* 0x000ee20000000800 */
[----:B-----5:R-:W-:Y:S01]  /*34930*/  ISETP.LT.AND P1, PT, R26, UR5, !P0 ;  /* 0x000000051a007c0c */ /* 0x020fe2000c721270 */
[----:B------:R-:W-:Y:S01]  /*34940*/  VIADD R16, R29, 0x13c ;  /* 0x0000013c1d107836 */ /* 0x000fe20000000000 */
[----:B------:R-:W5:Y:S01]  /*34950*/  LDL.LU R26, [R1+0x23c] ;  /* 0x00023c00011a7983 */ /* 0x000f620000300800 */
[----:B------:R-:W-:-:S04]  /*34960*/  LEA R12, P6, R3, R0, 0x1 ;  /* 0x00000000030c7211 */ /* 0x000fc800078c08ff */
[----:B------:R-:W4:Y:S01]  /*34970*/  LDC R17, c[0x0][0x248] ;  /* 0x00009200ff117b82 */ /* 0x000f220000000800 */
[----:B------:R-:W-:Y:S01]  /*34980*/  PRMT R4, R13, 0x7632, R4 ;  /* 0x000076320d047816 */ /* 0x000fe20000000004 */
[----:B------:R-:W5:Y:S01]  /*34990*/  LDL.LU R25, [R1+0x240] ;  /* 0x0002400001197983 */ /* 0x000f620000300800 */
[----:B------:R-:W-:Y:S01]  /*349a0*/  ULDC UR5, c[0x0][0x248] ;  /* 0x0000920000057ab9 */ /* 0x000fe20000000800 */
[----:B--2---:R-:W-:Y:S02]  /*349b0*/  ISETP.LT.AND P2, PT, R28, UR7, !P0 ;  /* 0x000000071c007c0c */ /* 0x004fe4000c741270 */
[----:B------:R-:W2:Y:S01]  /*349c0*/  LDL.LU R28, [R1+0x244] ;  /* 0x00024400011c7983 */ /* 0x000ea20000300800 */
[C---:B------:R-:W-:Y:S01]  /*349d0*/  ISETP.LT.AND P3, PT, R16.reuse, UR6, !P0 ;  /* 0x0000000610007c0c */ /* 0x040fe2000c761270 */
[----:B------:R-:W-:Y:S01]  /*349e0*/  IMAD R16, R16, UR5, RZ ;  /* 0x0000000510107c24 */ /* 0x000fe2000f8e02ff */
[----:B------:R-:W-:Y:S01]  /*349f0*/  LEA.HI.X.SX32 R13, R3, R2, 0x1, P6 ;  /* 0x00000002030d7211 */ /* 0x000fe200030f0eff */
[----:B0-----:R-:W-:Y:S01]  /*34a00*/  IMAD R3, R21, 0x8, R3 ;  /* 0x0000000815037824 */ /* 0x001fe200078e0203 */
[----:B------:R-:W-:Y:S01]  /*34a10*/  ULDC UR5, c[0x0][0x22c] ;  /* 0x00008b0000057ab9 */ /* 0x000fe20000000800 */
[----:B------:R-:W-:-:S02]  /*34a20*/  ULDC UR6, c[0x0][0x22c] ;  /* 0x00008b0000067ab9 */ /* 0x000fc40000000800 */
[----:B------:R0:W-:Y:S01]  /*34a30*/  @P5 STG.E.U16 desc[UR10][R12.64], R4 ;  /* 0x000000040c005986 */ /* 0x0001e2000c10150a */
[----:B------:R-:W-:-:S04]  /*34a40*/  LEA R8, P6, R3, R0, 0x1 ;  /* 0x0000000003087211 */ /* 0x000fc800078c08ff */
[----:B------:R-:W-:Y:S01]  /*34a50*/  LEA.HI.X.SX32 R9, R3, R2, 0x1, P6 ;  /* 0x0000000203097211 */ /* 0x000fe200030f0eff */
[----:B-1----:R-:W-:Y:S02]  /*34a60*/  IMAD R3, R20, 0x4, R3 ;  /* 0x0000000414037824 */ /* 0x002fe400078e0203 */
[----:B------:R-:W1:Y:S01]  /*34a70*/  LDC R20, c[0x0][0x248] ;  /* 0x00009200ff147b82 */ /* 0x000e620000000800 */
[C---:B0-----:R-:W-:Y:S02]  /*34a80*/  LEA R4, P5, R16.reuse, R0, 0x1 ;  /* 0x0000000010047211 */ /* 0x041fe400078a08ff */
[----:B------:R-:W-:Y:S02]  /*34a90*/  PRMT R12, R5, 0x7632, R12 ;  /* 0x00007632050c7816 */ /* 0x000fe4000000000c */
[----:B------:R-:W-:-:S03]  /*34aa0*/  LEA.HI.X.SX32 R5, R16, R2, 0x1, P5 ;  /* 0x0000000210057211 */ /* 0x000fc600028f0eff */
[----:B------:R-:W0:Y:S02]  /*34ab0*/  LDC R13, c[0x0][0x248] ;  /* 0x00009200ff0d7b82 */ /* 0x000e240000000800 */
[----:B------:R3:W-:Y:S04]  /*34ac0*/  @P3 STG.E.U16 desc[UR10][R4.64], R12 ;  /* 0x0000000c04003986 */ /* 0x0007e8000c10150a */
[----:B------:R4:W-:Y:S02]  /*34ad0*/  @P4 STG.E.U16 desc[UR10][R8.64], R10 ;  /* 0x0000000a08004986 */ /* 0x0009e4000c10150a */
[----:B------:R-:W1:Y:S01]  /*34ae0*/  LDC R16, c[0x0][0x248] ;  /* 0x00009200ff107b82 */ /* 0x000e620000000800 */
[----:B------:R-:W-:Y:S01]  /*34af0*/  ISETP.LT.AND P5, PT, R23, UR5, !P0 ;  /* 0x0000000517007c0c */ /* 0x000fe2000c7a1270 */
[----:B------:R-:W-:-:S02]  /*34b00*/  ULDC UR5, c[0x0][0x22c] ;  /* 0x00008b0000057ab9 */ /* 0x000fc40000000800 */
[----:B---3--:R-:W-:Y:S01]  /*34b10*/  ISETP.LT.AND P3, PT, R24, UR5, !P0 ;  /* 0x0000000518007c0c */ /* 0x008fe2000c761270 */
[----:B------:R-:W-:Y:S01]  /*34b20*/  ULDC UR5, c[0x0][0x22c] ;  /* 0x00008b0000057ab9 */ /* 0x000fe20000000800 */
[----:B------:R-:W-:Y:S02]  /*34b30*/  LEA R4, P6, R3, R0, 0x1 ;  /* 0x0000000003047211 */ /* 0x000fe400078c08ff */
[----:B------:R-:W3:Y:S01]  /*34b40*/  LDC R12, c[0x0][0x248] ;  /* 0x00009200ff0c7b82 */ /* 0x000ee20000000800 */
[----:B----4-:R-:W-:Y:S01]  /*34b50*/  IMAD R9, R22, 0x4, R3 ;  /* 0x0000000416097824 */ /* 0x010fe200078e0203 */
[----:B------:R-:W-:Y:S01]  /*34b60*/  ISETP.LT.AND P4, PT, R27, UR5, !P0 ;  /* 0x000000051b007c0c */ /* 0x000fe2000c781270 */
[----:B------:R-:W-:Y:S01]  /*34b70*/  ULDC UR5, c[0x0][0x22c] ;  /* 0x00008b0000057ab9 */ /* 0x000fe20000000800 */
[----:B------:R-:W4:Y:S01]  /*34b80*/  LDL.LU R27, [R1+0x248] ;  /* 0x00024800011b7983 */ /* 0x000f220000300800 */
[----:B------:R-:W-:Y:S01]  /*34b90*/  LEA.HI.X.SX32 R5, R3, R2, 0x1, P6 ;  /* 0x0000000203057211 */ /* 0x000fe200030f0eff */
[----:B------:R-:W-:Y:S01]  /*34ba0*/  IMAD R3, R17, 0x4, R9 ;  /* 0x0000000411037824 */ /* 0x000fe200078e0209 */
[----:B------:R-:W-:-:S03]  /*34bb0*/  LEA R8, P6, R9, R0, 0x1 ;  /* 0x0000000009087211 */ /* 0x000fc600078c08ff */
[----:B------:R0:W-:Y:S01]  /*34bc0*/  @P1 STG.E.U16 desc[UR10][R4.64], R18 ;  /* 0x0000001204001986 */ /* 0x0001e2000c10150a */
[----:B------:R-:W-:Y:S02]  /*34bd0*/  LEA.HI.X.SX32 R9, R9, R2, 0x1, P6 ;  /* 0x0000000209097211 */ /* 0x000fe400030f0eff */
[----:B0-----:R-:W-:-:S04]  /*34be0*/  LEA R4, P6, R3, R0, 0x1 ;  /* 0x0000000003047211 */ /* 0x001fc800078c08ff */
[----:B------:R-:W-:Y:S02]  /*34bf0*/  LEA.HI.X.SX32 R5, R3, R2, 0x1, P6 ;  /* 0x0000000203057211 */ /* 0x000fe400030f0eff */
[----:B-----5:R-:W-:Y:S01]  /*34c00*/  ISETP.LT.AND P1, PT, R26, UR5, !P0 ;  /* 0x000000051a007c0c */ /* 0x020fe2000c721270 */
[----:B---3--:R-:W-:Y:S01]  /*34c10*/  IMAD R3, R12, 0x4, R3 ;  /* 0x000000040c037824 */ /* 0x008fe200078e0203 */
[----:B------:R-:W3:Y:S01]  /*34c20*/  LDL.LU R26, [R1+0x24c] ;  /* 0x00024c00011a7983 */ /* 0x000ee20000300800 */
[----:B------:R-:W-:Y:S01]  /*34c30*/  PRMT R10, R10, 0x7632, R10 ;  /* 0x000076320a0a7816 */ /* 0x000fe2000000000a */
[----:B------:R-:W-:Y:S01]  /*34c40*/  ULDC UR5, c[0x0][0x22c] ;  /* 0x00008b0000057ab9 */ /* 0x000fe20000000800 */
[----:B------:R-:W-:Y:S01]  /*34c50*/  PRMT R18, R18, 0x7632, R18 ;  /* 0x0000763212127816 */ /* 0x000fe20000000012 */
[----:B------:R0:W-:Y:S01]  /*34c60*/  @P2 STG.E.U16 desc[UR10][R8.64], R14 ;  /* 0x0000000e08002986 */ /* 0x0001e2000c10150a */
[----:B------:R-:W5:Y:S01]  /*34c70*/  LDC R12, c[0x0][0x248] ;  /* 0x00009200ff0c7b82 */ /* 0x000f620000000800 */
[----:B--2---:R-:W-:-:S02]  /*34c80*/  ISETP.LT.AND P6, PT, R28, UR6, !P0 ;  /* 0x000000061c007c0c */ /* 0x004fc4000c7c1270 */
[----:B------:R2:W-:Y:S01]  /*34c90*/  @P5 STG.E.U16 desc[UR10][R4.64], R6 ;  /* 0x0000000604005986 */ /* 0x0005e2000c10150a */
[----:B0-----:R-:W-:Y:S01]  /*34ca0*/  IMAD R9, R13, 0x4, R3 ;  /* 0x000000040d097824 */ /* 0x001fe200078e0203 */
[----:B------:R-:W-:Y:S01]  /*34cb0*/  ISETP.LT.AND P2, PT, R25, UR5, !P0 ;  /* 0x0000000519007c0c */ /* 0x000fe2000c741270 */
[----:B------:R-:W-:Y:S01]  /*34cc0*/  ULDC UR5, c[0x0][0x22c] ;  /* 0x00008b0000057ab9 */ /* 0x000fe20000000800 */
[----:B------:R-:W5:Y:S01]  /*34cd0*/  LDL.LU R28, [R1+0x250] ;  /* 0x00025000011c7983 */ /* 0x000f620000300800 */
[----:B------:R-:W-:Y:S01]  /*34ce0*/  PRMT R14, R14, 0x7632, R14 ;  /* 0x000076320e0e7816 */ /* 0x000fe2000000000e */
[----:B------:R-:W0:Y:S01]  /*34cf0*/  LDC R13, c[0x0][0x248] ;  /* 0x00009200ff0d7b82 */ /* 0x000e220000000800 */
[----:B------:R-:W-:Y:S01]  /*34d00*/  ULDC UR6, c[0x0][0x22c] ;  /* 0x00008b0000067ab9 */ /* 0x000fe20000000800 */
[----:B------:R-:W5:Y:S01]  /*34d10*/  LDL.LU R23, [R1+0x254] ;  /* 0x0002540001177983 */ /* 0x000f620000300800 */
[----:B--2---:R-:W-:-:S04]  /*34d20*/  LEA R4, P5, R3, R0, 0x1 ;  /* 0x0000000003047211 */ /* 0x004fc800078a08ff */
[----:B------:R-:W-:Y:S01]  /*34d30*/  LEA.HI.X.SX32 R5, R3, R2, 0x1, P5 ;  /* 0x0000000203057211 */ /* 0x000fe200028f0eff */
[----:B-1----:R-:W-:Y:S01]  /*34d40*/  IMAD R3, R20, 0x4, R9 ;  /* 0x0000000414037824 */ /* 0x002fe200078e0209 */
[----:B------:R-:W-:-:S03]  /*34d50*/  LEA R8, P5, R9, R0, 0x1 ;  /* 0x0000000009087211 */ /* 0x000fc600078a08ff */
[----:B------:R1:W-:Y:S01]  /*34d60*/  @P3 STG.E.U16 desc[UR10][R4.64], R10 ;  /* 0x0000000a04003986 */ /* 0x0003e2000c10150a */
[----:B------:R-:W-:-:S05]  /*34d70*/  LEA.HI.X.SX32 R9, R9, R2, 0x1, P5 ;  /* 0x0000000209097211 */ /* 0x000fca00028f0eff */
[----:B------:R0:W-:Y:S01]  /*34d80*/  @P4 STG.E.U16 desc[UR10][R8.64], R18 ;  /* 0x0000001208004986 */ /* 0x0001e2000c10150a */
[C---:B-1----:R-:W-:Y:S01]  /*34d90*/  LEA R4, P5, R3.reuse, R0, 0x1 ;  /* 0x0000000003047211 */ /* 0x042fe200078a08ff */
[----:B------:R-:W1:Y:S03]  /*34da0*/  LDC R10, c[0x0][0x248] ;  /* 0x00009200ff0a7b82 */ /* 0x000e660000000800 */
[----:B------:R-:W-:Y:S02]  /*34db0*/  LEA.HI.X.SX32 R5, R3, R2, 0x1, P5 ;  /* 0x0000000203057211 */ /* 0x000fe400028f0eff */
[----:B----4-:R-:W-:Y:S01]  /*34dc0*/  ISETP.LT.AND P3, PT, R27, UR5, !P0 ;  /* 0x000000051b007c0c */ /* 0x010fe2000c761270 */
[----:B------:R-:W-:Y:S01]  /*34dd0*/  ULDC UR5, c[0x0][0x22c] ;  /* 0x00008b0000057ab9 */ /* 0x000fe20000000800 */
[----:B------:R-:W2:Y:S04]  /*34de0*/  LDL.LU R27, [R1+0x258] ;  /* 0x00025800011b7983 */ /* 0x000ea80000300800 */
[----:B------:R-:W4:Y:S04]  /*34df0*/  LDL.LU R24, [R1+0x25c] ;  /* 0x00025c0001187983 */ /* 0x000f280000300800 */
[----:B------:R-:W4:Y:S04]  /*34e00*/  LDL.LU R25, [R1+0x260] ;  /* 0x0002600001197983 */ /* 0x000f280000300800 */
[----:B------:R0:W-:Y:S01]  /*34e10*/  @P1 STG.E.U16 desc[UR10][R4.64], R14 ;  /* 0x0000000e04001986 */ /* 0x0001e2000c10150a */
[----:B---3--:R-:W-:Y:S01]  /*34e20*/  ISETP.LT.AND P4, PT, R26, UR5, !P0 ;  /* 0x000000051a007c0c */ /* 0x008fe2000c781270 */
[----:B------:R-:W-:-:S02]  /*34e30*/  ULDC UR5, c[0x0][0x22c] ;  /* 0x00008b0000057ab9 */ /* 0x000fc40000000800 */
[----:B------:R-:W3:Y:S01]  /*34e40*/  LDL.LU R26, [R1+0x264] ;  /* 0x00026400011a7983 */ /* 0x000ee20000300800 */
[----:B-----5:R-:W-:Y:S01]  /*34e50*/  ISETP.LT.AND P1, PT, R28, UR5, !P0 ;  /* 0x000000051c007c0c */ /* 0x020fe2000c721270 */
[----:B------:R-:W-:Y:S02]  /*34e60*/  IMAD R3, R12, 0x4, R3 ;  /* 0x000000040c037824 */ /* 0x000fe400078e0203 */
[----:B------:R-:W5:Y:S01]  /*34e70*/  LDL.LU R28, [R1+0x268] ;  /* 0x00026800011c7983 */ /* 0x000f620000300800 */
[----:B------:R-:W2:Y:S01]  /*34e80*/  LDC R12, c[0x0][0x248] ;  /* 0x00009200ff0c7b82 */ /* 0x000ea20000000800 */
[----:B------:R-:W-:Y:S01]  /*34e90*/  PRMT R6, R6, 0x7632, R6 ;  /* 0x0000763206067816 */ /* 0x000fe20000000006 */
[----:B0-----:R-:W-:Y:S01]  /*34ea0*/  IMAD R9, R13, 0x4, R3 ;  /* 0x000000040d097824 */ /* 0x001fe200078e0203 */
[----:B------:R-:W-:Y:S01]  /*34eb0*/  LEA R4, P5, R3, R0, 0x1 ;  /* 0x0000000003047211 */ /* 0x000fe200078a08ff */
[----:B------:R-:W-:-:S03]  /*34ec0*/  ULDC UR5, c[0x0][0x22c] ;  /* 0x00008b0000057ab9 */ /* 0x000fc60000000800 */
[----:B------:R-:W-:Y:S01]  /*34ed0*/  LEA.HI.X.SX32 R5, R3, R2, 0x1, P5 ;  /* 0x0000000203057211 */ /* 0x000fe200028f0eff */
[----:B------:R-:W0:Y:S01]  /*34ee0*/  LDC R13, c[0x0][0x248] ;  /* 0x00009200ff0d7b82 */ /* 0x000e220000000800 */
[C---:B------:R-:W-:Y:S01]  /*34ef0*/  LEA R8, P5, R9.reuse, R0, 0x1 ;  /* 0x0000000009087211 */ /* 0x040fe200078a08ff */
[----:B------:R-:W-:Y:S02]  /*34f00*/  IMAD R3, R16, 0x4, R9 ;  /* 0x0000000410037824 */ /* 0x000fe400078e0209 */
[----:B------:R1:W-:Y:S01]  /*34f10*/  @P2 STG.E.U16 desc[UR10][R4.64], R6 ;  /* 0x0000000604002986 */ /* 0x0003e2000c10150a */
[----:B------:R-:W-:Y:S02]  /*34f20*/  LEA.HI.X.SX32 R9, R9, R2, 0x1, P5 ;  /* 0x0000000209097211 */ /* 0x000fe400028f0eff */
[----:B-1----:R-:W-:-:S04]  /*34f30*/  LEA R4, P5, R3, R0, 0x1 ;  /* 0x0000000003047211 */ /* 0x002fc800078a08ff */
[----:B------:R-:W-:Y:S01]  /*34f40*/  LEA.HI.X.SX32 R5, R3, R2, 0x1, P5 ;  /* 0x0000000203057211 */ /* 0x000fe200028f0eff */
[----:B------:R-:W-:Y:S01]  /*34f50*/  IMAD R3, R10, 0x4, R3 ;  /* 0x000000040a037824 */ /* 0x000fe200078e0203 */
[----:B------:R1:W-:Y:S01]  /*34f60*/  @P6 STG.E.U16 desc[UR10][R8.64], R11 ;  /* 0x0000000b08006986 */ /* 0x0003e2000c10150a */
[----:B------:R-:W-:Y:S01]  /*34f70*/  ISETP.LT.AND P2, PT, R23, UR5, !P0 ;  /* 0x0000000517007c0c */ /* 0x000fe2000c741270 */
[----:B------:R-:W-:Y:S01]  /*34f80*/  ULDC UR5, c[0x0][0x22c] ;  /* 0x00008b0000057ab9 */ /* 0x000fe20000000800 */
[----:B--2---:R-:W-:Y:S01]  /*34f90*/  IMAD R6, R12, 0x4, R3 ;  /* 0x000000040c067824 */ /* 0x004fe200078e0203 */
[----:B------:R2:W-:Y:S01]  /*34fa0*/  @P3 STG.E.U16 desc[UR10][R4.64], R19 ;  /* 0x0000001304003986 */ /* 0x0005e2000c10150a */
[----:B------:R-:W4:Y:S01]  /*34fb0*/  LDC R10, c[0x0][0x248] ;  /* 0x00009200ff0a7b82 */ /* 0x000f220000000800 */
[----:B------:R-:W-:Y:S01]  /*34fc0*/  ISETP.LT.AND P5, PT, R27, UR5, !P0 ;  /* 0x000000051b007c0c */ /* 0x000fe2000c7a1270 */
[----:B------:R-:W-:-:S06]  /*34fd0*/  ULDC UR5, c[0x0][0x22c] ;  /* 0x00008b0000057ab9 */ /* 0x000fcc0000000800 */
[----:B------:R-:W4:Y:S01]  /*34fe0*/  LDC R12, c[0x0][0x248] ;  /* 0x00009200ff0c7b82 */ /* 0x000f220000000800 */
[----:B-1----:R-:W-:Y:S01]  /*34ff0*/  PRMT R11, R11, 0x7632, R11 ;  /* 0x000076320b0b7816 */ /* 0x002fe2000000000b */
[----:B------:R-:W5:Y:S01]  /*35000*/  LDL.LU R27, [R1+0x1dc] ;  /* 0x0001dc00011b7983 */ /* 0x000f620000300800 */
[----:B--2---:R-:W-:-:S04]  /*35010*/  LEA R4, P6, R3, R0, 0x1 ;  /* 0x0000000003047211 */ /* 0x004fc800078c08ff */
[----:B------:R-:W-:Y:S02]  /*35020*/  LEA.HI.X.SX32 R5, R3, R2, 0x1, P6 ;  /* 0x0000000203057211 */ /* 0x000fe400030f0eff */
[----:B------:R-:W-:Y:S01]  /*35030*/  LEA R8, P6, R6, R0, 0x1 ;  /* 0x0000000006087211 */ /* 0x000fe200078c08ff */
[----:B0-----:R-:W-:Y:S01]  /*35040*/  IMAD R3, R13, 0x4, R6 ;  /* 0x000000040d037824 */ /* 0x001fe200078e0206 */
[----:B----4-:R-:W-:Y:S01]  /*35050*/  ISETP.LT.AND P3, PT, R24, UR5, !P0 ;  /* 0x0000000518007c0c */ /* 0x010fe2000c761270 */
[----:B------:R-:W-:Y:S01]  /*35060*/  ULDC UR5, c[0x0][0x22c] ;  /* 0x00008b0000057ab9 */ /* 0x000fe20000000800 */
[----:B------:R-:W-:Y:S01]  /*35070*/  LEA.HI.X.SX32 R9, R6, R2, 0x1, P6 ;  /* 0x0000000206097211 */ /* 0x000fe200030f0eff */
[----:B------:R0:W-:Y:S01]  /*35080*/  @P4 STG.E.U16 desc[UR10][R4.64], R15 ;  /* 0x0000000f04004986 */ /* 0x0001e2000c10150a */
[----:B------:R-:W-:Y:S01]  /*35090*/  ISETP.LT.AND P4, PT, R25, UR5, !P0 ;  /* 0x0000000519007c0c */ /* 0x000fe2000c781270 */
[----:B------:R-:W-:Y:S01]  /*350a0*/  ULDC UR5, c[0x0][0x22c] ;  /* 0x00008b0000057ab9 */ /* 0x000fe20000000800 */
[----:B------:R-:W1:Y:S01]  /*350b0*/  LDC R24, c[0x0][0x248] ;  /* 0x00009200ff187b82 */ /* 0x000e620000000800 */
[----:B------:R-:W-:Y:S01]  /*350c0*/  @P1 STG.E.U16 desc[UR10][R8.64], R7 ;  /* 0x0000000708001986 */ /* 0x000fe2000c10150a */
[----:B0-----:R-:W-:-:S04]  /*350d0*/  LEA R4, P6, R3, R0, 0x1 ;  /* 0x0000000003047211 */ /* 0x001fc800078c08ff */
[----:B------:R-:W-:Y:S01]  /*350e0*/  LEA.HI.X.SX32 R5, R3, R2, 0x1, P6 ;  /* 0x0000000203057211 */ /* 0x000fe200030f0eff */
[----:B------:R-:W0:Y:S01]  /*350f0*/  S2R R25, SR_TID.X ;  /* 0x0000000000197919 */ /* 0x000e220000002100 */
[----:B------:R-:W-:-:S03]  /*35100*/  IMAD R3, R10, 0x4, R3 ;  /* 0x000000040a037824 */ /* 0x000fc600078e0203 */
[----:B------:R2:W-:Y:S01]  /*35110*/  @P2 STG.E.U16 desc[UR10][R4.64], R11 ;  /* 0x0000000b04002986 */ /* 0x0005e2000c10150a */
[----:B------:R-:W-:Y:S01]  /*35120*/  PRMT R19, R19, 0x7632, R19 ;  /* 0x0000763213137816 */ /* 0x000fe20000000013 */
[----:B------:R-:W-:Y:S01]  /*35130*/  VIADD R6, R29, 0x17c ;  /* 0x0000017c1d067836 */ /* 0x000fe20000000000 */
[----:B--2---:R-:W-:-:S04]  /*35140*/  LEA R4, P2, R3, R0, 0x1 ;  /* 0x0000000003047211 */ /* 0x004fc800078408ff */
[----:B------:R-:W-:Y:S01]  /*35150*/  LEA.HI.X.SX32 R5, R3, R2, 0x1, P2 ;  /* 0x0000000203057211 */ /* 0x000fe200010f0eff */
[----:B------:R-:W-:Y:S01]  /*35160*/  IMAD R3, R12, 0x4, R3 ;  /* 0x000000040c037824 */ /* 0x000fe200078e0203 */
[----:B0-----:R-:W-:-:S03]  /*35170*/  LOP3.LUT R25, R25, 0x1f, RZ, 0xc0, !PT ;  /* 0x0000001f19197812 */ /* 0x001fc600078ec0ff */
[----:B------:R0:W-:Y:S01]  /*35180*/  @P5 STG.E.U16 desc[UR10][R4.64], R19 ;  /* 0x0000001304005986 */ /* 0x0001e2000c10150a */
[----:B------:R-:W-:Y:S02]  /*35190*/  PRMT R7, R15, 0x7632, R7 ;  /* 0x000076320f077816 */ /* 0x000fe40000000007 */
[----:B0-----:R-:W-:-:S04]  /*351a0*/  LEA R4, P2, R3, R0, 0x1 ;  /* 0x0000000003047211 */ /* 0x001fc800078408ff */
[----:B------:R-:W-:Y:S02]  /*351b0*/  LEA.HI.X.SX32 R5, R3, R2, 0x1, P2 ;  /* 0x0000000203057211 */ /* 0x000fe400010f0eff */
[----:B------:R-:W-:Y:S01]  /*351c0*/  ISETP.LT.AND P2, PT, R6, UR6, !P0 ;  /* 0x0000000606007c0c */ /* 0x000fe2000c741270 */
[----:B-1----:R-:W-:Y:S01]  /*351d0*/  IMAD R3, R24, 0x8, R3 ;  /* 0x0000000818037824 */ /* 0x002fe200078e0203 */
[----:B------:R-:W-:Y:S01]  /*351e0*/  ULDC UR6, c[0x0][0x22c] ;  /* 0x00008b0000067ab9 */ /* 0x000fe20000000800 */
[----:B------:R0:W-:Y:S02]  /*351f0*/  @P3 STG.E.U16 desc[UR10][R4.64], R7 ;  /* 0x0000000704003986 */ /* 0x0001e4000c10150a */
[----:B0-----:R-:W-:Y:S02]  /*35200*/  PRMT R7, R7, 0x7632, R7 ;  /* 0x0000763207077816 */ /* 0x001fe40000000007 */
[----:B---3--:R-:W-:Y:S01]  /*35210*/  ISETP.LT.AND P1, PT, R26, UR5, !P0 ;  /* 0x000000051a007c0c */ /* 0x008fe2000c721270 */
[----:B------:R-:W-:Y:S01]  /*35220*/  ULDC UR5, c[0x0][0x22c] ;  /* 0x00008b0000057ab9 */ /* 0x000fe20000000800 */
[----:B------:R-:W2:Y:S01]  /*35230*/  LDL.LU R26, [R1+0x270] ;  /* 0x00027000011a7983 */ /* 0x000ea20000300800 */
[----:B-----5:R-:W-:Y:S01]  /*35240*/  ISETP.LT.AND P6, PT, R28, UR5, !P0 ;  /* 0x000000051c007c0c */ /* 0x020fe2000c7c1270 */
[----:B------:R-:W-:Y:S01]  /*35250*/  ULDC UR5, c[0x0][0x248] ;  /* 0x0000920000057ab9 */ /* 0x000fe20000000800 */
[----:B------:R-:W0:Y:S01]  /*35260*/  S2R R28, SR_TID.X ;  /* 0x00000000001c7919 */ /* 0x000e220000002100 */
[----:B------:R-:W-:Y:S01]  /*35270*/  IMAD R6, R6, UR5, RZ ;  /* 0x0000000506067c24 */ /* 0x000fe2000f8e02ff */
[----:B------:R-:W-:Y:S01]  /*35280*/  ULDC UR5, c[0x0][0x22c] ;  /* 0x00008b0000057ab9 */ /* 0x000fe20000000800 */
[----:B0-----:R-:W-:-:S05]  /*35290*/  IMAD.SHL.U32 R23, R28, 0x200, RZ ;  /* 0x000002001c177824 */ /* 0x001fca00078e00ff */
[----:B------:R-:W-:-:S05]  /*352a0*/  LOP3.LUT R23, R23, 0xc00, RZ, 0xc0, !PT ;  /* 0x00000c0017177812 */ /* 0x000fca00078ec0ff */
[----:B------:R-:W-:Y:S02]  /*352b0*/  IMAD R23, R25, 0x10, R23 ;  /* 0x0000001019177824 */ /* 0x000fe400078e0217 */
[----:B------:R-:W0:Y:S01]  /*352c0*/  LDC R25, c[0x0][0x248] ;  /* 0x00009200ff197b82 */ /* 0x000e220000000800 */
[----:B------:R-:W-:Y:S02]  /*352d0*/  LDS.128 R12, [R27+UR4] ;  /* 0x000000041b0c7984 */ /* 0x000fe40008000c00 */
[----:B------:R-:W-:Y:S02]  /*352e0*/  LOP3.LUT R23, R23, 0x20, R28, 0x78, !PT ;  /* 0x0000002017177812 */ /* 0x000fe400078e781c */
[----:B------:R-:W-:-:S03]  /*352f0*/  LEA R4, P3, R6, R0, 0x1 ;  /* 0x0000000006047211 */ /* 0x000fc600078608ff */
[----:B------:R-:W1:Y:S01]  /*35300*/  LDS.128 R8, [R23+UR4] ;  /* 0x0000000417087984 */ /* 0x000e620008000c00 */
[----:B------:R-:W-:Y:S01]  /*35310*/  LEA.HI.X.SX32 R5, R6, R2, 0x1, P3 ;  /* 0x0000000206057211 */ /* 0x000fe200018f0eff */
[----:B------:R-:W3:Y:S02]  /*35320*/  LDC R28, c[0x0][0x248] ;  /* 0x00009200ff1c7b82 */ /* 0x000ee40000000800 */
[----:B------:R-:W4:Y:S04]  /*35330*/  LDS.128 R16, [R23+UR4+0x200] ;  /* 0x0002000417107984 */ /* 0x000f280008000c00 */
[----:B------:R5:W-:Y:S01]  /*35340*/  @P2 STG.E.U16 desc[UR10][R4.64], R7 ;  /* 0x0000000704002986 */ /* 0x000be2000c10150a */
[----:B0-----:R-:W-:Y:S01]  /*35350*/  IMAD R24, R25, 0x4, R3 ;  /* 0x0000000419187824 */ /* 0x001fe200078e0203 */
[----:B------:R-:W-:-:S02]  /*35360*/  LEA R6, P5, R3, R0, 0x1 ;  /* 0x0000000003067211 */ /* 0x000fc400078a08ff */
[----:B------:R-:W4:Y:S04]  /*35370*/  LDL.LU R25, [R1+0x278] ;  /* 0x0002780001197983 */ /* 0x000f280000300800 */
[----:B-----5:R-:W5:Y:S01]  /*35380*/  LDL.LU R5, [R1+0x274] ;  /* 0x0002740001057983 */ /* 0x020f620000300800 */
[----:B------:R-:W-:-:S03]  /*35390*/  LEA.HI.X.SX32 R7, R3, R2, 0x1, P5 ;  /* 0x0000000203077211 */ /* 0x000fc600028f0eff */
[----:B------:R0:W4:Y:S01]  /*353a0*/  LDS.128 R20, [R27+UR4+0x200] ;  /* 0x000200041b147984 */ /* 0x0001220008000c00 */
[----:B------:R-:W-:Y:S01]  /*353b0*/  LEA R4, P2, R24, R0, 0x1 ;  /* 0x0000000018047211 */ /* 0x000fe200078408ff */
[----:B------:R-:W-:Y:S01]  /*353c0*/  ULDC UR4, c[0x0][0x22c] ;  /* 0x00008b0000047ab9 */ /* 0x000fe20000000800 */
[----:B0-----:R-:W0:Y:S01]  /*353d0*/  LDC R27, c[0x0][0x248] ;  /* 0x00009200ff1b7b82 */ /* 0x001e220000000800 */
[----:B-1----:R1:W-:Y:S04]  /*353e0*/  @P4 STG.E.U16 desc[UR10][R6.64], R8 ;  /* 0x0000000806004986 */ /* 0x0023e8000c10150a */
[----:B-1----:R-:W4:Y:S01]  /*353f0*/  LDL.LU R7, [R1+0x27c] ;  /* 0x00027c0001077983 */ /* 0x002f220000300800 */
[----:B------:R-:W-:Y:S02]  /*35400*/  PRMT R8, R8, 0x7632, R8 ;  /* 0x0000763208087816 */ /* 0x000fe40000000008 */
[----:B--2---:R-:W-:Y:S01]  /*35410*/  ISETP.LT.AND P3, PT, R26, UR5, !P0 ;  /* 0x000000051a007c0c */ /* 0x004fe2000c761270 */
[----:B------:R-:W-:Y:S01]  /*35420*/  ULDC UR5, c[0x0][0x22c] ;  /* 0x00008b0000057ab9 */ /* 0x000fe20000000800 */
[----:B------:R-:W1:Y:S01]  /*35430*/  LDC R26, c[0x0][0x248] ;  /* 0x00009200ff1a7b82 */ /* 0x000e620000000800 */
[----:B-----5:R-:W-:Y:S01]  /*35440*/  ISETP.LT.AND P5, PT, R5, UR4, !P0 ;  /* 0x0000000405007c0c */ /* 0x020fe2000c7a1270 */
[----:B------:R-:W-:Y:S01]  /*35450*/  ULDC UR4, c[0x0][0x22c] ;  /* 0x00008b0000047ab9 */ /* 0x000fe20000000800 */
[----:B------:R-:W-:Y:S01]  /*35460*/  LEA.HI.X.SX32 R5, R24, R2, 0x1, P2 ;  /* 0x0000000218057211 */ /* 0x000fe200010f0eff */
[----:B---3--:R-:W-:Y:S01]  /*35470*/  IMAD R24, R28, 0x4, R24 ;  /* 0x000000041c187824 */ /* 0x008fe200078e0218 */
[----:B----4-:R-:W-:-:S03]  /*35480*/  ISETP.LT.AND P2, PT, R25, UR4, !P0 ;  /* 0x0000000419007c0c */ /* 0x010fc6000c741270 */
[----:B------:R-:W2:Y:S01]  /*35490*/  LDC R28, c[0x0][0x248] ;  /* 0x00009200ff1c7b82 */ /* 0x000ea20000000800 */
[----:B------:R-:W-:Y:S01]  /*354a0*/  ULDC UR4, c[0x0][0x22c] ;  /* 0x00008b0000047ab9 */ /* 0x000fe20000000800 */
[----:B0-----:R-:W-:Y:S02]  /*354b0*/  IMAD R3, R27, 0x4, R24 ;  /* 0x000000041b037824 */ /* 0x001fe400078e0218 */
[----:B------:R-:W3:Y:S04]  /*354c0*/  LDL.LU R27, [R1+0x280] ;  /* 0x00028000011b7983 */ /* 0x000ee80000300800 */
[----:B------:R-:W0:Y:S01]  /*354d0*/  LDC R25, c[0x0][0x248] ;  /* 0x00009200ff197b82 */ /* 0x000e220000000800 */
[----:B------:R4:W-:Y:S02]  /*354e0*/  @P1 STG.E.U16 desc[UR10][R4.64], R12 ;  /* 0x0000000c04001986 */ /* 0x0009e4000c10150a */
[----:B----4-:R-:W-:-:S04]  /*354f0*/  LEA R4, P1, R24, R0, 0x1 ;  /* 0x0000000018047211 */ /* 0x010fc800078208ff */
[----:B------:R-:W-:Y:S01]  /*35500*/  LEA.HI.X.SX32 R5, R24, R2, 0x1, P1 ;  /* 0x0000000218057211 */ /* 0x000fe200008f0eff */
[----:B-1----:R-:W-:Y:S02]  /*35510*/  IMAD R24, R26, 0x4, R3 ;  /* 0x000000041a187824 */ /* 0x002fe400078e0203 */
[----:B------:R-:W4:Y:S01]  /*35520*/  LDL.LU R26, [R1+0x284] ;  /* 0x00028400011a7983 */ /* 0x000f220000300800 */
[----:B------:R-:W-:Y:S02]  /*35530*/  LEA R6, P4, R3, R0, 0x1 ;  /* 0x0000000003067211 */ /* 0x000fe400078808ff */
[----:B------:R-:W-:Y:S01]  /*35540*/  ISETP.LT.AND P1, PT, R7, UR4, !P0 ;  /* 0x0000000407007c0c */ /* 0x000fe2000c721270 */
[----:B------:R1:W-:Y:S01]  /*35550*/  @P6 STG.E.U16 desc[UR10][R4.64], R16 ;  /* 0x0000001004006986 */ /* 0x0003e2000c10150a */
[----:B------:R-:W-:Y:S01]  /*35560*/  LEA.HI.X.SX32 R7, R3, R2, 0x1, P4 ;  /* 0x0000000203077211 */ /* 0x000fe200020f0eff */
[----:B0-----:R-:W-:Y:S01]  /*35570*/  IMAD R3, R25, 0x4, R24 ;  /* 0x0000000419037824 */ /* 0x001fe200078e0218 */
[----:B------:R-:W-:Y:S01]  /*35580*/  ULDC UR4, c[0x0][0x22c] ;  /* 0x00008b0000047ab9 */ /* 0x000fe20000000800 */
[----:B------:R-:W-:Y:S01]  /*35590*/  PRMT R12, R12, 0x7632, R12 ;  /* 0x000076320c0c7816 */ /* 0x000fe2000000000c */
[----:B------:R-:W0:Y:S01]  /*355a0*/  LDC R25, c[0x0][0x248] ;  /* 0x00009200ff197b82 */ /* 0x000e220000000800 */
[----:B------:R5:W-:Y:S01]  /*355b0*/  @P3 STG.E.U16 desc[UR10][R6.64], R20 ;  /* 0x0000001406003986 */ /* 0x000be2000c10150a */
[----:B-1----:R-:W-:-:S04]  /*355c0*/  LEA R4, P6, R24, R0, 0x1 ;  /* 0x0000000018047211 */ /* 0x002fc800078c08ff */
[----:B------:R-:W-:Y:S02]  /*355d0*/  LEA.HI.X.SX32 R5, R24, R2, 0x1, P6 ;  /* 0x0000000218057211 */ /* 0x000fe400030f0eff */
[C---:B-----5:R-:W-:Y:S01]  /*355e0*/  LEA R6, P6, R3.reuse, R0, 0x1 ;  /* 0x0000000003067211 */ /* 0x060fe200078c08ff */
[----:B------:R-:W5:Y:S04]  /*355f0*/  LDL.LU R24, [R1+0x288] ;  /* 0x0002880001187983 */ /* 0x000f680000300800 */
[----:B------:R2:W-:Y:S01]  /*35600*/  @P5 STG.E.U16 desc[UR10][R4.64], R8 ;  /* 0x0000000804005986 */ /* 0x0005e2000c10150a */
[----:B------:R-:W-:Y:S01]  /*35610*/  LEA.HI.X.SX32 R7, R3, R2, 0x1, P6 ;  /* 0x0000000203077211 */ /* 0x000fe200030f0eff */
[----:B--2---:R-:W-:Y:S02]  /*35620*/  IMAD R8, R28, 0x4, R3 ;  /* 0x000000041c087824 */ /* 0x004fe400078e0203 */
[----:B------:R-:W2:Y:S04]  /*35630*/  LDL.LU R28, [R1+0x290] ;  /* 0x00029000011c7983 */ /* 0x000ea80000300800 */
[----:B------:R-:W2:Y:S01]  /*35640*/  LDL.LU R3, [R1+0x28c] ;  /* 0x00028c0001037983 */ /* 0x000ea20000300800 */
[----:B------:R-:W-:-:S02]  /*35650*/  LEA R4, P6, R8, R0, 0x1 ;  /* 0x0000000008047211 */ /* 0x000fc400078c08ff */
[----:B------:R-:W-:Y:S02]  /*35660*/  PRMT R16, R16, 0x7632, R16 ;  /* 0x0000763210107816 */ /* 0x000fe40000000010 */
[----:B------:R-:W-:Y:S01]  /*35670*/  LEA.HI.X.SX32 R5, R8, R2, 0x1, P6 ;  /* 0x0000000208057211 */ /* 0x000fe200030f0eff */
[----:B------:R1:W-:Y:S04]  /*35680*/  @P2 STG.E.U16 desc[UR10][R6.64], R12 ;  /* 0x0000000c06002986 */ /* 0x0003e8000c10150a */
[----:B------:R0:W-:Y:S01]  /*35690*/  @P1 STG.E.U16 desc[UR10][R4.64], R16 ;  /* 0x0000001004001986 */ /* 0x0001e2000c10150a */
[----:B------:R-:W-:Y:S01]  /*356a0*/  PRMT R20, R20, 0x7632, R20 ;  /* 0x0000763214147816 */ /* 0x000fe20000000014 */
[----:B-1----:R-:W1:Y:S08]  /*356b0*/  LDC R12, c[0x0][0x248] ;  /* 0x00009200ff0c7b82 */ /* 0x002e700000000800 */
[----:B0-----:R-:W0:Y:S01]  /*356c0*/  LDC R16, c[0x0][0x248] ;  /* 0x00009200ff107b82 */ /* 0x001e220000000800 */
[----:B---3--:R-:W-:Y:S01]  /*356d0*/  ISETP.LT.AND P4, PT, R27, UR4, !P0 ;  /* 0x000000041b007c0c */ /* 0x008fe2000c781270 */
[----:B------:R-:W-:-:S06]  /*356e0*/  ULDC UR4, c[0x0][0x22c] ;  /* 0x00008b0000047ab9 */ /* 0x000fcc0000000800 */
[----:B------:R-:W3:Y:S01]  /*356f0*/  LDC R27, c[0x0][0x248] ;  /* 0x00009200ff1b7b82 */ /* 0x000ee20000000800 */
[----:B----4-:R-:W-:Y:S01]  /*35700*/  ISETP.LT.AND P3, PT, R26, UR4, !P0 ;  /* 0x000000041a007c0c */ /* 0x010fe2000c761270 */
[----:B------:R-:W-:-:S06]  /*35710*/  ULDC UR4, c[0x0][0x22c] ;  /* 0x00008b0000047ab9 */ /* 0x000fcc0000000800 */
[----:B------:R-:W4:Y:S01]  /*35720*/  LDC R26, c[0x0][0x248] ;  /* 0x00009200ff1a7b82 */ /* 0x000f220000000800 */
[----:B---3--:R-:W-:Y:S02]  /*35730*/  IMAD R8, R27, 0x4, R8 ;  /* 0x000000041b087824 */ /* 0x008fe400078e0208 */
[----:B------:R-:W3:Y:S03]  /*35740*/  LDL.LU R27, [R1+0x2a0] ;  /* 0x0002a000011b7983 */ /* 0x000ee60000300800 */
[----:B------:R-:W-:-:S04]  /*35750*/  LEA R4, P1, R8, R0, 0x1 ;  /* 0x0000000008047211 */ /* 0x000fc800078208ff */
[----:B------:R-:W-:Y:S02]  /*35760*/  LEA.HI.X.SX32 R5, R8, R2, 0x1, P1 ;  /* 0x0000000208057211 */ /* 0x000fe400008f0eff */
[----:B-----5:R-:W-:Y:S01]  /*35770*/  ISETP.LT.AND P5, PT, R24, UR4, !P0 ;  /* 0x0000000418007c0c */ /* 0x020fe2000c7a1270 */
[----:B------:R-:W-:Y:S02]  /*35780*/  ULDC UR4, c[0x0][0x22c] ;  /* 0x00008b0000047ab9 */ /* 0x000fe40000000800 */
[----:B------:R5:W-:Y:S01]  /*35790*/  @P4 STG.E.U16 desc[UR10][R4.64], R20 ;  /* 0x0000001404004986 */ /* 0x000be2000c10150a */
[----:B------:R-:W1:Y:S08]  /*357a0*/  LDC R24, c[0x0][0x248] ;  /* 0x00009200ff187b82 */ /* 0x000e700000000800 */
[----:B-----5:R-:W5:Y:S01]  /*357b0*/  LDC R20, c[0x0][0x248] ;  /* 0x00009200ff147b82 */ /* 0x020f620000000800 */
[----:B--2---:R-:W-:Y:S01]  /*357c0*/  ISETP.LT.AND P2, PT, R3, UR4, !P0 ;  /* 0x0000000403007c0c */ /* 0x004fe2000c741270 */
[----:B------:R-:W-:Y:S01]  /*357d0*/  ULDC UR4, c[0x0][0x22c] ;  /* 0x00008b0000047ab9 */ /* 0x000fe20000000800 */
[----:B----4-:R-:W-:Y:S01]  /*357e0*/  IMAD R3, R26, 0x4, R8 ;  /* 0x000000041a037824 */ /* 0x010fe200078e0208 */
[----:B------:R-:W-:Y:S01]  /*357f0*/  ISETP.LT.AND P1, PT, R28, UR4, !P0 ;  /* 0x000000041c007c0c */ /* 0x000fe2000c721270 */
[----:B------:R-:W2:Y:S01]  /*35800*/  LDL.LU R26, [R1+0x29c] ;  /* 0x00029c00011a7983 */ /* 0x000ea20000300800 */
[----:B------:R-:W-:-:S03]  /*35810*/  ULDC UR4, c[0x0][0x22c] ;  /* 0x00008b0000047ab9 */ /* 0x000fc60000000800 */
[----:B------:R-:W4:Y:S04]  /*35820*/  LDL.LU R8, [R1+0x298] ;  /* 0x0002980001087983 */ /* 0x000f280000300800 */
[----:B------:R-:W5:Y:S04]  /*35830*/  LDL.LU R28, [R1+0x2a4] ;  /* 0x0002a400011c7983 */ /* 0x000f680000300800 */
[----:B------:R-:W3:Y:S01]  /*35840*/  LDL.LU R4, [R1+0x294] ;  /* 0x0002940001047983 */ /* 0x000ee20000300800 */
[----:B------:R-:W-:Y:S01]  /*35850*/  LEA R6, P6, R3, R0, 0x1 ;  /* 0x0000000003067211 */ /* 0x000fe200078c08ff */
[----:B------:R-:W-:-:S03]  /*35860*/  IMAD R5, R25, 0x4, R3 ;  /* 0x0000000419057824 */ /* 0x000fc600078e0203 */
[----:B------:R-:W-:Y:S01]  /*35870*/  LEA.HI.X.SX32 R7, R3, R2, 0x1, P6 ;  /* 0x0000000203077211 */ /* 0x000fe200030f0eff */
[----:B-1----:R-:W-:-:S04]  /*35880*/  IMAD R3, R24, 0x4, R5 ;  /* 0x0000000418037824 */ /* 0x002fc800078e0205 */
[----:B------:R1:W-:Y:S01]  /*35890*/  @P3 STG.E.U16 desc[UR10][R6.64], R9 ;  /* 0x0000000906003986 */ /* 0x0003e2000c10150a */
[----:B---3--:R-:W-:Y:S01]  /*358a0*/  ISETP.LT.AND P4, PT, R4, UR4, !P0 ;  /* 0x0000000404007c0c */ /* 0x008fe2000c781270 */
[----:B------:R-:W-:Y:S01]  /*358b0*/  ULDC UR4, c[0x0][0x22c] ;  /* 0x00008b0000047ab9 */ /* 0x000fe20000000800 */
[----:B------:R-:W-:-:S04]  /*358c0*/  LEA R4, P6, R5, R0, 0x1 ;  /* 0x0000000005047211 */ /* 0x000fc800078c08ff */
[----:B------:R-:W-:Y:S02]  /*358d0*/  LEA.HI.X.SX32 R5, R5, R2, 0x1, P6 ;  /* 0x0000000205057211 */ /* 0x000fe400030f0eff */
[----:B-1----:R-:W-:-:S03]  /*358e0*/  LEA R6, P6, R3, R0, 0x1 ;  /* 0x0000000003067211 */ /* 0x002fc600078c08ff */
[----:B------:R1:W-:Y:S01]  /*358f0*/  @P5 STG.E.U16 desc[UR10][R4.64], R13 ;  /* 0x0000000d04005986 */ /* 0x0003e2000c10150a */
[----:B------:R-:W-:Y:S02]  /*35900*/  LEA.HI.X.SX32 R7, R3, R2, 0x1, P6 ;  /* 0x0000000203077211 */ /* 0x000fe400030f0eff */
[----:B----4-:R-:W-:Y:S01]  /*35910*/  ISETP.LT.AND P3, PT, R8, UR4, !P0 ;  /* 0x0000000408007c0c */ /* 0x010fe2000c761270 */
[----:B------:R-:W-:Y:S01]  /*35920*/  ULDC UR4, c[0x0][0x22c] ;  /* 0x00008b0000047ab9 */ /* 0x000fe20000000800 */
[----:B------:R-:W3:Y:S01]  /*35930*/  LDC R8, c[0x0][0x248] ;  /* 0x00009200ff087b82 */ /* 0x000ee20000000800 */
[----:B-1----:R-:W-:Y:S01]  /*35940*/  IMAD R5, R12, 0x4, R3 ;  /* 0x000000040c057824 */ /* 0x002fe200078e0203 */
[----:B--2---:R-:W-:Y:S01]  /*35950*/  ISETP.LT.AND P5, PT, R26, UR4, !P0 ;  /* 0x000000041a007c0c */ /* 0x004fe2000c7a1270 */
[----:B------:R-:W-:Y:S01]  /*35960*/  ULDC UR4, c[0x0][0x22c] ;  /* 0x00008b0000047ab9 */ /* 0x000fe20000000800 */
[----:B------:R-:W2:Y:S04]  /*35970*/  LDL.LU R26, [R1+0x2a8] ;  /* 0x0002a800011a7983 */ /* 0x000ea80000300800 */
[----:B------:R-:W1:Y:S01]  /*35980*/  LDC R12, c[0x0][0x248] ;  /* 0x00009200ff0c7b82 */ /* 0x000e620000000800 */
[----:B------:R-:W-:Y:S01]  /*35990*/  LEA R4, P6, R5, R0, 0x1 ;  /* 0x0000000005047211 */ /* 0x000fe200078c08ff */
[----:B0-----:R-:W-:-:S03]  /*359a0*/  IMAD R3, R16, 0x4, R5 ;  /* 0x0000000410037824 */ /* 0x001fc600078e0205 */
[----:B------:R-:W-:Y:S01]  /*359b0*/  LEA.HI.X.SX32 R5, R5, R2, 0x1, P6 ;  /* 0x0000000205057211 */ /* 0x000fe200030f0eff */
[----:B------:R0:W-:Y:S01]  /*359c0*/  @P2 STG.E.U16 desc[UR10][R6.64], R17 ;  /* 0x0000001106002986 */ /* 0x0001e2000c10150a */
[----:B------:R-:W-:Y:S01]  /*359d0*/  ISETP.LT.AND P6, PT, R27, UR4, !P0 ;  /* 0x000000041b007c0c */ /* 0x000fe2000c7c1270 */
[----:B------:R-:W-:Y:S01]  /*359e0*/  ULDC UR4, c[0x0][0x22c] ;  /* 0x00008b0000047ab9 */ /* 0x000fe20000000800 */
[----:B------:R-:W-:Y:S01]  /*359f0*/  PRMT R9, R9, 0x7632, R9 ;  /* 0x0000763209097816 */ /* 0x000fe20000000009 */
[----:B------:R-:W4:Y:S01]  /*35a00*/  LDL.LU R27, [R1+0x2ac] ;  /* 0x0002ac00011b7983 */ /* 0x000f220000300800 */
[----:B------:R-:W-:Y:S01]  /*35a10*/  PRMT R13, R13, 0x7632, R13 ;  /* 0x000076320d0d7816 */ /* 0x000fe2000000000d */
[----:B------:R-:W4:Y:S02]  /*35a20*/  LDC R16, c[0x0][0x248] ;  /* 0x00009200ff107b82 */ /* 0x000f240000000800 */
[----:B------:R3:W-:Y:S01]  /*35a30*/  @P1 STG.E.U16 desc[UR10][R4.64], R21 ;  /* 0x0000001504001986 */ /* 0x0007e2000c10150a */
[----:B-----5:R-:W-:Y:S01]  /*35a40*/  ISETP.LT.AND P1, PT, R28, UR4, !P0 ;  /* 0x000000041c007c0c */ /* 0x020fe2000c721270 */
[----:B------:R-:W-:-:S02]  /*35a50*/  ULDC UR4, c[0x0][0x248] ;  /* 0x0000920000047ab9 */ /* 0x000fc40000000800 */
[----:B------:R-:W5:Y:S01]  /*35a60*/  LDL.LU R28, [R1+0x2b0] ;  /* 0x0002b000011c7983 */ /* 0x000f620000300800 */
[----:B0-----:R-:W-:-:S03]  /*35a70*/  LEA R6, P2, R3, R0, 0x1 ;  /* 0x0000000003067211 */ /* 0x001fc600078408ff */
[----:B------:R-:W5:Y:S01]  /*35a80*/  LDL.LU R24, [R1+0x2b4] ;  /* 0x0002b40001187983 */ /* 0x000f620000300800 */
[----:B---3--:R-:W-:Y:S01]  /*35a90*/  IMAD R5, R8, 0x4, R3 ;  /* 0x0000000408057824 */ /* 0x008fe200078e0203 */
[----:B------:R-:W-:Y:S01]  /*35aa0*/  LEA.HI.X.SX32 R7, R3, R2, 0x1, P2 ;  /* 0x0000000203077211 */ /* 0x000fe200010f0eff */
[----:B------:R-:W-:Y:S01]  /*35ab0*/  VIADD R8, R29, 0x1bc ;  /* 0x000001bc1d087836 */ /* 0x000fe20000000000 */
[----:B------:R-:W3:Y:S01]  /*35ac0*/  LDL.LU R25, [R1+0x2b8] ;  /* 0x0002b80001197983 */ /* 0x000ee20000300800 */
[----:B-1----:R-:W-:Y:S01]  /*35ad0*/  IMAD R3, R12, 0x4, R5 ;  /* 0x000000040c037824 */ /* 0x002fe200078e0205 */
[C---:B------:R-:W-:Y:S01]  /*35ae0*/  LEA R4, P2, R5.reuse, R0, 0x1 ;  /* 0x0000000005047211 */ /* 0x040fe200078408ff */
[----:B------:R-:W0:Y:S01]  /*35af0*/  LDC R12, c[0x0][0x248] ;  /* 0x00009200ff0c7b82 */ /* 0x000e220000000800 */
[----:B------:R1:W-:Y:S02]  /*35b00*/  @P4 STG.E.U16 desc[UR10][R6.64], R9 ;  /* 0x0000000906004986 */ /* 0x0003e4000c10150a */
[----:B------:R-:W-:-:S02]  /*35b10*/  LEA.HI.X.SX32 R5, R5, R2, 0x1, P2 ;  /* 0x0000000205057211 */ /* 0x000fc400010f0eff */
[C---:B------:R-:W-:Y:S01]  /*35b20*/  ISETP.LT.AND P2, PT, R8.reuse, UR5, !P0 ;  /* 0x0000000508007c0c */ /* 0x040fe2000c741270 */
[----:B------:R-:W-:Y:S01]  /*35b30*/  IMAD R8, R8, UR4, RZ ;  /* 0x0000000408087c24 */ /* 0x000fe2000f8e02ff */
[----:B------:R-:W-:Y:S01]  /*35b40*/  PRMT R17, R17, 0x7632, R17 ;  /* 0x0000763211117816 */ /* 0x000fe20000000011 */
[----:B------:R1:W-:Y:S01]  /*35b50*/  @P3 STG.E.U16 desc[UR10][R4.64], R13 ;  /* 0x0000000d04003986 */ /* 0x0003e2000c10150a */
[----:B------:R-:W-:Y:S01]  /*35b60*/  PRMT R21, R21, 0x7632, R21 ;  /* 0x0000763215157816 */ /* 0x000fe20000000015 */
[----:B------:R-:W-:Y:S01]  /*35b70*/  ULDC UR4, c[0x0][0x22c] ;  /* 0x00008b0000047ab9 */ /* 0x000fe20000000800 */
[----:B------:R-:W-:Y:S01]  /*35b80*/  ULDC UR5, c[0x0][0x22c] ;  /* 0x00008b0000057ab9 */ /* 0x000fe20000000800 */
[C---:B-1----:R-:W-:Y:S01]  /*35b90*/  LEA R6, P4, R3.reuse, R0, 0x1 ;  /* 0x0000000003067211 */ /* 0x042fe200078808ff */
[----:B------:R-:W1:Y:S03]  /*35ba0*/  LDC R9, c[0x0][0x248] ;  /* 0x00009200ff097b82 */ /* 0x000e660000000800 */
[----:B------:R-:W-:-:S02]  /*35bb0*/  LEA.HI.X.SX32 R7, R3, R2, 0x1, P4 ;  /* 0x0000000203077211 */ /* 0x000fc400020f0eff */
[----:B------:R-:W-:-:S03]  /*35bc0*/  LEA R4, P4, R8, R0, 0x1 ;  /* 0x0000000008047211 */ /* 0x000fc600078808ff */
[----:B------:R-:W0:Y:S01]  /*35bd0*/  LDC R13, c[0x0][0x248] ;  /* 0x00009200ff0d7b82 */ /* 0x000e220000000800 */
[----:B------:R-:W-:Y:S01]  /*35be0*/  LEA.HI.X.SX32 R5, R8, R2, 0x1, P4 ;  /* 0x0000000208057211 */ /* 0x000fe200020f0eff */
[----:B------:R1:W-:Y:S04]  /*35bf0*/  @P5 STG.E.U16 desc[UR10][R6.64], R17 ;  /* 0x0000001106005986 */ /* 0x0003e8000c10150a */
[----:B------:R1:W-:Y:S01]  /*35c00*/  @P2 STG.E.U16 desc[UR10][R4.64], R21 ;  /* 0x0000001504002986 */ /* 0x0003e2000c10150a */
[----:B--2---:R-:W-:-:S03]  /*35c10*/  ISETP.LT.AND P3, PT, R26, UR6, !P0 ;  /* 0x000000061a007c0c */ /* 0x004fc6000c761270 */
[----:B------:R-:W2:Y:S01]  /*35c20*/  LDL.LU R26, [R1+0x2bc] ;  /* 0x0002bc00011a7983 */ /* 0x000ea20000300800 */
[----:B----4-:R-:W-:Y:S01]  /*35c30*/  ISETP.LT.AND P4, PT, R27, UR4, !P0 ;  /* 0x000000041b007c0c */ /* 0x010fe2000c781270 */
[----:B------:R-:W-:Y:S02]  /*35c40*/  ULDC UR4, c[0x0][0x22c] ;  /* 0x00008b0000047ab9 */ /* 0x000fe40000000800 */
[----:B------:R-:W4:Y:S01]  /*35c50*/  LDL.LU R27, [R1+0x2c0] ;  /* 0x0002c000011b7983 */ /* 0x000f220000300800 */
[----:B-----5:R-:W-:Y:S01]  /*35c60*/  ISETP.LT.AND P2, PT, R28, UR4, !P0 ;  /* 0x000000041c007c0c */ /* 0x020fe2000c741270 */
[----:B-1----:R-:W-:Y:S02]  /*35c70*/  IMAD R3, R9, 0x8, R3 ;  /* 0x0000000809037824 */ /* 0x002fe400078e0203 */
[----:B------:R-:W5:Y:S01]  /*35c80*/  LDL.LU R28, [R1+0x2c4] ;  /* 0x0002c400011c7983 */ /* 0x000f620000300800 */
[----:B------:R-:W-:Y:S01]  /*35c90*/  ULDC UR4, c[0x0][0x22c] ;  /* 0x00008b0000047ab9 */ /* 0x000fe20000000800 */
[----:B------:R-:W1:Y:S01]  /*35ca0*/  LDC R9, c[0x0][0x248] ;  /* 0x00009200ff097b82 */ /* 0x000e620000000800 */
[----:B------:R-:W-:Y:S01]  /*35cb0*/  LEA R6, P5, R3, R0, 0x1 ;  /* 0x0000000003067211 */ /* 0x000fe200078a08ff */
[----:B------:R-:W-:-:S03]  /*35cc0*/  IMAD R5, R16, 0x4, R3 ;  /* 0x0000000410057824 */ /* 0x000fc600078e0203 */
[----:B------:R-:W-:Y:S01]  /*35cd0*/  LEA.HI.X.SX32 R7, R3, R2, 0x1, P5 ;  /* 0x0000000203077211 */ /* 0x000fe200028f0eff */
[----:B------:R-:W-:-:S04]  /*35ce0*/  IMAD R3, R20, 0x4, R5 ;  /* 0x0000000414037824 */ /* 0x000fc800078e0205 */
[----:B------:R3:W-:Y:S01]  /*35cf0*/  @P6 STG.E.U16 desc[UR10][R6.64], R10 ;  /* 0x0000000a06006986 */ /* 0x0007e2000c10150a */
[----:B------:R-:W-:Y:S01]  /*35d00*/  LEA R4, P6, R5, R0, 0x1 ;  /* 0x0000000005047211 */ /* 0x000fe200078c08ff */
[----:B0-----:R-:W-:-:S03]  /*35d10*/  IMAD R8, R13, 0x4, R3 ;  /* 0x000000040d087824 */ /* 0x001fc600078e0203 */
[----:B------:R-:W-:Y:S02]  /*35d20*/  LEA.HI.X.SX32 R5, R5, R2, 0x1, P6 ;  /* 0x0000000205057211 */ /* 0x000fe400030f0eff */
[----:B---3--:R-:W-:-:S03]  /*35d30*/  LEA R6, P6, R3, R0, 0x1 ;  /* 0x0000000003067211 */ /* 0x008fc600078c08ff */
[----:B------:R0:W-:Y:S01]  /*35d40*/  @P1 STG.E.U16 desc[UR10][R4.64], R14 ;  /* 0x0000000e04001986 */ /* 0x0001e2000c10150a */
[----:B------:R-:W-:Y:S01]  /*35d50*/  ISETP.LT.AND P5, PT, R24, UR4, !P0 ;  /* 0x0000000418007c0c */ /* 0x000fe2000c7a1270 */
[----:B------:R-:W-:Y:S01]  /*35d60*/  ULDC UR4, c[0x0][0x22c] ;  /* 0x00008b0000047ab9 */ /* 0x000fe20000000800 */
[----:B------:R-:W-:Y:S01]  /*35d70*/  LEA.HI.X.SX32 R7, R3, R2, 0x1, P6 ;  /* 0x0000000203077211 */ /* 0x000fe200030f0eff */
[----:B------:R-:W3:Y:S01]  /*35d80*/  LDL.LU R24, [R1+0x2c8] ;  /* 0x0002c80001187983 */ /* 0x000ee20000300800 */
[----:B------:R-:W-:Y:S01]  /*35d90*/  IMAD R13, R12, 0x4, R8 ;  /* 0x000000040c0d7824 */ /* 0x000fe200078e0208 */
[----:B------:R-:W-:Y:S01]  /*35da0*/  ISETP.LT.AND P1, PT, R25, UR4, !P0 ;  /* 0x0000000419007c0c */ /* 0x000fe2000c721270 */
[----:B------:R-:W-:Y:S01]  /*35db0*/  ULDC UR4, c[0x0][0x22c] ;  /* 0x00008b0000047ab9 */ /* 0x000fe20000000800 */
[----:B------:R-:W3:Y:S01]  /*35dc0*/  LDL.LU R25, [R1+0x2cc] ;  /* 0x0002cc0001197983 */ /* 0x000ee20000300800 */
[----:B------:R-:W1:Y:S01]  /*35dd0*/  LDC R3, c[0x0][0x248] ;  /* 0x00009200ff037b82 */ /* 0x000e620000000800 */
[----:B0-----:R-:W-:-:S02]  /*35de0*/  LEA R4, P6, R8, R0, 0x1 ;  /* 0x0000000008047211 */ /* 0x001fc400078c08ff */
[----:B------:R0:W-:Y:S02]  /*35df0*/  @P3 STG.E.U16 desc[UR10][R6.64], R18 ;  /* 0x0000001206003986 */ /* 0x0001e4000c10150a */
[----:B------:R-:W-:-:S03]  /*35e00*/  LEA.HI.X.SX32 R5, R8, R2, 0x1, P6 ;  /* 0x0000000208057211 */ /* 0x000fc600030f0eff */
[----:B------:R-:W1:Y:S02]  /*35e10*/  LDC R12, c[0x0][0x248] ;  /* 0x00009200ff0c7b82 */ /* 0x000e640000000800 */
[----:B------:R1:W-:Y:S01]  /*35e20*/  @P4 STG.E.U16 desc[UR10][R4.64], R22 ;  /* 0x0000001604004986 */ /* 0x0003e2000c10150a */
[----:B0-----:R-:W-:-:S05]  /*35e30*/  LEA R6, P6, R13, R0, 0x1 ;  /* 0x000000000d067211 */ /* 0x001fca00078c08ff */
[----:B------:R-:W0:Y:S01]  /*35e40*/  LDC R8, c[0x0][0x248] ;  /* 0x00009200ff087b82 */ /* 0x000e220000000800 */
[----:B------:R-:W-:Y:S02]  /*35e50*/  LEA.HI.X.SX32 R7, R13, R2, 0x1, P6 ;  /* 0x000000020d077211 */ /* 0x000fe400030f0eff */
[----:B--2---:R-:W-:Y:S01]  /*35e60*/  ISETP.LT.AND P3, PT, R26, UR4, !P0 ;  /* 0x000000041a007c0c */ /* 0x004fe2000c761270 */
[----:B------:R-:W-:Y:S01]  /*35e70*/  ULDC UR4, c[0x0][0x22c] ;  /* 0x00008b0000047ab9 */ /* 0x000fe20000000800 */
[----:B------:R-:W2:Y:S01]  /*35e80*/  LDL.LU R26, [R1+0x2d0] ;  /* 0x0002d000011a7983 */ /* 0x000ea20000300800 */
[----:B----4-:R-:W-:Y:S01]  /*35e90*/  ISETP.LT.AND P4, PT, R27, UR4, !P0 ;  /* 0x000000041b007c0c */ /* 0x010fe2000c781270 */
[----:B------:R-:W-:Y:S02]  /*35ea0*/  ULDC UR4, c[0x0][0x22c] ;  /* 0x00008b0000047ab9 */ /* 0x000fe40000000800 */
[----:B------:R-:W4:Y:S01]  /*35eb0*/  LDL.LU R27, [R1+0x2d4] ;  /* 0x0002d400011b7983 */ /* 0x000f220000300800 */
[----:B-----5:R-:W-:Y:S01]  /*35ec0*/  ISETP.LT.AND P6, PT, R28, UR4, !P0 ;  /* 0x000000041c007c0c */ /* 0x020fe2000c7c1270 */
[----:B-1----:R-:W-:-:S02]  /*35ed0*/  IMAD R9, R9, 0x4, R13 ;  /* 0x0000000409097824 */ /* 0x002fc400078e020d */
[----:B------:R-:W5:Y:S01]  /*35ee0*/  LDL.LU R28, [R1+0x26c] ;  /* 0x00026c00011c7983 */ /* 0x000f620000300800 */
[----:B------:R-:W-:Y:S01]  /*35ef0*/  PRMT R5, R10, 0x7632, R5 ;  /* 0x000076320a057816 */ /* 0x000fe20000000005 */
[----:B------:R-:W-:Y:S01]  /*35f00*/  ULDC UR4, c[0x0][0x22c] ;  /* 0x00008b0000047ab9 */ /* 0x000fe20000000800 */
[----:B------:R-:W1:Y:S01]  /*35f10*/  LDC R10, c[0x0][0x248] ;  /* 0x00009200ff0a7b82 */ /* 0x000e620000000800 */
[----:B------:R-:W-:Y:S02]  /*35f20*/  IMAD R13, R3, 0x4, R9 ;  /* 0x00000004030d7824 */ /* 0x000fe400078e0209 */
[----:B------:R0:W-:Y:S01]  /*35f30*/  @P2 STG.E.U16 desc[UR10][R6.64], R5 ;  /* 0x0000000506002986 */ /* 0x0001e2000c10150a */
[C---:B------:R-:W-:Y:S01]  /*35f40*/  LEA R4, P2, R9.reuse, R0, 0x1 ;  /* 0x0000000009047211 */ /* 0x040fe200078408ff */
[----:B0-----:R-:W-:Y:S01]  /*35f50*/  IMAD R17, R8, 0x4, R13 ;  /* 0x0000000408117824 */ /* 0x001fe200078e020d */
[----:B------:R-:W-:Y:S02]  /*35f60*/  PRMT R16, R14, 0x7632, R16 ;  /* 0x000076320e107816 */ /* 0x000fe40000000010 */
[----:B------:R-:W0:Y:S01]  /*35f70*/  LDC R3, c[0x0][0x248] ;  /* 0x00009200ff037b82 */ /* 0x000e220000000800 */
[----:B------:R-:W-:-:S07]  /*35f80*/  LEA.HI.X.SX32 R5, R9, R2, 0x1, P2 ;  /* 0x0000000209057211 */ /* 0x000fce00010f0eff */
[----:B------:R-:W3:Y:S01]  /*35f90*/  LDC R14, c[0x0][0x248] ;  /* 0x00009200ff0e7b82 */ /* 0x000ee20000000800 */
[-C--:B------:R-:W-:Y:S01]  /*35fa0*/  LEA R6, P2, R13, R0.reuse, 0x1 ;  /* 0x000000000d067211 */ /* 0x080fe200078408ff */
[----:B------:R1:W-:Y:S01]  /*35fb0*/  @P5 STG.E.U16 desc[UR10][R4.64], R16 ;  /* 0x0000001004005986 */ /* 0x0003e2000c10150a */
[----:B------:R-:W-:Y:S02]  /*35fc0*/  LEA R8, P5, R17, R0, 0x1 ;  /* 0x0000000011087211 */ /* 0x000fe400078a08ff */
[----:B------:R-:W-:Y:S02]  /*35fd0*/  PRMT R18, R18, 0x7632, R18 ;  /* 0x0000763212127816 */ /* 0x000fe40000000012 */
[-C--:B------:R-:W-:Y:S02]  /*35fe0*/  LEA.HI.X.SX32 R7, R13, R2.reuse, 0x1, P2 ;  /* 0x000000020d077211 */ /* 0x080fe400010f0eff */
[----:B------:R-:W-:Y:S01]  /*35ff0*/  LEA.HI.X.SX32 R9, R17, R2, 0x1, P5 ;  /* 0x0000000211097211 */ /* 0x000fe200028f0eff */
[----:B-1----:R-:W-:-:S02]  /*36000*/  IMAD R17, R10, 0x4, R17 ;  /* 0x000000040a117824 */ /* 0x002fc400078e0211 */
[----:B------:R1:W-:Y:S01]  /*36010*/  @P1 STG.E.U16 desc[UR10][R6.64], R18 ;  /* 0x0000001206001986 */ /* 0x0003e2000c10150a */
[----:B------:R-:W5:Y:S02]  /*36020*/  LDC R10, c[0x0][0x248] ;  /* 0x00009200ff0a7b82 */ /* 0x000f640000000800 */
[----:B------:R-:W-:Y:S02]  /*36030*/  LEA R4, P5, R17, R0, 0x1 ;  /* 0x0000000011047211 */ /* 0x000fe400078a08ff */
[----:B------:R-:W-:-:S04]  /*36040*/  PRMT R22, R22, 0x7632, R22 ;  /* 0x0000763216167816 */ /* 0x000fc80000000016 */
[----:B------:R-:W5:Y:S01]  /*36050*/  LDC R16, c[0x0][0x248] ;  /* 0x00009200ff107b82 */ /* 0x000f620000000800 */
[----:B-1----:R-:W-:-:S07]  /*36060*/  IMAD R7, R12, 0x4, R17 ;  /* 0x000000040c077824 */ /* 0x002fce00078e0211 */
[----:B------:R-:W1:Y:S01]  /*36070*/  LDC R12, c[0x0][0x248] ;  /* 0x00009200ff0c7b82 */ /* 0x000e620000000800 */
[----:B------:R-:W-:Y:S01]  /*36080*/  LEA.HI.X.SX32 R5, R17, R2, 0x1, P5 ;  /* 0x0000000211057211 */ /* 0x000fe200028f0eff */
[----:B0-----:R-:W-:Y:S01]  /*36090*/  IMAD R13, R3, 0x4, R7 ;  /* 0x00000004030d7824 */ /* 0x001fe200078e0207 */
[C---:B------:R-:W-:Y:S02]  /*360a0*/  LEA R6, P5, R7.reuse, R0, 0x1 ;  /* 0x0000000007067211 */ /* 0x040fe400078a08ff */
[----:B---3--:R-:W-:Y:S01]  /*360b0*/  ISETP.LT.AND P2, PT, R24, UR4, !P0 ;  /* 0x0000000418007c0c */ /* 0x008fe2000c741270 */
[----:B------:R-:W-:Y:S01]  /*360c0*/  ULDC UR4, c[0x0][0x22c] ;  /* 0x00008b0000047ab9 */ /* 0x000fe20000000800 */
[----:B------:R0:W-:Y:S01]  /*360d0*/  @P3 STG.E.U16 desc[UR10][R8.64], R22 ;  /* 0x0000001608003986 */ /* 0x0001e2000c10150a */
[----:B------:R-:W-:Y:S02]  /*360e0*/  LEA.HI.X.SX32 R7, R7, R2, 0x1, P5 ;  /* 0x0000000207077211 */ /* 0x000fe400028f0eff */
[----:B------:R-:W-:Y:S01]  /*360f0*/  ISETP.LT.AND P1, PT, R25, UR4, !P0 ;  /* 0x0000000419007c0c */ /* 0x000fe2000c721270 */
[----:B------:R-:W-:Y:S01]  /*36100*/  ULDC UR4, c[0x0][0x22c] ;  /* 0x00008b0000047ab9 */ /* 0x000fe20000000800 */
[----:B------:R3:W-:Y:S01]  /*36110*/  @P4 STG.E.U16 desc[UR10][R4.64], R11 ;  /* 0x0000000b04004986 */ /* 0x0007e2000c10150a */
[----:B------:R-:W-:-:S02]  /*36120*/  PRMT R3, R11, 0x7632, R3 ;  /* 0x000076320b037816 */ /* 0x000fc40000000003 */
[----:B0-----:R-:W-:-:S04]  /*36130*/  LEA R8, P5, R13, R0, 0x1 ;  /* 0x000000000d087211 */ /* 0x001fc800078a08ff */
[----:B------:R-:W-:Y:S01]  /*36140*/  LEA.HI.X.SX32 R9, R13, R2, 0x1, P5 ;  /* 0x000000020d097211 */ /* 0x000fe200028f0eff */
[----:B------:R-:W-:Y:S01]  /*36150*/  IMAD R13, R14, 0x4, R13 ;  /* 0x000000040e0d7824 */ /* 0x000fe200078e020d */
[----:B------:R1:W-:Y:S01]  /*36160*/  @P6 STG.E.U16 desc[UR10][R6.64], R15 ;  /* 0x0000000f06006986 */ /* 0x0003e2000c10150a */
[----:B---3--:R-:W-:Y:S01]  /*36170*/  VIADD R11, R29, 0x1fc ;  /* 0x000001fc1d0b7836 */ /* 0x008fe20000000000 */
[----:B------:R-:W-:Y:S02]  /*36180*/  PRMT R14, R15, 0x7632, R14 ;  /* 0x000076320f0e7816 */ /* 0x000fe4000000000e */
[----:B------:R0:W-:Y:S01]  /*36190*/  @P2 STG.E.U16 desc[UR10][R8.64], R19 ;  /* 0x0000001308002986 */ /* 0x0001e2000c10150a */
[----:B------:R-:W-:Y:S01]  /*361a0*/  LEA R4, P2, R13, R0, 0x1 ;  /* 0x000000000d047211 */ /* 0x000fe200078408ff */
[----:B-1----:R-:W-:-:S03]  /*361b0*/  IMAD R7, R12, 0x4, R13 ;  /* 0x000000040c077824 */ /* 0x002fc600078e020d */
[----:B------:R-:W-:Y:S02]  /*361c0*/  LEA.HI.X.SX32 R5, R13, R2, 0x1, P2 ;  /* 0x000000020d057211 */ /* 0x000fe400010f0eff */
[----:B------:R-:W-:Y:S02]  /*361d0*/  LEA R6, P6, R7, R0, 0x1 ;  /* 0x0000000007067211 */ /* 0x000fe400078c08ff */
[----:B0-----:R-:W-:Y:S01]  /*361e0*/  PRMT R19, R19, 0x7632, R19 ;  /* 0x0000763213137816 */ /* 0x001fe20000000013 */
[----:B------:R0:W-:Y:S01]  /*361f0*/  @P1 STG.E.U16 desc[UR10][R4.64], R23 ;  /* 0x0000001704001986 */ /* 0x0001e2000c10150a */
[----:B--2---:R-:W-:Y:S01]  /*36200*/  ISETP.LT.AND P3, PT, R26, UR4, !P0 ;  /* 0x000000041a007c0c */ /* 0x004fe2000c761270 */
[----:B------:R-:W-:Y:S02]  /*36210*/  ULDC UR4, c[0x0][0x22c] ;  /* 0x00008b0000047ab9 */ /* 0x000fe40000000800 */
[----:B----4-:R-:W-:Y:S01]  /*36220*/  ISETP.LT.AND P4, PT, R27, UR4, !P0 ;  /* 0x000000041b007c0c */ /* 0x010fe2000c781270 */
[----:B------:R-:W-:-:S02]  /*36230*/  ULDC UR4, c[0x0][0x22c] ;  /* 0x00008b0000047ab9 */ /* 0x000fc40000000800 */
[----:B-----5:R-:W-:Y:S01]  /*36240*/  ISETP.LT.AND P5, PT, R28, UR4, !P0 ;  /* 0x000000041c007c0c */ /* 0x020fe2000c7a1270 */
[----:B------:R-:W-:Y:S01]  /*36250*/  ULDC UR4, c[0x0][0x248] ;  /* 0x0000920000047ab9 */ /* 0x000fe20000000800 */
[C---:B------:R-:W-:Y:S01]  /*36260*/  ISETP.LT.AND P0, PT, R11.reuse, UR5, !P0 ;  /* 0x000000050b007c0c */ /* 0x040fe2000c701270 */
[----:B------:R-:W-:Y:S02]  /*36270*/  IMAD R15, R11, UR4, RZ ;  /* 0x000000040b0f7c24 */ /* 0x000fe4000f8e02ff */
[----:B------:R-:W-:-:S04]  /*36280*/  IMAD R11, R10, 0x4, R7 ;  /* 0x000000040a0b7824 */ /* 0x000fc800078e0207 */
[----:B------:R-:W-:Y:S01]  /*36290*/  IMAD R13, R16, 0x4, R11 ;  /* 0x00000004100d7824 */ /* 0x000fe200078e020b */
[----:B------:R-:W-:Y:S02]  /*362a0*/  LEA R10, P2, R11, R0, 0x1 ;  /* 0x000000000b0a7211 */ /* 0x000fe400078408ff */
[----:B------:R-:W-:Y:S02]  /*362b0*/  LEA.HI.X.SX32 R7, R7, R2, 0x1, P6 ;  /* 0x0000000207077211 */ /* 0x000fe400030f0eff */
[----:B------:R-:W-:Y:S02]  /*362c0*/  LEA R12, P6, R13, R0, 0x1 ;  /* 0x000000000d0c7211 */ /* 0x000fe400078c08ff */
[-C--:B------:R-:W-:Y:S02]  /*362d0*/  LEA.HI.X.SX32 R11, R11, R2.reuse, 0x1, P2 ;  /* 0x000000020b0b7211 */ /* 0x080fe400010f0eff */
[----:B------:R-:W-:Y:S01]  /*362e0*/  LEA.HI.X.SX32 R13, R13, R2, 0x1, P6 ;  /* 0x000000020d0d7211 */ /* 0x000fe200030f0eff */
[----:B------:R0:W-:Y:S01]  /*362f0*/  @P3 STG.E.U16 desc[UR10][R6.64], R3 ;  /* 0x0000000306003986 */ /* 0x0001e2000c10150a */
[----:B------:R-:W-:-:S03]  /*36300*/  LEA R8, P1, R15, R0, 0x1 ;  /* 0x000000000f087211 */ /* 0x000fc600078208ff */
[----:B------:R0:W-:Y:S01]  /*36310*/  @P4 STG.E.U16 desc[UR10][R10.64], R14 ;  /* 0x0000000e0a004986 */ /* 0x0001e2000c10150a */
[----:B------:R-:W-:-:S03]  /*36320*/  LEA.HI.X.SX32 R9, R15, R2, 0x1, P1 ;  /* 0x000000020f097211 */ /* 0x000fc600008f0eff */
[----:B------:R0:W-:Y:S01]  /*36330*/  @P5 STG.E.U16 desc[UR10][R12.64], R19 ;  /* 0x000000130c005986 */ /* 0x0001e2000c10150a */
[----:B------:R-:W-:Y:S05]  /*36340*/  @!P0 EXIT ;  /* 0x000000000000894d */ /* 0x000fea0003800000 */
[----:B0-----:R-:W-:-:S05]  /*36350*/  PRMT R4, R23, 0x7632, R4 ;  /* 0x0000763217047816 */ /* 0x001fca0000000004 */
[----:B------:R-:W-:Y:S01]  /*36360*/  STG.E.U16 desc[UR10][R8.64], R4 ;  /* 0x0000000408007986 */ /* 0x000fe2000c10150a */
[----:B------:R-:W-:Y:S05]  /*36370*/  EXIT ;  /* 0x000000000000794d */ /* 0x000fea0003800000 */
.L_x_3:
[----:B------:R-:W-:-:S00]  /*36380*/  BRA `(.L_x_3) ;  /* 0xfffffffc00fc7947 */ /* 0x000fc0000383ffff */
[----:B------:R-:W-:-:S00]  /*36390*/  NOP ;  /* 0x0000000000007918 */ /* 0x000fc00000000000 */
        /* <DEDUP_REMOVED lines=14> */
.L_x_4:


//--------------------- .nv.shared.matmul_kernel  --------------------------
	.section	.nv.shared.matmul_kernel,"aw",@nobits
	.sectionflags	@""
	.align	16
	.zero		1024


//--------------------- .nv.shared.reserved.0     --------------------------
	.section	.nv.shared.reserved.0,"aw",@nobits
	.weak		__nv_reservedSMEM_offset_0_alias
	.size		__nv_reservedSMEM_offset_0_alias, 0, 0
	.other		__nv_reservedSMEM_offset_0_alias,@"STO_CUDA_RESERVED_SHARED STV_DEFAULT"
__nv_reservedSMEM_offset_0_alias:
	.zero		0


//--------------------- .nv.constant0.matmul_kernel --------------------------
	.section	.nv.constant0.matmul_kernel,"a",@progbits
	.sectionflags	@""
	.align	4
.nv.constant0.matmul_kernel:
	.zero		608


//--------------------- SYMBOLS --------------------------

	.type		.nv.reservedSmem.offset0,@object
	.size		.nv.reservedSmem.offset0,0x4
